//
// Generated by NVIDIA NVVM Compiler
//
// Compiler Build ID: CL-36424714
// Cuda compilation tools, release 13.0, V13.0.88
// Based on NVVM 20.0.0
//

.version 9.0
.target sm_100
.address_size 64

	// .globl	_Z24bigIntegerMultiplyKernelPKiiS0_iPi
.extern .func  (.param .b32 func_retval0) vprintf
(
	.param .b64 vprintf_param_0,
	.param .b64 vprintf_param_1
)
;
.extern .func  (.param .b64 func_retval0) malloc
(
	.param .b64 malloc_param_0
)
;
.extern .func free
(
	.param .b64 free_param_0
)
;
.global .align 4 .b8 precalc_xorwow_matrix[102400];
.global .align 4 .b8 precalc_xorwow_offset_matrix[102400];
.global .align 4 .b8 mrg32k3aM1[2304];
.global .align 4 .b8 mrg32k3aM2[2304];
.global .align 4 .b8 mrg32k3aM1SubSeq[2016];
.global .align 4 .b8 mrg32k3aM2SubSeq[2016];
.global .align 4 .b8 mrg32k3aM1Seq[2304];
.global .align 4 .b8 mrg32k3aM2Seq[2304];
.const .align 8 .b8 __cr_lgamma_table[72];
.global .align 1 .b8 _ZN34_INTERNAL_be160320_4_k_cu_5321a02e4cuda3std3__45__cpo5beginE[1];
.global .align 1 .b8 _ZN34_INTERNAL_be160320_4_k_cu_5321a02e4cuda3std3__45__cpo3endE[1];
.global .align 1 .b8 _ZN34_INTERNAL_be160320_4_k_cu_5321a02e4cuda3std3__45__cpo6cbeginE[1];
.global .align 1 .b8 _ZN34_INTERNAL_be160320_4_k_cu_5321a02e4cuda3std3__45__cpo4cendE[1];
.global .align 1 .b8 _ZN34_INTERNAL_be160320_4_k_cu_5321a02e4cuda3std3__45__cpo6rbeginE[1];
.global .align 1 .b8 _ZN34_INTERNAL_be160320_4_k_cu_5321a02e4cuda3std3__45__cpo4rendE[1];
.global .align 1 .b8 _ZN34_INTERNAL_be160320_4_k_cu_5321a02e4cuda3std3__45__cpo7crbeginE[1];
.global .align 1 .b8 _ZN34_INTERNAL_be160320_4_k_cu_5321a02e4cuda3std3__45__cpo5crendE[1];
.global .align 1 .b8 _ZN34_INTERNAL_be160320_4_k_cu_5321a02e4cuda3std3__436_GLOBAL__N__be160320_4_k_cu_5321a02e6ignoreE[1];
.global .align 1 .b8 _ZN34_INTERNAL_be160320_4_k_cu_5321a02e4cuda3std3__419piecewise_constructE[1];
.global .align 1 .b8 _ZN34_INTERNAL_be160320_4_k_cu_5321a02e4cuda3std3__48in_placeE[1];
.global .align 1 .b8 _ZN34_INTERNAL_be160320_4_k_cu_5321a02e4cuda3std3__420unreachable_sentinelE[1];
.global .align 1 .b8 _ZN34_INTERNAL_be160320_4_k_cu_5321a02e4cuda3std3__47nulloptE[1];
.global .align 1 .b8 _ZN34_INTERNAL_be160320_4_k_cu_5321a02e4cuda3std3__48unexpectE[1];
.global .align 1 .b8 _ZN34_INTERNAL_be160320_4_k_cu_5321a02e4cuda3std6ranges3__45__cpo4swapE[1];
.global .align 1 .b8 _ZN34_INTERNAL_be160320_4_k_cu_5321a02e4cuda3std6ranges3__45__cpo9iter_moveE[1];
.global .align 1 .b8 _ZN34_INTERNAL_be160320_4_k_cu_5321a02e4cuda3std6ranges3__45__cpo5beginE[1];
.global .align 1 .b8 _ZN34_INTERNAL_be160320_4_k_cu_5321a02e4cuda3std6ranges3__45__cpo3endE[1];
.global .align 1 .b8 _ZN34_INTERNAL_be160320_4_k_cu_5321a02e4cuda3std6ranges3__45__cpo6cbeginE[1];
.global .align 1 .b8 _ZN34_INTERNAL_be160320_4_k_cu_5321a02e4cuda3std6ranges3__45__cpo4cendE[1];
.global .align 1 .b8 _ZN34_INTERNAL_be160320_4_k_cu_5321a02e4cuda3std6ranges3__45__cpo7advanceE[1];
.global .align 1 .b8 _ZN34_INTERNAL_be160320_4_k_cu_5321a02e4cuda3std6ranges3__45__cpo9iter_swapE[1];
.global .align 1 .b8 _ZN34_INTERNAL_be160320_4_k_cu_5321a02e4cuda3std6ranges3__45__cpo4nextE[1];
.global .align 1 .b8 _ZN34_INTERNAL_be160320_4_k_cu_5321a02e4cuda3std6ranges3__45__cpo4prevE[1];
.global .align 1 .b8 _ZN34_INTERNAL_be160320_4_k_cu_5321a02e4cuda3std6ranges3__45__cpo4dataE[1];
.global .align 1 .b8 _ZN34_INTERNAL_be160320_4_k_cu_5321a02e4cuda3std6ranges3__45__cpo5cdataE[1];
.global .align 1 .b8 _ZN34_INTERNAL_be160320_4_k_cu_5321a02e4cuda3std6ranges3__45__cpo4sizeE[1];
.global .align 1 .b8 _ZN34_INTERNAL_be160320_4_k_cu_5321a02e4cuda3std6ranges3__45__cpo5ssizeE[1];
.global .align 1 .b8 _ZN34_INTERNAL_be160320_4_k_cu_5321a02e4cuda3std6ranges3__45__cpo8distanceE[1];
.global .align 1 .b8 _ZN34_INTERNAL_be160320_4_k_cu_5321a02e6thrust24THRUST_300001_SM_1000_NS8cuda_cub3parE[1];
.global .align 1 .b8 _ZN34_INTERNAL_be160320_4_k_cu_5321a02e6thrust24THRUST_300001_SM_1000_NS8cuda_cub10par_nosyncE[1];
.global .align 1 .b8 _ZN34_INTERNAL_be160320_4_k_cu_5321a02e6thrust24THRUST_300001_SM_1000_NS6system6detail10sequential3seqE[1];
.global .align 1 .b8 _ZN34_INTERNAL_be160320_4_k_cu_5321a02e6thrust24THRUST_300001_SM_1000_NS12placeholders2_1E[1];
.global .align 1 .b8 _ZN34_INTERNAL_be160320_4_k_cu_5321a02e6thrust24THRUST_300001_SM_1000_NS12placeholders2_2E[1];
.global .align 1 .b8 _ZN34_INTERNAL_be160320_4_k_cu_5321a02e6thrust24THRUST_300001_SM_1000_NS12placeholders2_3E[1];
.global .align 1 .b8 _ZN34_INTERNAL_be160320_4_k_cu_5321a02e6thrust24THRUST_300001_SM_1000_NS12placeholders2_4E[1];
.global .align 1 .b8 _ZN34_INTERNAL_be160320_4_k_cu_5321a02e6thrust24THRUST_300001_SM_1000_NS12placeholders2_5E[1];
.global .align 1 .b8 _ZN34_INTERNAL_be160320_4_k_cu_5321a02e6thrust24THRUST_300001_SM_1000_NS12placeholders2_6E[1];
.global .align 1 .b8 _ZN34_INTERNAL_be160320_4_k_cu_5321a02e6thrust24THRUST_300001_SM_1000_NS12placeholders2_7E[1];
.global .align 1 .b8 _ZN34_INTERNAL_be160320_4_k_cu_5321a02e6thrust24THRUST_300001_SM_1000_NS12placeholders2_8E[1];
.global .align 1 .b8 _ZN34_INTERNAL_be160320_4_k_cu_5321a02e6thrust24THRUST_300001_SM_1000_NS12placeholders2_9E[1];
.global .align 1 .b8 _ZN34_INTERNAL_be160320_4_k_cu_5321a02e6thrust24THRUST_300001_SM_1000_NS12placeholders3_10E[1];
.global .align 1 .b8 _ZN34_INTERNAL_be160320_4_k_cu_5321a02e6thrust24THRUST_300001_SM_1000_NS3seqE[1];
.global .align 1 .b8 $str[28] = {10, 10, 10, 10, 10, 10, 10, 10, 10, 10, 36, 36, 36, 36, 36, 36, 36, 10, 10, 10, 10, 10, 10, 10, 10, 10, 10};
.global .align 1 .b8 $str$1[45] = {105, 110, 32, 116, 104, 101, 32, 102, 117, 110, 99, 116, 105, 111, 110, 58, 32, 116, 101, 115, 116, 66, 105, 103, 73, 110, 116, 101, 103, 101, 114, 79, 112, 101, 114, 97, 116, 105, 111, 110, 115, 40, 41, 10};
.global .align 1 .b8 $str$2[28] = {66, 105, 103, 73, 110, 116, 101, 103, 101, 114, 58, 58, 98, 97, 115, 101, 32, 61, 32, 37, 108, 108, 100, 10, 10, 10, 10};
.global .align 1 .b8 $str$3[18] = {65, 100, 100, 105, 116, 105, 111, 110, 32, 114, 101, 115, 117, 108, 116, 58, 32};
.global .align 1 .b8 $str$4[4] = {37, 100, 32};
.global .align 1 .b8 $str$5[2] = {10};
.global .align 1 .b8 $str$6[22] = {83, 117, 98, 116, 114, 97, 99, 116, 105, 111, 110, 32, 114, 101, 115, 117, 108, 116, 58, 32, 10};
.global .align 1 .b8 $str$7[24] = {83, 117, 98, 116, 114, 97, 99, 116, 105, 111, 110, 32, 114, 101, 115, 117, 108, 116, 58, 32, 37, 100, 10};
.global .align 1 .b8 $str$8[18] = {10, 83, 117, 98, 116, 114, 97, 99, 116, 105, 111, 110, 10, 10, 10, 10, 10};
.global .align 1 .b8 $str$9[20] = {115, 99, 97, 108, 101, 85, 112, 84, 111, 32, 114, 101, 115, 117, 108, 116, 58, 32, 10};
.global .align 1 .b8 $str$10[22] = {115, 99, 97, 108, 101, 85, 112, 84, 111, 32, 114, 101, 115, 117, 108, 116, 58, 32, 37, 100, 10};
.global .align 1 .b8 $str$11[19] = {10, 115, 99, 97, 108, 101, 100, 68, 111, 117, 98, 108, 101, 10, 10, 10, 10, 10};
.global .align 1 .b8 $str$12[73] = {10, 10, 10, 10, 10, 10, 10, 10, 61, 61, 61, 61, 61, 61, 61, 61, 61, 61, 61, 61, 61, 61, 61, 61, 61, 61, 61, 61, 61, 61, 61, 61, 61, 61, 61, 61, 61, 61, 61, 61, 61, 61, 61, 61, 61, 61, 61, 61, 61, 61, 61, 61, 61, 61, 61, 61, 61, 61, 61, 61, 61, 61, 61, 61, 61, 61, 61, 61, 61, 61, 61, 61};
.global .align 1 .b8 $str$13[11] = {45, 45, 45, 115, 105, 103, 110, 37, 100, 10};
.global .align 1 .b8 $str$14[11] = {45, 45, 45, 115, 105, 122, 101, 37, 100, 10};
.global .align 1 .b8 $str$15[3] = {37, 100};
.global .align 1 .b8 $str$16[5] = {37, 108, 108, 100};
.global .align 1 .b8 $str$17[31] = {10, 45, 45, 45, 45, 45, 45, 45, 45, 45, 45, 98, 99, 32, 60, 60, 32, 51, 59, 45, 45, 45, 45, 45, 45, 45, 45, 45, 45, 10};
.global .align 1 .b8 $str$18[11] = {43, 43, 43, 115, 105, 103, 110, 37, 100, 10};
.global .align 1 .b8 $str$19[11] = {43, 43, 43, 115, 105, 122, 101, 37, 100, 10};
.global .align 1 .b8 $str$20[31] = {10, 45, 45, 45, 45, 45, 45, 45, 45, 45, 45, 98, 99, 32, 62, 62, 32, 51, 59, 45, 45, 45, 45, 45, 45, 45, 45, 45, 45, 10};
.global .align 1 .b8 $str$21[30] = {10, 45, 45, 45, 45, 45, 45, 45, 45, 45, 45, 98, 99, 32, 37, 32, 50, 59, 45, 45, 45, 45, 45, 45, 45, 45, 45, 45, 10};
.global .align 1 .b8 $str$22[73] = {61, 61, 61, 61, 61, 61, 61, 61, 61, 61, 61, 61, 61, 61, 61, 61, 61, 61, 61, 61, 61, 61, 61, 61, 61, 61, 61, 61, 61, 61, 61, 61, 61, 61, 61, 61, 61, 61, 61, 61, 61, 61, 61, 61, 61, 61, 61, 61, 61, 61, 61, 61, 61, 61, 61, 61, 61, 61, 61, 61, 61, 61, 61, 61, 10, 10, 10, 10, 10, 10, 10, 10};

.visible .entry _Z24bigIntegerMultiplyKernelPKiiS0_iPi(
	.param .u64 .ptr .align 1 _Z24bigIntegerMultiplyKernelPKiiS0_iPi_param_0,
	.param .u32 _Z24bigIntegerMultiplyKernelPKiiS0_iPi_param_1,
	.param .u64 .ptr .align 1 _Z24bigIntegerMultiplyKernelPKiiS0_iPi_param_2,
	.param .u32 _Z24bigIntegerMultiplyKernelPKiiS0_iPi_param_3,
	.param .u64 .ptr .align 1 _Z24bigIntegerMultiplyKernelPKiiS0_iPi_param_4
)
{
	.reg .pred 	%p<2>;
	.reg .b32 	%r<19>;
	.reg .b64 	%rd<15>;

	ld.param.u64 	%rd1, [_Z24bigIntegerMultiplyKernelPKiiS0_iPi_param_0];
	ld.param.u32 	%r3, [_Z24bigIntegerMultiplyKernelPKiiS0_iPi_param_1];
	ld.param.u64 	%rd2, [_Z24bigIntegerMultiplyKernelPKiiS0_iPi_param_2];
	ld.param.u32 	%r2, [_Z24bigIntegerMultiplyKernelPKiiS0_iPi_param_3];
	ld.param.u64 	%rd3, [_Z24bigIntegerMultiplyKernelPKiiS0_iPi_param_4];
	mov.u32 	%r4, %tid.x;
	mov.u32 	%r5, %ctaid.x;
	mov.u32 	%r6, %ntid.x;
	mad.lo.s32 	%r1, %r5, %r6, %r4;
	mul.lo.s32 	%r7, %r2, %r3;
	setp.ge.s32 	%p1, %r1, %r7;
	@%p1 bra 	$L__BB0_2;
	cvta.to.global.u64 	%rd4, %rd1;
	cvta.to.global.u64 	%rd5, %rd2;
	cvta.to.global.u64 	%rd6, %rd3;
	div.s32 	%r8, %r1, %r2;
	mul.lo.s32 	%r9, %r8, %r2;
	sub.s32 	%r10, %r1, %r9;
	mul.wide.s32 	%rd7, %r8, 4;
	add.s64 	%rd8, %rd4, %rd7;
	ld.global.u32 	%r11, [%rd8];
	mul.wide.s32 	%rd9, %r10, 4;
	add.s64 	%rd10, %rd5, %rd9;
	ld.global.u32 	%r12, [%rd10];
	mul.wide.s32 	%rd11, %r12, %r11;
	cvt.u32.u64 	%r13, %rd11;
	and.b32  	%r14, %r13, 7;
	shr.u64 	%rd12, %rd11, 3;
	cvt.u32.u64 	%r15, %rd12;
	add.s32 	%r16, %r10, %r8;
	mul.wide.s32 	%rd13, %r16, 4;
	add.s64 	%rd14, %rd6, %rd13;
	atom.global.add.u32 	%r17, [%rd14], %r14;
	atom.global.add.u32 	%r18, [%rd14+4], %r15;
$L__BB0_2:
	ret;

}
	// .globl	_Z24testBigIntegerOperationsv
.visible .entry _Z24testBigIntegerOperationsv()
{
	.local .align 8 .b8 	__local_depot1[56];
	.reg .b64 	%SP;
	.reg .b64 	%SPL;
	.reg .pred 	%p<476>;
	.reg .b32 	%r<2979>;
	.reg .b64 	%rd<1863>;
	.reg .b64 	%fd<5>;

	mov.u64 	%SPL, __local_depot1;
	cvta.local.u64 	%SP, %SPL;
	add.u64 	%rd1, %SPL, 0;
	add.u64 	%rd250, %SP, 48;
	add.u64 	%rd2, %SPL, 48;
	mov.u64 	%rd251, $str;
	cvta.global.u64 	%rd252, %rd251;
	{ // callseq 0, 0
	.param .b64 param0;
	st.param.b64 	[param0], %rd252;
	.param .b64 param1;
	st.param.b64 	[param1], 0;
	.param .b32 retval0;
	call.uni (retval0), 
	vprintf, 
	(
	param0, 
	param1
	);
	ld.param.b32 	%r1150, [retval0];
	} // callseq 0
	mov.u64 	%rd253, $str$1;
	cvta.global.u64 	%rd254, %rd253;
	{ // callseq 1, 0
	.param .b64 param0;
	st.param.b64 	[param0], %rd254;
	.param .b64 param1;
	st.param.b64 	[param1], 0;
	.param .b32 retval0;
	call.uni (retval0), 
	vprintf, 
	(
	param0, 
	param1
	);
	ld.param.b32 	%r1152, [retval0];
	} // callseq 1
	mov.b64 	%rd255, 8;
	st.local.u64 	[%rd2], %rd255;
	mov.u64 	%rd256, $str$2;
	cvta.global.u64 	%rd257, %rd256;
	{ // callseq 2, 0
	.param .b64 param0;
	st.param.b64 	[param0], %rd257;
	.param .b64 param1;
	st.param.b64 	[param1], %rd250;
	.param .b32 retval0;
	call.uni (retval0), 
	vprintf, 
	(
	param0, 
	param1
	);
	ld.param.b32 	%r1154, [retval0];
	} // callseq 2
	{ // callseq 3, 0
	.param .b64 param0;
	st.param.b64 	[param0], 12;
	.param .b64 retval0;
	call.uni (retval0), 
	malloc, 
	(
	param0
	);
	ld.param.b64 	%rd258, [retval0];
	} // callseq 3
	mov.b32 	%r1156, 2;
	st.u32 	[%rd258], %r1156;
	mov.b32 	%r1157, 1;
	st.u32 	[%rd258+4], %r1157;
	mov.b32 	%r1158, 3;
	st.u32 	[%rd258+8], %r1158;
	{ // callseq 4, 0
	.param .b64 param0;
	st.param.b64 	[param0], 12;
	.param .b64 retval0;
	call.uni (retval0), 
	malloc, 
	(
	param0
	);
	ld.param.b64 	%rd259, [retval0];
	} // callseq 4
	mov.b32 	%r1159, 4;
	st.u32 	[%rd259], %r1159;
	st.u32 	[%rd259+4], %r1156;
	mov.b32 	%r1160, 5;
	st.u32 	[%rd259+8], %r1160;
	{ // callseq 5, 0
	.param .b64 param0;
	st.param.b64 	[param0], 16;
	.param .b64 retval0;
	call.uni (retval0), 
	malloc, 
	(
	param0
	);
	ld.param.b64 	%rd260, [retval0];
	} // callseq 5
	{ // callseq 6, 0
	.param .b64 param0;
	st.param.b64 	[param0], 16;
	.param .b64 retval0;
	call.uni (retval0), 
	malloc, 
	(
	param0
	);
	ld.param.b64 	%rd261, [retval0];
	} // callseq 6
	st.u64 	[%rd260+8], %rd261;
	st.u32 	[%rd260+4], %r1159;
	mov.b64 	%rd1767, 0;
	mov.b32 	%r2417, 0;
$L__BB1_1:
	setp.gt.u32 	%p1, %r2417, 2;
	mov.b64 	%rd1768, 0;
	@%p1 bra 	$L__BB1_3;
	mul.wide.u32 	%rd264, %r2417, 4;
	add.s64 	%rd265, %rd258, %rd264;
	ld.s32 	%rd266, [%rd265];
	add.s64 	%rd267, %rd259, %rd264;
	ld.s32 	%rd268, [%rd267];
	add.s64 	%rd1768, %rd268, %rd266;
$L__BB1_3:
	cvt.s64.s32 	%rd269, %rd1767;
	add.s64 	%rd270, %rd1768, %rd269;
	cvt.u32.u64 	%r1161, %rd270;
	and.b32  	%r1162, %r1161, 7;
	ld.u64 	%rd271, [%rd260+8];
	mul.wide.u32 	%rd272, %r2417, 4;
	add.s64 	%rd273, %rd271, %rd272;
	st.u32 	[%rd273], %r1162;
	shr.u64 	%rd1767, %rd270, 3;
	add.s32 	%r2417, %r2417, 1;
	ld.u32 	%r2418, [%rd260+4];
	setp.lt.s32 	%p2, %r2417, %r2418;
	@%p2 bra 	$L__BB1_1;
	setp.lt.s32 	%p3, %r2418, 1;
	ld.u64 	%rd6, [%rd260+8];
	mov.u32 	%r2420, %r2418;
	@%p3 bra 	$L__BB1_7;
$L__BB1_5:
	add.s32 	%r5, %r2418, -1;
	mul.wide.u32 	%rd274, %r5, 4;
	add.s64 	%rd275, %rd6, %rd274;
	ld.u32 	%r1163, [%rd275];
	setp.ne.s32 	%p4, %r1163, 0;
	mov.u32 	%r2420, %r2418;
	@%p4 bra 	$L__BB1_7;
	st.u32 	[%rd260+4], %r5;
	setp.gt.u32 	%p5, %r2418, 1;
	mov.b32 	%r2420, 0;
	mov.u32 	%r2418, %r5;
	@%p5 bra 	$L__BB1_5;
$L__BB1_7:
	setp.ne.s32 	%p6, %r2420, 0;
	mov.u64 	%rd1769, %rd6;
	@%p6 bra 	$L__BB1_10;
	mov.b32 	%r2420, 0;
	st.u32 	[%rd260], %r2420;
	setp.eq.s64 	%p7, %rd6, 0;
	mov.b64 	%rd1769, 0;
	@%p7 bra 	$L__BB1_10;
	{ // callseq 7, 0
	.param .b64 param0;
	st.param.b64 	[param0], %rd6;
	call.uni 
	free, 
	(
	param0
	);
	} // callseq 7
	mov.b64 	%rd1769, 0;
	st.u64 	[%rd260+8], %rd1769;
	ld.u32 	%r2420, [%rd260+4];
$L__BB1_10:
	mov.b32 	%r1166, 1;
	st.u32 	[%rd260], %r1166;
	setp.eq.s64 	%p8, %rd1769, 0;
	mov.b64 	%rd1770, 0;
	@%p8 bra 	$L__BB1_18;
	mul.wide.s32 	%rd279, %r2420, 4;
	{ // callseq 8, 0
	.param .b64 param0;
	st.param.b64 	[param0], %rd279;
	.param .b64 retval0;
	call.uni (retval0), 
	malloc, 
	(
	param0
	);
	ld.param.b64 	%rd1770, [retval0];
	} // callseq 8
	setp.lt.s32 	%p9, %r2420, 1;
	@%p9 bra 	$L__BB1_18;
	and.b32  	%r9, %r2420, 3;
	setp.lt.u32 	%p10, %r2420, 4;
	mov.b32 	%r2423, 0;
	@%p10 bra 	$L__BB1_15;
	and.b32  	%r2423, %r2420, 2147483644;
	mov.b32 	%r2421, 0;
$L__BB1_14:
	ld.u64 	%rd281, [%rd260+8];
	mul.wide.u32 	%rd282, %r2421, 4;
	add.s64 	%rd283, %rd281, %rd282;
	ld.u32 	%r1169, [%rd283];
	add.s64 	%rd284, %rd1770, %rd282;
	st.u32 	[%rd284], %r1169;
	ld.u64 	%rd285, [%rd260+8];
	add.s64 	%rd286, %rd285, %rd282;
	ld.u32 	%r1170, [%rd286+4];
	st.u32 	[%rd284+4], %r1170;
	ld.u64 	%rd287, [%rd260+8];
	add.s64 	%rd288, %rd287, %rd282;
	ld.u32 	%r1171, [%rd288+8];
	st.u32 	[%rd284+8], %r1171;
	ld.u64 	%rd289, [%rd260+8];
	add.s64 	%rd290, %rd289, %rd282;
	ld.u32 	%r1172, [%rd290+12];
	st.u32 	[%rd284+12], %r1172;
	add.s32 	%r2421, %r2421, 4;
	setp.ne.s32 	%p11, %r2421, %r2423;
	@%p11 bra 	$L__BB1_14;
$L__BB1_15:
	setp.eq.s32 	%p12, %r9, 0;
	@%p12 bra 	$L__BB1_18;
	mov.b32 	%r2424, 0;
$L__BB1_17:
	.pragma "nounroll";
	ld.u64 	%rd291, [%rd260+8];
	mul.wide.u32 	%rd292, %r2423, 4;
	add.s64 	%rd293, %rd291, %rd292;
	ld.u32 	%r1174, [%rd293];
	add.s64 	%rd294, %rd1770, %rd292;
	st.u32 	[%rd294], %r1174;
	add.s32 	%r2423, %r2423, 1;
	add.s32 	%r2424, %r2424, 1;
	setp.ne.s32 	%p13, %r2424, %r9;
	@%p13 bra 	$L__BB1_17;
$L__BB1_18:
	mov.u64 	%rd295, $str$3;
	cvta.global.u64 	%rd296, %rd295;
	{ // callseq 9, 0
	.param .b64 param0;
	st.param.b64 	[param0], %rd296;
	.param .b64 param1;
	st.param.b64 	[param1], 0;
	.param .b32 retval0;
	call.uni (retval0), 
	vprintf, 
	(
	param0, 
	param1
	);
	ld.param.b32 	%r1175, [retval0];
	} // callseq 9
	setp.lt.s32 	%p14, %r2420, 1;
	@%p14 bra 	$L__BB1_25;
	and.b32  	%r18, %r2420, 3;
	setp.lt.u32 	%p15, %r2420, 4;
	mov.b32 	%r2427, 0;
	@%p15 bra 	$L__BB1_22;
	and.b32  	%r2427, %r2420, 2147483644;
	mov.b32 	%r2425, 0;
	mov.u64 	%rd299, $str$4;
$L__BB1_21:
	mul.wide.u32 	%rd297, %r2425, 4;
	add.s64 	%rd298, %rd1770, %rd297;
	ld.u32 	%r1179, [%rd298];
	st.local.u32 	[%rd2], %r1179;
	cvta.global.u64 	%rd300, %rd299;
	{ // callseq 10, 0
	.param .b64 param0;
	st.param.b64 	[param0], %rd300;
	.param .b64 param1;
	st.param.b64 	[param1], %rd250;
	.param .b32 retval0;
	call.uni (retval0), 
	vprintf, 
	(
	param0, 
	param1
	);
	ld.param.b32 	%r1180, [retval0];
	} // callseq 10
	ld.u32 	%r1182, [%rd298+4];
	st.local.u32 	[%rd2], %r1182;
	{ // callseq 11, 0
	.param .b64 param0;
	st.param.b64 	[param0], %rd300;
	.param .b64 param1;
	st.param.b64 	[param1], %rd250;
	.param .b32 retval0;
	call.uni (retval0), 
	vprintf, 
	(
	param0, 
	param1
	);
	ld.param.b32 	%r1183, [retval0];
	} // callseq 11
	ld.u32 	%r1185, [%rd298+8];
	st.local.u32 	[%rd2], %r1185;
	{ // callseq 12, 0
	.param .b64 param0;
	st.param.b64 	[param0], %rd300;
	.param .b64 param1;
	st.param.b64 	[param1], %rd250;
	.param .b32 retval0;
	call.uni (retval0), 
	vprintf, 
	(
	param0, 
	param1
	);
	ld.param.b32 	%r1186, [retval0];
	} // callseq 12
	ld.u32 	%r1188, [%rd298+12];
	st.local.u32 	[%rd2], %r1188;
	{ // callseq 13, 0
	.param .b64 param0;
	st.param.b64 	[param0], %rd300;
	.param .b64 param1;
	st.param.b64 	[param1], %rd250;
	.param .b32 retval0;
	call.uni (retval0), 
	vprintf, 
	(
	param0, 
	param1
	);
	ld.param.b32 	%r1189, [retval0];
	} // callseq 13
	add.s32 	%r2425, %r2425, 4;
	setp.ne.s32 	%p16, %r2425, %r2427;
	@%p16 bra 	$L__BB1_21;
$L__BB1_22:
	setp.eq.s32 	%p17, %r18, 0;
	@%p17 bra 	$L__BB1_25;
	mov.b32 	%r2428, 0;
	mov.u64 	%rd304, $str$4;
$L__BB1_24:
	.pragma "nounroll";
	mul.wide.u32 	%rd302, %r2427, 4;
	add.s64 	%rd303, %rd1770, %rd302;
	ld.u32 	%r1192, [%rd303];
	st.local.u32 	[%rd2], %r1192;
	cvta.global.u64 	%rd305, %rd304;
	{ // callseq 14, 0
	.param .b64 param0;
	st.param.b64 	[param0], %rd305;
	.param .b64 param1;
	st.param.b64 	[param1], %rd250;
	.param .b32 retval0;
	call.uni (retval0), 
	vprintf, 
	(
	param0, 
	param1
	);
	ld.param.b32 	%r1193, [retval0];
	} // callseq 14
	add.s32 	%r2427, %r2427, 1;
	add.s32 	%r2428, %r2428, 1;
	setp.ne.s32 	%p18, %r2428, %r18;
	@%p18 bra 	$L__BB1_24;
$L__BB1_25:
	mov.u64 	%rd307, $str$5;
	cvta.global.u64 	%rd308, %rd307;
	{ // callseq 15, 0
	.param .b64 param0;
	st.param.b64 	[param0], %rd308;
	.param .b64 param1;
	st.param.b64 	[param1], 0;
	.param .b32 retval0;
	call.uni (retval0), 
	vprintf, 
	(
	param0, 
	param1
	);
	ld.param.b32 	%r1195, [retval0];
	} // callseq 15
	ld.u32 	%r2429, [%rd258+8];
	ld.u32 	%r2430, [%rd259+8];
	setp.ne.s32 	%p19, %r2429, %r2430;
	@%p19 bra 	$L__BB1_28;
	ld.u32 	%r2429, [%rd258+4];
	ld.u32 	%r2430, [%rd259+4];
	setp.ne.s32 	%p20, %r2429, %r2430;
	@%p20 bra 	$L__BB1_28;
	ld.u32 	%r2429, [%rd258];
	ld.u32 	%r2430, [%rd259];
	setp.eq.s32 	%p21, %r2429, %r2430;
	@%p21 bra 	$L__BB1_707;
$L__BB1_28:
	setp.lt.s32 	%p22, %r2429, %r2430;
	@%p22 bra 	$L__BB1_44;
	{ // callseq 16, 0
	.param .b64 param0;
	st.param.b64 	[param0], 16;
	.param .b64 retval0;
	call.uni (retval0), 
	malloc, 
	(
	param0
	);
	ld.param.b64 	%rd309, [retval0];
	} // callseq 16
	{ // callseq 17, 0
	.param .b64 param0;
	st.param.b64 	[param0], 12;
	.param .b64 retval0;
	call.uni (retval0), 
	malloc, 
	(
	param0
	);
	ld.param.b64 	%rd310, [retval0];
	} // callseq 17
	st.u64 	[%rd309+8], %rd310;
	mov.b32 	%r1197, 3;
	st.u32 	[%rd309+4], %r1197;
	ld.u32 	%r1198, [%rd258];
	ld.u32 	%r1199, [%rd259];
	sub.s32 	%r1200, %r1198, %r1199;
	shr.u32 	%r1201, %r1200, 31;
	shr.u32 	%r1202, %r1200, 28;
	and.b32  	%r1203, %r1202, 8;
	add.s32 	%r1204, %r1203, %r1200;
	st.u32 	[%rd310], %r1204;
	ld.u32 	%r1205, [%rd258+4];
	ld.u32 	%r1206, [%rd259+4];
	add.s32 	%r1207, %r1201, %r1206;
	sub.s32 	%r1208, %r1205, %r1207;
	shr.u32 	%r1209, %r1208, 31;
	shr.u32 	%r1210, %r1208, 28;
	and.b32  	%r1211, %r1210, 8;
	add.s32 	%r1212, %r1211, %r1208;
	ld.u64 	%rd312, [%rd309+8];
	st.u32 	[%rd312+4], %r1212;
	ld.u32 	%r1213, [%rd258+8];
	ld.u32 	%r1214, [%rd259+8];
	add.s32 	%r1215, %r1209, %r1214;
	sub.s32 	%r1216, %r1213, %r1215;
	shr.u32 	%r1217, %r1216, 28;
	and.b32  	%r1218, %r1217, 8;
	add.s32 	%r1219, %r1218, %r1216;
	ld.u64 	%rd313, [%rd309+8];
	st.u32 	[%rd313+8], %r1219;
	ld.u32 	%r2433, [%rd309+4];
	setp.lt.s32 	%p23, %r2433, 1;
	ld.u64 	%rd15, [%rd309+8];
	@%p23 bra 	$L__BB1_33;
	mov.u32 	%r2431, %r2433;
$L__BB1_31:
	add.s32 	%r37, %r2431, -1;
	mul.wide.u32 	%rd314, %r37, 4;
	add.s64 	%rd315, %rd15, %rd314;
	ld.u32 	%r1220, [%rd315];
	setp.ne.s32 	%p24, %r1220, 0;
	mov.u32 	%r2433, %r2431;
	@%p24 bra 	$L__BB1_33;
	st.u32 	[%rd309+4], %r37;
	setp.gt.u32 	%p25, %r2431, 1;
	mov.b32 	%r2433, 0;
	mov.u32 	%r2431, %r37;
	@%p25 bra 	$L__BB1_31;
$L__BB1_33:
	setp.ne.s32 	%p26, %r2433, 0;
	mov.u64 	%rd1771, %rd15;
	@%p26 bra 	$L__BB1_36;
	mov.b32 	%r2433, 0;
	st.u32 	[%rd309], %r2433;
	setp.eq.s64 	%p27, %rd15, 0;
	mov.b64 	%rd1771, 0;
	@%p27 bra 	$L__BB1_36;
	{ // callseq 18, 0
	.param .b64 param0;
	st.param.b64 	[param0], %rd15;
	call.uni 
	free, 
	(
	param0
	);
	} // callseq 18
	mov.b64 	%rd1771, 0;
	st.u64 	[%rd309+8], %rd1771;
	ld.u32 	%r2433, [%rd309+4];
$L__BB1_36:
	mov.b32 	%r2446, 1;
	st.u32 	[%rd309], %r2446;
	setp.eq.s64 	%p28, %rd1771, 0;
	mov.b64 	%rd1773, 0;
	@%p28 bra 	$L__BB1_59;
	mul.wide.s32 	%rd319, %r2433, 4;
	{ // callseq 19, 0
	.param .b64 param0;
	st.param.b64 	[param0], %rd319;
	.param .b64 retval0;
	call.uni (retval0), 
	malloc, 
	(
	param0
	);
	ld.param.b64 	%rd1773, [retval0];
	} // callseq 19
	setp.lt.s32 	%p29, %r2433, 1;
	@%p29 bra 	$L__BB1_59;
	and.b32  	%r41, %r2433, 3;
	setp.lt.u32 	%p30, %r2433, 4;
	mov.b32 	%r2443, 0;
	@%p30 bra 	$L__BB1_41;
	and.b32  	%r2443, %r2433, 2147483644;
	mov.b32 	%r2434, 0;
$L__BB1_40:
	ld.u64 	%rd321, [%rd309+8];
	mul.wide.u32 	%rd322, %r2434, 4;
	add.s64 	%rd323, %rd321, %rd322;
	ld.u32 	%r1227, [%rd323];
	add.s64 	%rd324, %rd1773, %rd322;
	st.u32 	[%rd324], %r1227;
	ld.u64 	%rd325, [%rd309+8];
	add.s64 	%rd326, %rd325, %rd322;
	ld.u32 	%r1228, [%rd326+4];
	st.u32 	[%rd324+4], %r1228;
	ld.u64 	%rd327, [%rd309+8];
	add.s64 	%rd328, %rd327, %rd322;
	ld.u32 	%r1229, [%rd328+8];
	st.u32 	[%rd324+8], %r1229;
	ld.u64 	%rd329, [%rd309+8];
	add.s64 	%rd330, %rd329, %rd322;
	ld.u32 	%r1230, [%rd330+12];
	st.u32 	[%rd324+12], %r1230;
	add.s32 	%r2434, %r2434, 4;
	setp.eq.s32 	%p31, %r2434, %r2443;
	@%p31 bra 	$L__BB1_41;
	bra.uni 	$L__BB1_40;
$L__BB1_41:
	setp.eq.s32 	%p32, %r41, 0;
	@%p32 bra 	$L__BB1_59;
	mov.b32 	%r2444, 0;
$L__BB1_43:
	.pragma "nounroll";
	ld.u64 	%rd331, [%rd309+8];
	mul.wide.u32 	%rd332, %r2443, 4;
	add.s64 	%rd333, %rd331, %rd332;
	ld.u32 	%r1234, [%rd333];
	add.s64 	%rd334, %rd1773, %rd332;
	st.u32 	[%rd334], %r1234;
	add.s32 	%r2443, %r2443, 1;
	add.s32 	%r2444, %r2444, 1;
	setp.ne.s32 	%p33, %r2444, %r41;
	@%p33 bra 	$L__BB1_43;
	bra.uni 	$L__BB1_59;
$L__BB1_44:
	{ // callseq 20, 0
	.param .b64 param0;
	st.param.b64 	[param0], 12;
	.param .b64 retval0;
	call.uni (retval0), 
	malloc, 
	(
	param0
	);
	ld.param.b64 	%rd335, [retval0];
	} // callseq 20
	ld.u32 	%r1235, [%rd258];
	st.u32 	[%rd335], %r1235;
	ld.u32 	%r1236, [%rd258+4];
	st.u32 	[%rd335+4], %r1236;
	ld.u32 	%r1237, [%rd258+8];
	st.u32 	[%rd335+8], %r1237;
	{ // callseq 21, 0
	.param .b64 param0;
	st.param.b64 	[param0], 16;
	.param .b64 retval0;
	call.uni (retval0), 
	malloc, 
	(
	param0
	);
	ld.param.b64 	%rd337, [retval0];
	} // callseq 21
	{ // callseq 22, 0
	.param .b64 param0;
	st.param.b64 	[param0], 12;
	.param .b64 retval0;
	call.uni (retval0), 
	malloc, 
	(
	param0
	);
	ld.param.b64 	%rd338, [retval0];
	} // callseq 22
	st.u64 	[%rd337+8], %rd338;
	mov.b32 	%r1238, 3;
	st.u32 	[%rd337+4], %r1238;
	ld.u32 	%r1239, [%rd259];
	ld.u32 	%r1240, [%rd335];
	sub.s32 	%r1241, %r1239, %r1240;
	shr.u32 	%r1242, %r1241, 31;
	shr.u32 	%r1243, %r1241, 28;
	and.b32  	%r1244, %r1243, 8;
	add.s32 	%r1245, %r1244, %r1241;
	st.u32 	[%rd338], %r1245;
	ld.u32 	%r1246, [%rd259+4];
	ld.u32 	%r1247, [%rd335+4];
	add.s32 	%r1248, %r1242, %r1247;
	sub.s32 	%r1249, %r1246, %r1248;
	shr.u32 	%r1250, %r1249, 31;
	shr.u32 	%r1251, %r1249, 28;
	and.b32  	%r1252, %r1251, 8;
	add.s32 	%r1253, %r1252, %r1249;
	ld.u64 	%rd340, [%rd337+8];
	st.u32 	[%rd340+4], %r1253;
	ld.u32 	%r1254, [%rd259+8];
	ld.u32 	%r1255, [%rd335+8];
	add.s32 	%r1256, %r1250, %r1255;
	sub.s32 	%r1257, %r1254, %r1256;
	shr.u32 	%r1258, %r1257, 28;
	and.b32  	%r1259, %r1258, 8;
	add.s32 	%r1260, %r1259, %r1257;
	ld.u64 	%rd341, [%rd337+8];
	st.u32 	[%rd341+8], %r1260;
	ld.u32 	%r2433, [%rd337+4];
	setp.lt.s32 	%p34, %r2433, 1;
	ld.u64 	%rd19, [%rd337+8];
	@%p34 bra 	$L__BB1_48;
	mov.u32 	%r2435, %r2433;
$L__BB1_46:
	add.s32 	%r47, %r2435, -1;
	mul.wide.u32 	%rd342, %r47, 4;
	add.s64 	%rd343, %rd19, %rd342;
	ld.u32 	%r1261, [%rd343];
	setp.ne.s32 	%p35, %r1261, 0;
	mov.u32 	%r2433, %r2435;
	@%p35 bra 	$L__BB1_48;
	st.u32 	[%rd337+4], %r47;
	setp.gt.u32 	%p36, %r2435, 1;
	mov.b32 	%r2433, 0;
	mov.u32 	%r2435, %r47;
	@%p36 bra 	$L__BB1_46;
$L__BB1_48:
	setp.ne.s32 	%p37, %r2433, 0;
	mov.u64 	%rd1772, %rd19;
	@%p37 bra 	$L__BB1_51;
	mov.b32 	%r2433, 0;
	st.u32 	[%rd337], %r2433;
	setp.eq.s64 	%p38, %rd19, 0;
	mov.b64 	%rd1772, 0;
	@%p38 bra 	$L__BB1_51;
	{ // callseq 23, 0
	.param .b64 param0;
	st.param.b64 	[param0], %rd19;
	call.uni 
	free, 
	(
	param0
	);
	} // callseq 23
	mov.b64 	%rd1772, 0;
	st.u64 	[%rd337+8], %rd1772;
	ld.u32 	%r2433, [%rd337+4];
$L__BB1_51:
	mov.b32 	%r2446, -1;
	st.u32 	[%rd337], %r2446;
	setp.eq.s64 	%p39, %rd1772, 0;
	mov.b64 	%rd1773, 0;
	@%p39 bra 	$L__BB1_59;
	mul.wide.s32 	%rd347, %r2433, 4;
	{ // callseq 24, 0
	.param .b64 param0;
	st.param.b64 	[param0], %rd347;
	.param .b64 retval0;
	call.uni (retval0), 
	malloc, 
	(
	param0
	);
	ld.param.b64 	%rd1773, [retval0];
	} // callseq 24
	setp.lt.s32 	%p40, %r2433, 1;
	@%p40 bra 	$L__BB1_59;
	and.b32  	%r51, %r2433, 3;
	setp.lt.u32 	%p41, %r2433, 4;
	mov.b32 	%r2440, 0;
	@%p41 bra 	$L__BB1_56;
	and.b32  	%r2440, %r2433, 2147483644;
	mov.b32 	%r2438, 0;
$L__BB1_55:
	ld.u64 	%rd349, [%rd337+8];
	mul.wide.u32 	%rd350, %r2438, 4;
	add.s64 	%rd351, %rd349, %rd350;
	ld.u32 	%r1268, [%rd351];
	add.s64 	%rd352, %rd1773, %rd350;
	st.u32 	[%rd352], %r1268;
	ld.u64 	%rd353, [%rd337+8];
	add.s64 	%rd354, %rd353, %rd350;
	ld.u32 	%r1269, [%rd354+4];
	st.u32 	[%rd352+4], %r1269;
	ld.u64 	%rd355, [%rd337+8];
	add.s64 	%rd356, %rd355, %rd350;
	ld.u32 	%r1270, [%rd356+8];
	st.u32 	[%rd352+8], %r1270;
	ld.u64 	%rd357, [%rd337+8];
	add.s64 	%rd358, %rd357, %rd350;
	ld.u32 	%r1271, [%rd358+12];
	st.u32 	[%rd352+12], %r1271;
	add.s32 	%r2438, %r2438, 4;
	setp.ne.s32 	%p42, %r2438, %r2440;
	@%p42 bra 	$L__BB1_55;
$L__BB1_56:
	setp.eq.s32 	%p43, %r51, 0;
	@%p43 bra 	$L__BB1_59;
	mov.b32 	%r2441, 0;
$L__BB1_58:
	.pragma "nounroll";
	ld.u64 	%rd359, [%rd337+8];
	mul.wide.u32 	%rd360, %r2440, 4;
	add.s64 	%rd361, %rd359, %rd360;
	ld.u32 	%r1275, [%rd361];
	add.s64 	%rd362, %rd1773, %rd360;
	st.u32 	[%rd362], %r1275;
	add.s32 	%r2440, %r2440, 1;
	add.s32 	%r2441, %r2441, 1;
	setp.eq.s32 	%p44, %r2441, %r51;
	@%p44 bra 	$L__BB1_59;
	bra.uni 	$L__BB1_58;
$L__BB1_59:
	mov.u64 	%rd366, $str$6;
	cvta.global.u64 	%rd367, %rd366;
	{ // callseq 26, 0
	.param .b64 param0;
	st.param.b64 	[param0], %rd367;
	.param .b64 param1;
	st.param.b64 	[param1], 0;
	.param .b32 retval0;
	call.uni (retval0), 
	vprintf, 
	(
	param0, 
	param1
	);
	ld.param.b32 	%r1277, [retval0];
	} // callseq 26
	st.local.u32 	[%rd2], %r2433;
	mov.u64 	%rd368, $str$7;
	cvta.global.u64 	%rd369, %rd368;
	{ // callseq 27, 0
	.param .b64 param0;
	st.param.b64 	[param0], %rd369;
	.param .b64 param1;
	st.param.b64 	[param1], %rd250;
	.param .b32 retval0;
	call.uni (retval0), 
	vprintf, 
	(
	param0, 
	param1
	);
	ld.param.b32 	%r1279, [retval0];
	} // callseq 27
	st.local.u32 	[%rd2], %r2446;
	{ // callseq 28, 0
	.param .b64 param0;
	st.param.b64 	[param0], %rd369;
	.param .b64 param1;
	st.param.b64 	[param1], %rd250;
	.param .b32 retval0;
	call.uni (retval0), 
	vprintf, 
	(
	param0, 
	param1
	);
	ld.param.b32 	%r1281, [retval0];
	} // callseq 28
	setp.lt.s32 	%p45, %r2433, 1;
	@%p45 bra 	$L__BB1_66;
	and.b32  	%r67, %r2433, 3;
	setp.lt.u32 	%p46, %r2433, 4;
	mov.b32 	%r2449, 0;
	@%p46 bra 	$L__BB1_63;
	and.b32  	%r2449, %r2433, 2147483644;
	mov.b32 	%r2447, 0;
	mov.u64 	%rd373, $str$4;
$L__BB1_62:
	mul.wide.u32 	%rd371, %r2447, 4;
	add.s64 	%rd372, %rd1773, %rd371;
	ld.u32 	%r1285, [%rd372];
	st.local.u32 	[%rd2], %r1285;
	cvta.global.u64 	%rd374, %rd373;
	{ // callseq 29, 0
	.param .b64 param0;
	st.param.b64 	[param0], %rd374;
	.param .b64 param1;
	st.param.b64 	[param1], %rd250;
	.param .b32 retval0;
	call.uni (retval0), 
	vprintf, 
	(
	param0, 
	param1
	);
	ld.param.b32 	%r1286, [retval0];
	} // callseq 29
	ld.u32 	%r1288, [%rd372+4];
	st.local.u32 	[%rd2], %r1288;
	{ // callseq 30, 0
	.param .b64 param0;
	st.param.b64 	[param0], %rd374;
	.param .b64 param1;
	st.param.b64 	[param1], %rd250;
	.param .b32 retval0;
	call.uni (retval0), 
	vprintf, 
	(
	param0, 
	param1
	);
	ld.param.b32 	%r1289, [retval0];
	} // callseq 30
	ld.u32 	%r1291, [%rd372+8];
	st.local.u32 	[%rd2], %r1291;
	{ // callseq 31, 0
	.param .b64 param0;
	st.param.b64 	[param0], %rd374;
	.param .b64 param1;
	st.param.b64 	[param1], %rd250;
	.param .b32 retval0;
	call.uni (retval0), 
	vprintf, 
	(
	param0, 
	param1
	);
	ld.param.b32 	%r1292, [retval0];
	} // callseq 31
	ld.u32 	%r1294, [%rd372+12];
	st.local.u32 	[%rd2], %r1294;
	{ // callseq 32, 0
	.param .b64 param0;
	st.param.b64 	[param0], %rd374;
	.param .b64 param1;
	st.param.b64 	[param1], %rd250;
	.param .b32 retval0;
	call.uni (retval0), 
	vprintf, 
	(
	param0, 
	param1
	);
	ld.param.b32 	%r1295, [retval0];
	} // callseq 32
	add.s32 	%r2447, %r2447, 4;
	setp.ne.s32 	%p47, %r2447, %r2449;
	@%p47 bra 	$L__BB1_62;
$L__BB1_63:
	setp.eq.s32 	%p48, %r67, 0;
	@%p48 bra 	$L__BB1_66;
	mov.b32 	%r2450, 0;
	mov.u64 	%rd378, $str$4;
$L__BB1_65:
	.pragma "nounroll";
	mul.wide.u32 	%rd376, %r2449, 4;
	add.s64 	%rd377, %rd1773, %rd376;
	ld.u32 	%r1298, [%rd377];
	st.local.u32 	[%rd2], %r1298;
	cvta.global.u64 	%rd379, %rd378;
	{ // callseq 33, 0
	.param .b64 param0;
	st.param.b64 	[param0], %rd379;
	.param .b64 param1;
	st.param.b64 	[param1], %rd250;
	.param .b32 retval0;
	call.uni (retval0), 
	vprintf, 
	(
	param0, 
	param1
	);
	ld.param.b32 	%r1299, [retval0];
	} // callseq 33
	add.s32 	%r2449, %r2449, 1;
	add.s32 	%r2450, %r2450, 1;
	setp.ne.s32 	%p49, %r2450, %r67;
	@%p49 bra 	$L__BB1_65;
$L__BB1_66:
	mov.u64 	%rd381, $str$8;
	cvta.global.u64 	%rd382, %rd381;
	{ // callseq 34, 0
	.param .b64 param0;
	st.param.b64 	[param0], %rd382;
	.param .b64 param1;
	st.param.b64 	[param1], 0;
	.param .b32 retval0;
	call.uni (retval0), 
	vprintf, 
	(
	param0, 
	param1
	);
	ld.param.b32 	%r1301, [retval0];
	} // callseq 34
	{ // callseq 35, 0
	.param .b64 param0;
	st.param.b64 	[param0], 4;
	.param .b64 retval0;
	call.uni (retval0), 
	malloc, 
	(
	param0
	);
	ld.param.b64 	%rd383, [retval0];
	} // callseq 35
	mov.b32 	%r1303, 1;
	st.u32 	[%rd383], %r1303;
	{ // callseq 36, 0
	.param .b64 param0;
	st.param.b64 	[param0], 16;
	.param .b64 retval0;
	call.uni (retval0), 
	malloc, 
	(
	param0
	);
	ld.param.b64 	%rd385, [retval0];
	} // callseq 36
	{ // callseq 37, 0
	.param .b64 param0;
	st.param.b64 	[param0], 4;
	.param .b64 retval0;
	call.uni (retval0), 
	malloc, 
	(
	param0
	);
	ld.param.b64 	%rd386, [retval0];
	} // callseq 37
	st.u64 	[%rd385+8], %rd386;
	st.u32 	[%rd385+4], %r1303;
	ld.u32 	%r1304, [%rd383];
	shr.u32 	%r1305, %r1304, 28;
	and.b32  	%r1306, %r1305, 8;
	add.s32 	%r1307, %r1306, %r1304;
	st.u32 	[%rd386], %r1307;
	ld.u32 	%r2453, [%rd385+4];
	setp.lt.s32 	%p50, %r2453, 1;
	ld.u64 	%rd24, [%rd385+8];
	@%p50 bra 	$L__BB1_70;
	mov.u32 	%r2451, %r2453;
$L__BB1_68:
	add.s32 	%r78, %r2451, -1;
	mul.wide.u32 	%rd388, %r78, 4;
	add.s64 	%rd389, %rd24, %rd388;
	ld.u32 	%r1308, [%rd389];
	setp.ne.s32 	%p51, %r1308, 0;
	mov.u32 	%r2453, %r2451;
	@%p51 bra 	$L__BB1_70;
	st.u32 	[%rd385+4], %r78;
	setp.gt.u32 	%p52, %r2451, 1;
	mov.b32 	%r2453, 0;
	mov.u32 	%r2451, %r78;
	@%p52 bra 	$L__BB1_68;
$L__BB1_70:
	setp.ne.s32 	%p53, %r2453, 0;
	mov.u64 	%rd1774, %rd24;
	@%p53 bra 	$L__BB1_73;
	mov.b32 	%r2453, 0;
	st.u32 	[%rd385], %r2453;
	setp.eq.s64 	%p54, %rd24, 0;
	mov.b64 	%rd1774, 0;
	@%p54 bra 	$L__BB1_73;
	{ // callseq 38, 0
	.param .b64 param0;
	st.param.b64 	[param0], %rd24;
	call.uni 
	free, 
	(
	param0
	);
	} // callseq 38
	mov.b64 	%rd1774, 0;
	st.u64 	[%rd385+8], %rd1774;
	ld.u32 	%r2453, [%rd385+4];
$L__BB1_73:
	mov.b32 	%r1311, 1;
	st.u32 	[%rd385], %r1311;
	setp.eq.s64 	%p55, %rd1774, 0;
	mov.b64 	%rd1775, 0;
	@%p55 bra 	$L__BB1_81;
	mul.wide.s32 	%rd393, %r2453, 4;
	{ // callseq 39, 0
	.param .b64 param0;
	st.param.b64 	[param0], %rd393;
	.param .b64 retval0;
	call.uni (retval0), 
	malloc, 
	(
	param0
	);
	ld.param.b64 	%rd1775, [retval0];
	} // callseq 39
	setp.lt.s32 	%p56, %r2453, 1;
	@%p56 bra 	$L__BB1_81;
	and.b32  	%r82, %r2453, 3;
	setp.lt.u32 	%p57, %r2453, 4;
	mov.b32 	%r2456, 0;
	@%p57 bra 	$L__BB1_78;
	and.b32  	%r2456, %r2453, 2147483644;
	mov.b32 	%r2454, 0;
$L__BB1_77:
	ld.u64 	%rd395, [%rd385+8];
	mul.wide.u32 	%rd396, %r2454, 4;
	add.s64 	%rd397, %rd395, %rd396;
	ld.u32 	%r1314, [%rd397];
	add.s64 	%rd398, %rd1775, %rd396;
	st.u32 	[%rd398], %r1314;
	ld.u64 	%rd399, [%rd385+8];
	add.s64 	%rd400, %rd399, %rd396;
	ld.u32 	%r1315, [%rd400+4];
	st.u32 	[%rd398+4], %r1315;
	ld.u64 	%rd401, [%rd385+8];
	add.s64 	%rd402, %rd401, %rd396;
	ld.u32 	%r1316, [%rd402+8];
	st.u32 	[%rd398+8], %r1316;
	ld.u64 	%rd403, [%rd385+8];
	add.s64 	%rd404, %rd403, %rd396;
	ld.u32 	%r1317, [%rd404+12];
	st.u32 	[%rd398+12], %r1317;
	add.s32 	%r2454, %r2454, 4;
	setp.ne.s32 	%p58, %r2454, %r2456;
	@%p58 bra 	$L__BB1_77;
$L__BB1_78:
	setp.eq.s32 	%p59, %r82, 0;
	@%p59 bra 	$L__BB1_81;
	mov.b32 	%r2457, 0;
$L__BB1_80:
	.pragma "nounroll";
	ld.u64 	%rd405, [%rd385+8];
	mul.wide.u32 	%rd406, %r2456, 4;
	add.s64 	%rd407, %rd405, %rd406;
	ld.u32 	%r1319, [%rd407];
	add.s64 	%rd408, %rd1775, %rd406;
	st.u32 	[%rd408], %r1319;
	add.s32 	%r2456, %r2456, 1;
	add.s32 	%r2457, %r2457, 1;
	setp.ne.s32 	%p60, %r2457, %r82;
	@%p60 bra 	$L__BB1_80;
$L__BB1_81:
	{ // callseq 40, 0
	.param .b64 param0;
	st.param.b64 	[param0], 16;
	.param .b64 retval0;
	call.uni (retval0), 
	malloc, 
	(
	param0
	);
	ld.param.b64 	%rd409, [retval0];
	} // callseq 40
	add.s32 	%r1321, %r2453, 1;
	mov.b32 	%r1322, 1;
	st.v2.u32 	[%rd409], {%r1322, %r1321};
	mul.wide.s32 	%rd410, %r1321, 4;
	{ // callseq 41, 0
	.param .b64 param0;
	st.param.b64 	[param0], %rd410;
	.param .b64 retval0;
	call.uni (retval0), 
	malloc, 
	(
	param0
	);
	ld.param.b64 	%rd411, [retval0];
	} // callseq 41
	st.u64 	[%rd409+8], %rd411;
	setp.lt.s32 	%p61, %r2453, 1;
	mov.b32 	%r2466, 0;
	@%p61 bra 	$L__BB1_88;
	setp.lt.u32 	%p62, %r2453, 4;
	mov.b32 	%r2463, 0;
	mov.u32 	%r2466, %r2463;
	@%p62 bra 	$L__BB1_85;
	mov.b32 	%r2458, 0;
	and.b32  	%r2463, %r2453, 2147483644;
	mov.u32 	%r2466, %r2458;
$L__BB1_84:
	mul.wide.u32 	%rd413, %r2458, 4;
	add.s64 	%rd414, %rd1775, %rd413;
	ld.u32 	%r1326, [%rd414];
	mul.wide.s32 	%rd415, %r1326, 4;
	cvt.u32.u64 	%r1327, %rd415;
	add.s32 	%r1328, %r2466, %r1327;
	and.b32  	%r1329, %r1328, 7;
	ld.u64 	%rd416, [%rd409+8];
	add.s64 	%rd417, %rd416, %rd413;
	st.u32 	[%rd417], %r1329;
	cvt.s64.s32 	%rd418, %r2466;
	add.s64 	%rd419, %rd415, %rd418;
	cvt.u32.u64 	%r1330, %rd419;
	shr.u32 	%r1331, %r1330, 3;
	ld.u32 	%r1332, [%rd414+4];
	mul.wide.s32 	%rd420, %r1332, 4;
	cvt.u32.u64 	%r1333, %rd420;
	add.s32 	%r1334, %r1331, %r1333;
	and.b32  	%r1335, %r1334, 7;
	ld.u64 	%rd421, [%rd409+8];
	add.s64 	%rd422, %rd421, %rd413;
	st.u32 	[%rd422+4], %r1335;
	shr.s64 	%rd423, %rd419, 3;
	add.s64 	%rd424, %rd420, %rd423;
	cvt.u32.u64 	%r1336, %rd424;
	shr.u32 	%r1337, %r1336, 3;
	ld.u32 	%r1338, [%rd414+8];
	mul.wide.s32 	%rd425, %r1338, 4;
	cvt.u32.u64 	%r1339, %rd425;
	add.s32 	%r1340, %r1337, %r1339;
	and.b32  	%r1341, %r1340, 7;
	ld.u64 	%rd426, [%rd409+8];
	add.s64 	%rd427, %rd426, %rd413;
	st.u32 	[%rd427+8], %r1341;
	shr.s64 	%rd428, %rd424, 3;
	add.s64 	%rd429, %rd425, %rd428;
	shr.u64 	%rd430, %rd429, 3;
	cvt.u32.u64 	%r1342, %rd430;
	ld.u32 	%r1343, [%rd414+12];
	mul.wide.s32 	%rd431, %r1343, 4;
	cvt.u32.u64 	%r1344, %rd431;
	add.s32 	%r1345, %r1342, %r1344;
	and.b32  	%r1346, %r1345, 7;
	ld.u64 	%rd432, [%rd409+8];
	add.s64 	%rd433, %rd432, %rd413;
	st.u32 	[%rd433+12], %r1346;
	cvt.s64.s32 	%rd434, %rd430;
	add.s64 	%rd435, %rd431, %rd434;
	shr.u64 	%rd436, %rd435, 3;
	cvt.u32.u64 	%r2466, %rd436;
	add.s32 	%r2458, %r2458, 4;
	setp.ne.s32 	%p63, %r2458, %r2463;
	@%p63 bra 	$L__BB1_84;
$L__BB1_85:
	and.b32  	%r99, %r2453, 3;
	setp.eq.s32 	%p64, %r99, 0;
	@%p64 bra 	$L__BB1_88;
	mov.b32 	%r2465, 0;
$L__BB1_87:
	.pragma "nounroll";
	mul.wide.u32 	%rd437, %r2463, 4;
	add.s64 	%rd438, %rd1775, %rd437;
	ld.u32 	%r1348, [%rd438];
	mul.wide.s32 	%rd439, %r1348, 4;
	cvt.u32.u64 	%r1349, %rd439;
	add.s32 	%r1350, %r2466, %r1349;
	and.b32  	%r1351, %r1350, 7;
	ld.u64 	%rd440, [%rd409+8];
	add.s64 	%rd441, %rd440, %rd437;
	st.u32 	[%rd441], %r1351;
	cvt.s64.s32 	%rd442, %r2466;
	add.s64 	%rd443, %rd439, %rd442;
	shr.u64 	%rd444, %rd443, 3;
	cvt.u32.u64 	%r2466, %rd444;
	add.s32 	%r2463, %r2463, 1;
	add.s32 	%r2465, %r2465, 1;
	setp.ne.s32 	%p65, %r2465, %r99;
	@%p65 bra 	$L__BB1_87;
$L__BB1_88:
	ld.u64 	%rd445, [%rd409+8];
	mul.wide.s32 	%rd446, %r2453, 4;
	add.s64 	%rd447, %rd445, %rd446;
	st.u32 	[%rd447], %r2466;
	ld.u32 	%r112, [%rd409+4];
	setp.lt.s32 	%p66, %r112, 1;
	ld.u64 	%rd29, [%rd409+8];
	@%p66 bra 	$L__BB1_92;
	mov.u32 	%r2467, %r112;
$L__BB1_90:
	add.s32 	%r109, %r2467, -1;
	mul.wide.u32 	%rd448, %r109, 4;
	add.s64 	%rd449, %rd29, %rd448;
	ld.u32 	%r1352, [%rd449];
	setp.ne.s32 	%p67, %r1352, 0;
	mov.u32 	%r112, %r2467;
	@%p67 bra 	$L__BB1_92;
	st.u32 	[%rd409+4], %r109;
	setp.gt.u32 	%p68, %r2467, 1;
	mov.b32 	%r112, 0;
	mov.u32 	%r2467, %r109;
	@%p68 bra 	$L__BB1_90;
$L__BB1_92:
	setp.ne.s32 	%p69, %r112, 0;
	mov.u64 	%rd1776, %rd29;
	@%p69 bra 	$L__BB1_95;
	mov.b32 	%r112, 0;
	st.u32 	[%rd409], %r112;
	setp.eq.s64 	%p70, %rd29, 0;
	mov.b64 	%rd1776, 0;
	@%p70 bra 	$L__BB1_95;
	{ // callseq 42, 0
	.param .b64 param0;
	st.param.b64 	[param0], %rd29;
	call.uni 
	free, 
	(
	param0
	);
	} // callseq 42
	mov.b64 	%rd1776, 0;
	st.u64 	[%rd409+8], %rd1776;
	ld.u32 	%r112, [%rd409+4];
$L__BB1_95:
	ld.u32 	%r2550, [%rd409];
	setp.eq.s64 	%p71, %rd1776, 0;
	mov.b64 	%rd1777, 0;
	@%p71 bra 	$L__BB1_111;
	mul.wide.s32 	%rd31, %r112, 4;
	{ // callseq 43, 0
	.param .b64 param0;
	st.param.b64 	[param0], %rd31;
	.param .b64 retval0;
	call.uni (retval0), 
	malloc, 
	(
	param0
	);
	ld.param.b64 	%rd453, [retval0];
	} // callseq 43
	setp.lt.s32 	%p72, %r112, 1;
	@%p72 bra 	$L__BB1_103;
	and.b32  	%r114, %r112, 3;
	setp.lt.u32 	%p73, %r112, 4;
	mov.b32 	%r2472, 0;
	@%p73 bra 	$L__BB1_100;
	and.b32  	%r2472, %r112, 2147483644;
	mov.b32 	%r2470, 0;
$L__BB1_99:
	ld.u64 	%rd454, [%rd409+8];
	mul.wide.u32 	%rd455, %r2470, 4;
	add.s64 	%rd456, %rd454, %rd455;
	ld.u32 	%r1357, [%rd456];
	add.s64 	%rd457, %rd453, %rd455;
	st.u32 	[%rd457], %r1357;
	ld.u64 	%rd458, [%rd409+8];
	add.s64 	%rd459, %rd458, %rd455;
	ld.u32 	%r1358, [%rd459+4];
	st.u32 	[%rd457+4], %r1358;
	ld.u64 	%rd460, [%rd409+8];
	add.s64 	%rd461, %rd460, %rd455;
	ld.u32 	%r1359, [%rd461+8];
	st.u32 	[%rd457+8], %r1359;
	ld.u64 	%rd462, [%rd409+8];
	add.s64 	%rd463, %rd462, %rd455;
	ld.u32 	%r1360, [%rd463+12];
	st.u32 	[%rd457+12], %r1360;
	add.s32 	%r2470, %r2470, 4;
	setp.ne.s32 	%p74, %r2470, %r2472;
	@%p74 bra 	$L__BB1_99;
$L__BB1_100:
	setp.eq.s32 	%p75, %r114, 0;
	@%p75 bra 	$L__BB1_103;
	mov.b32 	%r2473, 0;
$L__BB1_102:
	.pragma "nounroll";
	ld.u64 	%rd464, [%rd409+8];
	mul.wide.u32 	%rd465, %r2472, 4;
	add.s64 	%rd466, %rd464, %rd465;
	ld.u32 	%r1362, [%rd466];
	add.s64 	%rd467, %rd453, %rd465;
	st.u32 	[%rd467], %r1362;
	add.s32 	%r2472, %r2472, 1;
	add.s32 	%r2473, %r2473, 1;
	setp.ne.s32 	%p76, %r2473, %r114;
	@%p76 bra 	$L__BB1_102;
$L__BB1_103:
	setp.eq.s64 	%p77, %rd453, 0;
	@%p77 bra 	$L__BB1_111;
	setp.lt.s32 	%p78, %r112, 1;
	{ // callseq 44, 0
	.param .b64 param0;
	st.param.b64 	[param0], %rd31;
	.param .b64 retval0;
	call.uni (retval0), 
	malloc, 
	(
	param0
	);
	ld.param.b64 	%rd1777, [retval0];
	} // callseq 44
	@%p78 bra 	$L__BB1_111;
	and.b32  	%r123, %r112, 3;
	setp.lt.u32 	%p79, %r112, 4;
	mov.b32 	%r2476, 0;
	@%p79 bra 	$L__BB1_108;
	and.b32  	%r2476, %r112, 2147483644;
	mov.b32 	%r2474, 0;
$L__BB1_107:
	mul.wide.u32 	%rd470, %r2474, 4;
	add.s64 	%rd471, %rd453, %rd470;
	ld.u32 	%r1365, [%rd471];
	add.s64 	%rd472, %rd1777, %rd470;
	st.u32 	[%rd472], %r1365;
	ld.u32 	%r1366, [%rd471+4];
	st.u32 	[%rd472+4], %r1366;
	ld.u32 	%r1367, [%rd471+8];
	st.u32 	[%rd472+8], %r1367;
	ld.u32 	%r1368, [%rd471+12];
	st.u32 	[%rd472+12], %r1368;
	add.s32 	%r2474, %r2474, 4;
	setp.ne.s32 	%p80, %r2474, %r2476;
	@%p80 bra 	$L__BB1_107;
$L__BB1_108:
	setp.eq.s32 	%p81, %r123, 0;
	@%p81 bra 	$L__BB1_111;
	mov.b32 	%r2477, 0;
$L__BB1_110:
	.pragma "nounroll";
	mul.wide.u32 	%rd473, %r2476, 4;
	add.s64 	%rd474, %rd453, %rd473;
	ld.u32 	%r1370, [%rd474];
	add.s64 	%rd475, %rd1777, %rd473;
	st.u32 	[%rd475], %r1370;
	add.s32 	%r2476, %r2476, 1;
	add.s32 	%r2477, %r2477, 1;
	setp.ne.s32 	%p82, %r2477, %r123;
	@%p82 bra 	$L__BB1_110;
$L__BB1_111:
	mov.f64 	%fd1, 0d3FE0000000000000;
	mov.f64 	%fd2, 0d3FF0000000000000;
	add.rz.f64 	%fd3, %fd2, %fd1;
	cvt.rzi.f64.f64 	%fd4, %fd3;
	cvt.rzi.s64.f64 	%rd35, %fd4;
	setp.eq.s64 	%p83, %rd35, 0;
	mov.b32 	%r143, 0;
	mov.b64 	%rd45, 0;
	mov.u32 	%r2484, %r143;
	@%p83 bra 	$L__BB1_124;
	setp.gt.s64 	%p84, %rd35, 0;
	selp.b32 	%r2484, 1, -1, %p84;
	abs.s64 	%rd1780, %rd35;
	cvt.u32.u64 	%r1373, %rd1780;
	setp.lt.s32 	%p85, %r1373, 1;
	mov.b32 	%r2479, 0;
	@%p85 bra 	$L__BB1_115;
	mov.b32 	%r2479, 0;
	mov.u64 	%rd1778, %rd1780;
$L__BB1_114:
	shr.u64 	%rd477, %rd1778, 3;
	and.b64  	%rd1778, %rd477, 268435455;
	add.s32 	%r2479, %r2479, 1;
	setp.ne.s64 	%p86, %rd1778, 0;
	@%p86 bra 	$L__BB1_114;
$L__BB1_115:
	mul.wide.u32 	%rd478, %r2479, 4;
	{ // callseq 45, 0
	.param .b64 param0;
	st.param.b64 	[param0], %rd478;
	.param .b64 retval0;
	call.uni (retval0), 
	malloc, 
	(
	param0
	);
	ld.param.b64 	%rd45, [retval0];
	} // callseq 45
	setp.eq.s32 	%p87, %r2479, 0;
	mov.b32 	%r143, 0;
	@%p87 bra 	$L__BB1_124;
	and.b32  	%r136, %r2479, 3;
	setp.lt.u32 	%p88, %r2479, 4;
	mov.b32 	%r2482, 0;
	@%p88 bra 	$L__BB1_119;
	and.b32  	%r2482, %r2479, -4;
	mov.b32 	%r2480, 0;
$L__BB1_118:
	.pragma "nounroll";
	cvt.u32.u64 	%r1378, %rd1780;
	and.b32  	%r1379, %r1378, 7;
	mul.wide.u32 	%rd480, %r2480, 4;
	add.s64 	%rd481, %rd45, %rd480;
	st.u32 	[%rd481], %r1379;
	shr.u32 	%r1380, %r1378, 3;
	and.b32  	%r1381, %r1380, 7;
	st.u32 	[%rd481+4], %r1381;
	shr.u32 	%r1382, %r1378, 6;
	and.b32  	%r1383, %r1382, 7;
	st.u32 	[%rd481+8], %r1383;
	shr.u32 	%r1384, %r1378, 9;
	and.b32  	%r1385, %r1384, 7;
	st.u32 	[%rd481+12], %r1385;
	shr.u64 	%rd1780, %rd1780, 12;
	add.s32 	%r2480, %r2480, 4;
	setp.ne.s32 	%p89, %r2480, %r2482;
	@%p89 bra 	$L__BB1_118;
$L__BB1_119:
	setp.eq.s32 	%p90, %r136, 0;
	mov.u32 	%r143, %r2479;
	@%p90 bra 	$L__BB1_124;
	setp.eq.s32 	%p91, %r136, 1;
	@%p91 bra 	$L__BB1_122;
	cvt.u32.u64 	%r1386, %rd1780;
	and.b32  	%r1387, %r1386, 7;
	mul.wide.u32 	%rd482, %r2482, 4;
	add.s64 	%rd483, %rd45, %rd482;
	st.u32 	[%rd483], %r1387;
	shr.u32 	%r1388, %r1386, 3;
	and.b32  	%r1389, %r1388, 7;
	st.u32 	[%rd483+4], %r1389;
	shr.u64 	%rd1780, %rd1780, 6;
	add.s32 	%r2482, %r2482, 2;
$L__BB1_122:
	and.b32  	%r1390, %r2479, 1;
	setp.eq.b32 	%p92, %r1390, 1;
	not.pred 	%p93, %p92;
	mov.u32 	%r143, %r2479;
	@%p93 bra 	$L__BB1_124;
	cvt.u32.u64 	%r1391, %rd1780;
	and.b32  	%r1392, %r1391, 7;
	mul.wide.u32 	%rd484, %r2482, 4;
	add.s64 	%rd485, %rd45, %rd484;
	st.u32 	[%rd485], %r1392;
	mov.u32 	%r143, %r2479;
$L__BB1_124:
	setp.ne.s32 	%p94, %r2550, %r2484;
	@%p94 bra 	$L__BB1_147;
	max.s32 	%r1506, %r112, %r143;
	add.s32 	%r2487, %r1506, 1;
	{ // callseq 56, 0
	.param .b64 param0;
	st.param.b64 	[param0], 16;
	.param .b64 retval0;
	call.uni (retval0), 
	malloc, 
	(
	param0
	);
	ld.param.b64 	%rd619, [retval0];
	} // callseq 56
	mul.wide.u32 	%rd620, %r2487, 4;
	{ // callseq 57, 0
	.param .b64 param0;
	st.param.b64 	[param0], %rd620;
	.param .b64 retval0;
	call.uni (retval0), 
	malloc, 
	(
	param0
	);
	ld.param.b64 	%rd1783, [retval0];
	} // callseq 57
	st.u64 	[%rd619+8], %rd1783;
	st.u32 	[%rd619+4], %r2487;
	setp.lt.s32 	%p158, %r1506, 0;
	@%p158 bra 	$L__BB1_133;
	mov.b64 	%rd1784, 0;
	mov.b32 	%r2486, 0;
$L__BB1_127:
	setp.ge.s32 	%p159, %r2486, %r112;
	mov.b64 	%rd1785, 0;
	@%p159 bra 	$L__BB1_129;
	mul.wide.u32 	%rd624, %r2486, 4;
	add.s64 	%rd625, %rd1777, %rd624;
	ld.s32 	%rd1785, [%rd625];
$L__BB1_129:
	setp.ge.u32 	%p160, %r2486, %r143;
	mov.b64 	%rd1786, 0;
	@%p160 bra 	$L__BB1_131;
	mul.wide.u32 	%rd627, %r2486, 4;
	add.s64 	%rd628, %rd45, %rd627;
	ld.s32 	%rd1786, [%rd628];
$L__BB1_131:
	cvt.s64.s32 	%rd629, %rd1784;
	add.s64 	%rd630, %rd1785, %rd629;
	add.s64 	%rd631, %rd630, %rd1786;
	cvt.u32.u64 	%r1508, %rd631;
	and.b32  	%r1509, %r1508, 7;
	ld.u64 	%rd632, [%rd619+8];
	mul.wide.u32 	%rd633, %r2486, 4;
	add.s64 	%rd634, %rd632, %rd633;
	st.u32 	[%rd634], %r1509;
	shr.u64 	%rd1784, %rd631, 3;
	add.s32 	%r2486, %r2486, 1;
	ld.u32 	%r2487, [%rd619+4];
	setp.lt.s32 	%p161, %r2486, %r2487;
	@%p161 bra 	$L__BB1_127;
	ld.u64 	%rd1783, [%rd619+8];
$L__BB1_133:
	setp.lt.s32 	%p162, %r2487, 1;
	mov.u32 	%r2549, %r2487;
	@%p162 bra 	$L__BB1_136;
$L__BB1_134:
	add.s32 	%r151, %r2487, -1;
	mul.wide.u32 	%rd635, %r151, 4;
	add.s64 	%rd636, %rd1783, %rd635;
	ld.u32 	%r1510, [%rd636];
	setp.ne.s32 	%p163, %r1510, 0;
	mov.u32 	%r2549, %r2487;
	@%p163 bra 	$L__BB1_136;
	st.u32 	[%rd619+4], %r151;
	setp.gt.u32 	%p164, %r2487, 1;
	mov.b32 	%r2549, 0;
	mov.u32 	%r2487, %r151;
	@%p164 bra 	$L__BB1_134;
$L__BB1_136:
	setp.ne.s32 	%p165, %r2549, 0;
	mov.u64 	%rd1787, %rd1783;
	@%p165 bra 	$L__BB1_139;
	mov.b32 	%r2549, 0;
	st.u32 	[%rd619], %r2549;
	setp.eq.s64 	%p166, %rd1783, 0;
	mov.b64 	%rd1787, 0;
	@%p166 bra 	$L__BB1_139;
	{ // callseq 58, 0
	.param .b64 param0;
	st.param.b64 	[param0], %rd1783;
	call.uni 
	free, 
	(
	param0
	);
	} // callseq 58
	mov.b64 	%rd1787, 0;
	st.u64 	[%rd619+8], %rd1787;
	ld.u32 	%r2549, [%rd619+4];
$L__BB1_139:
	st.u32 	[%rd619], %r2550;
	setp.eq.s64 	%p167, %rd1787, 0;
	mov.b64 	%rd1791, 0;
	@%p167 bra 	$L__BB1_245;
	mul.wide.s32 	%rd640, %r2549, 4;
	{ // callseq 59, 0
	.param .b64 param0;
	st.param.b64 	[param0], %rd640;
	.param .b64 retval0;
	call.uni (retval0), 
	malloc, 
	(
	param0
	);
	ld.param.b64 	%rd1791, [retval0];
	} // callseq 59
	setp.lt.s32 	%p168, %r2549, 1;
	@%p168 bra 	$L__BB1_245;
	and.b32  	%r155, %r2549, 3;
	setp.lt.u32 	%p169, %r2549, 4;
	mov.b32 	%r2541, 0;
	@%p169 bra 	$L__BB1_144;
	and.b32  	%r2541, %r2549, 2147483644;
	mov.b32 	%r2490, 0;
$L__BB1_143:
	ld.u64 	%rd642, [%rd619+8];
	mul.wide.u32 	%rd643, %r2490, 4;
	add.s64 	%rd644, %rd642, %rd643;
	ld.u32 	%r1515, [%rd644];
	add.s64 	%rd645, %rd1791, %rd643;
	st.u32 	[%rd645], %r1515;
	ld.u64 	%rd646, [%rd619+8];
	add.s64 	%rd647, %rd646, %rd643;
	ld.u32 	%r1516, [%rd647+4];
	st.u32 	[%rd645+4], %r1516;
	ld.u64 	%rd648, [%rd619+8];
	add.s64 	%rd649, %rd648, %rd643;
	ld.u32 	%r1517, [%rd649+8];
	st.u32 	[%rd645+8], %r1517;
	ld.u64 	%rd650, [%rd619+8];
	add.s64 	%rd651, %rd650, %rd643;
	ld.u32 	%r1518, [%rd651+12];
	st.u32 	[%rd645+12], %r1518;
	add.s32 	%r2490, %r2490, 4;
	setp.eq.s32 	%p170, %r2490, %r2541;
	@%p170 bra 	$L__BB1_144;
	bra.uni 	$L__BB1_143;
$L__BB1_144:
	setp.eq.s32 	%p171, %r155, 0;
	@%p171 bra 	$L__BB1_245;
	mov.b32 	%r2542, 0;
$L__BB1_146:
	.pragma "nounroll";
	ld.u64 	%rd652, [%rd619+8];
	mul.wide.u32 	%rd653, %r2541, 4;
	add.s64 	%rd654, %rd652, %rd653;
	ld.u32 	%r1520, [%rd654];
	add.s64 	%rd655, %rd1791, %rd653;
	st.u32 	[%rd655], %r1520;
	add.s32 	%r2541, %r2541, 1;
	add.s32 	%r2542, %r2542, 1;
	setp.eq.s32 	%p172, %r2542, %r155;
	@%p172 bra 	$L__BB1_245;
	bra.uni 	$L__BB1_146;
$L__BB1_147:
	max.s32 	%r159, %r112, %r143;
	mov.u32 	%r2491, %r159;
$L__BB1_148:
	add.s32 	%r161, %r2491, -1;
	setp.lt.s32 	%p95, %r2491, 1;
	@%p95 bra 	$L__BB1_708;
	setp.gt.s32 	%p96, %r2491, %r112;
	mov.b32 	%r2492, 0;
	@%p96 bra 	$L__BB1_151;
	mul.wide.u32 	%rd489, %r161, 4;
	add.s64 	%rd490, %rd1777, %rd489;
	ld.u32 	%r2492, [%rd490];
$L__BB1_151:
	setp.gt.s32 	%p97, %r2491, %r143;
	mov.b32 	%r2493, 0;
	@%p97 bra 	$L__BB1_153;
	mul.wide.u32 	%rd491, %r161, 4;
	add.s64 	%rd492, %rd45, %rd491;
	ld.u32 	%r2493, [%rd492];
$L__BB1_153:
	setp.eq.s32 	%p98, %r2492, %r2493;
	mov.u32 	%r2491, %r161;
	@%p98 bra 	$L__BB1_148;
	setp.lt.s32 	%p99, %r2492, %r2493;
	@%p99 bra 	$L__BB1_196;
	{ // callseq 47, 0
	.param .b64 param0;
	st.param.b64 	[param0], 16;
	.param .b64 retval0;
	call.uni (retval0), 
	malloc, 
	(
	param0
	);
	ld.param.b64 	%rd493, [retval0];
	} // callseq 47
	mul.wide.u32 	%rd494, %r159, 4;
	{ // callseq 48, 0
	.param .b64 param0;
	st.param.b64 	[param0], %rd494;
	.param .b64 retval0;
	call.uni (retval0), 
	malloc, 
	(
	param0
	);
	ld.param.b64 	%rd495, [retval0];
	} // callseq 48
	st.u64 	[%rd493+8], %rd495;
	st.u32 	[%rd493+4], %r159;
	setp.eq.s32 	%p100, %r159, 0;
	@%p100 bra 	$L__BB1_182;
	and.b32  	%r166, %r159, 3;
	setp.lt.u32 	%p101, %r159, 4;
	mov.b32 	%r2494, 0;
	mov.u32 	%r2502, %r2494;
	@%p101 bra 	$L__BB1_175;
	and.b32  	%r2494, %r159, -4;
	mov.b32 	%r2501, 0;
	mov.u32 	%r2502, %r2501;
$L__BB1_158:
	setp.ge.s32 	%p102, %r2501, %r112;
	mul.wide.u32 	%rd497, %r2501, 4;
	add.s64 	%rd60, %rd1777, %rd497;
	mov.b32 	%r2503, 0;
	@%p102 bra 	$L__BB1_160;
	ld.u32 	%r2503, [%rd60];
$L__BB1_160:
	setp.ge.u32 	%p103, %r2501, %r143;
	add.s64 	%rd61, %rd45, %rd497;
	mov.b32 	%r2504, 0;
	@%p103 bra 	$L__BB1_162;
	ld.u32 	%r2504, [%rd61];
$L__BB1_162:
	add.s32 	%r1401, %r2502, %r2504;
	sub.s32 	%r187, %r2503, %r1401;
	shr.u32 	%r1402, %r187, 28;
	and.b32  	%r1403, %r1402, 8;
	add.s32 	%r1404, %r1403, %r187;
	ld.u64 	%rd499, [%rd493+8];
	add.s64 	%rd501, %rd499, %rd497;
	st.u32 	[%rd501], %r1404;
	add.s32 	%r188, %r2501, 1;
	setp.ge.s32 	%p104, %r188, %r112;
	mov.b32 	%r2505, 0;
	@%p104 bra 	$L__BB1_164;
	add.s64 	%rd503, %rd1777, %rd497;
	ld.u32 	%r2505, [%rd503+4];
$L__BB1_164:
	setp.ge.u32 	%p105, %r188, %r143;
	mov.b32 	%r2506, 0;
	@%p105 bra 	$L__BB1_166;
	ld.u32 	%r2506, [%rd61+4];
$L__BB1_166:
	shr.u32 	%r1407, %r187, 31;
	add.s32 	%r1408, %r1407, %r2506;
	sub.s32 	%r193, %r2505, %r1408;
	shr.u32 	%r1409, %r193, 28;
	and.b32  	%r1410, %r1409, 8;
	add.s32 	%r1411, %r1410, %r193;
	ld.u64 	%rd506, [%rd493+8];
	add.s64 	%rd508, %rd506, %rd497;
	st.u32 	[%rd508+4], %r1411;
	add.s32 	%r194, %r2501, 2;
	setp.ge.s32 	%p106, %r194, %r112;
	mov.b32 	%r2507, 0;
	@%p106 bra 	$L__BB1_168;
	add.s64 	%rd510, %rd1777, %rd497;
	ld.u32 	%r2507, [%rd510+8];
$L__BB1_168:
	setp.ge.u32 	%p107, %r194, %r143;
	mov.b32 	%r2508, 0;
	@%p107 bra 	$L__BB1_170;
	ld.u32 	%r2508, [%rd61+8];
$L__BB1_170:
	shr.u32 	%r1414, %r193, 31;
	add.s32 	%r1415, %r1414, %r2508;
	sub.s32 	%r199, %r2507, %r1415;
	shr.u32 	%r1416, %r199, 28;
	and.b32  	%r1417, %r1416, 8;
	add.s32 	%r1418, %r1417, %r199;
	ld.u64 	%rd513, [%rd493+8];
	add.s64 	%rd515, %rd513, %rd497;
	st.u32 	[%rd515+8], %r1418;
	add.s32 	%r200, %r2501, 3;
	setp.ge.s32 	%p108, %r200, %r112;
	mov.b32 	%r2509, 0;
	@%p108 bra 	$L__BB1_172;
	add.s64 	%rd517, %rd1777, %rd497;
	ld.u32 	%r2509, [%rd517+12];
$L__BB1_172:
	setp.ge.u32 	%p109, %r200, %r143;
	mov.b32 	%r2510, 0;
	@%p109 bra 	$L__BB1_174;
	ld.u32 	%r2510, [%rd61+12];
$L__BB1_174:
	shr.u32 	%r1420, %r199, 31;
	add.s32 	%r1421, %r1420, %r2510;
	sub.s32 	%r1422, %r2509, %r1421;
	shr.u32 	%r2502, %r1422, 31;
	shr.u32 	%r1423, %r1422, 28;
	and.b32  	%r1424, %r1423, 8;
	add.s32 	%r1425, %r1424, %r1422;
	ld.u64 	%rd520, [%rd493+8];
	add.s64 	%rd522, %rd520, %rd497;
	st.u32 	[%rd522+12], %r1425;
	add.s32 	%r2501, %r2501, 4;
	setp.eq.s32 	%p110, %r2501, %r2494;
	@%p110 bra 	$L__BB1_175;
	bra.uni 	$L__BB1_158;
$L__BB1_175:
	setp.eq.s32 	%p111, %r166, 0;
	@%p111 bra 	$L__BB1_182;
	mov.b32 	%r2498, 0;
$L__BB1_177:
	.pragma "nounroll";
	setp.ge.s32 	%p112, %r2494, %r112;
	mov.b32 	%r2499, 0;
	@%p112 bra 	$L__BB1_179;
	mul.wide.u32 	%rd523, %r2494, 4;
	add.s64 	%rd524, %rd1777, %rd523;
	ld.u32 	%r2499, [%rd524];
$L__BB1_179:
	setp.ge.u32 	%p113, %r2494, %r143;
	mov.b32 	%r2500, 0;
	@%p113 bra 	$L__BB1_181;
	mul.wide.u32 	%rd525, %r2494, 4;
	add.s64 	%rd526, %rd45, %rd525;
	ld.u32 	%r2500, [%rd526];
$L__BB1_181:
	add.s32 	%r1429, %r2502, %r2500;
	sub.s32 	%r1430, %r2499, %r1429;
	shr.u32 	%r2502, %r1430, 31;
	shr.u32 	%r1431, %r1430, 28;
	and.b32  	%r1432, %r1431, 8;
	add.s32 	%r1433, %r1432, %r1430;
	ld.u64 	%rd527, [%rd493+8];
	mul.wide.u32 	%rd528, %r2494, 4;
	add.s64 	%rd529, %rd527, %rd528;
	st.u32 	[%rd529], %r1433;
	add.s32 	%r2494, %r2494, 1;
	add.s32 	%r2498, %r2498, 1;
	setp.ne.s32 	%p114, %r2498, %r166;
	@%p114 bra 	$L__BB1_177;
$L__BB1_182:
	ld.u32 	%r2511, [%rd493+4];
	setp.lt.s32 	%p115, %r2511, 1;
	ld.u64 	%rd59, [%rd493+8];
	mov.u32 	%r2549, %r2511;
	@%p115 bra 	$L__BB1_185;
$L__BB1_183:
	add.s32 	%r208, %r2511, -1;
	mul.wide.u32 	%rd530, %r208, 4;
	add.s64 	%rd531, %rd59, %rd530;
	ld.u32 	%r1434, [%rd531];
	setp.ne.s32 	%p116, %r1434, 0;
	mov.u32 	%r2549, %r2511;
	@%p116 bra 	$L__BB1_185;
	st.u32 	[%rd493+4], %r208;
	setp.gt.u32 	%p117, %r2511, 1;
	mov.b32 	%r2549, 0;
	mov.u32 	%r2511, %r208;
	@%p117 bra 	$L__BB1_183;
$L__BB1_185:
	setp.ne.s32 	%p118, %r2549, 0;
	mov.u64 	%rd1788, %rd59;
	@%p118 bra 	$L__BB1_188;
	mov.b32 	%r2549, 0;
	st.u32 	[%rd493], %r2549;
	setp.eq.s64 	%p119, %rd59, 0;
	mov.b64 	%rd1788, 0;
	@%p119 bra 	$L__BB1_188;
	{ // callseq 49, 0
	.param .b64 param0;
	st.param.b64 	[param0], %rd59;
	call.uni 
	free, 
	(
	param0
	);
	} // callseq 49
	mov.b64 	%rd1788, 0;
	st.u64 	[%rd493+8], %rd1788;
	ld.u32 	%r2549, [%rd493+4];
$L__BB1_188:
	st.u32 	[%rd493], %r2550;
	setp.eq.s64 	%p120, %rd1788, 0;
	mov.b64 	%rd1791, 0;
	@%p120 bra 	$L__BB1_245;
	mul.wide.s32 	%rd535, %r2549, 4;
	{ // callseq 50, 0
	.param .b64 param0;
	st.param.b64 	[param0], %rd535;
	.param .b64 retval0;
	call.uni (retval0), 
	malloc, 
	(
	param0
	);
	ld.param.b64 	%rd1791, [retval0];
	} // callseq 50
	setp.lt.s32 	%p121, %r2549, 1;
	@%p121 bra 	$L__BB1_245;
	and.b32  	%r212, %r2549, 3;
	setp.lt.u32 	%p122, %r2549, 4;
	mov.b32 	%r2547, 0;
	@%p122 bra 	$L__BB1_193;
	and.b32  	%r2547, %r2549, 2147483644;
	mov.b32 	%r2514, 0;
$L__BB1_192:
	ld.u64 	%rd537, [%rd493+8];
	mul.wide.u32 	%rd538, %r2514, 4;
	add.s64 	%rd539, %rd537, %rd538;
	ld.u32 	%r1439, [%rd539];
	add.s64 	%rd540, %rd1791, %rd538;
	st.u32 	[%rd540], %r1439;
	ld.u64 	%rd541, [%rd493+8];
	add.s64 	%rd542, %rd541, %rd538;
	ld.u32 	%r1440, [%rd542+4];
	st.u32 	[%rd540+4], %r1440;
	ld.u64 	%rd543, [%rd493+8];
	add.s64 	%rd544, %rd543, %rd538;
	ld.u32 	%r1441, [%rd544+8];
	st.u32 	[%rd540+8], %r1441;
	ld.u64 	%rd545, [%rd493+8];
	add.s64 	%rd546, %rd545, %rd538;
	ld.u32 	%r1442, [%rd546+12];
	st.u32 	[%rd540+12], %r1442;
	add.s32 	%r2514, %r2514, 4;
	setp.eq.s32 	%p123, %r2514, %r2547;
	@%p123 bra 	$L__BB1_193;
	bra.uni 	$L__BB1_192;
$L__BB1_193:
	setp.eq.s32 	%p124, %r212, 0;
	@%p124 bra 	$L__BB1_245;
	mov.b32 	%r2548, 0;
$L__BB1_195:
	.pragma "nounroll";
	ld.u64 	%rd547, [%rd493+8];
	mul.wide.u32 	%rd548, %r2547, 4;
	add.s64 	%rd549, %rd547, %rd548;
	ld.u32 	%r1444, [%rd549];
	add.s64 	%rd550, %rd1791, %rd548;
	st.u32 	[%rd550], %r1444;
	add.s32 	%r2547, %r2547, 1;
	add.s32 	%r2548, %r2548, 1;
	setp.ne.s32 	%p125, %r2548, %r212;
	@%p125 bra 	$L__BB1_195;
	bra.uni 	$L__BB1_245;
$L__BB1_196:
	setp.eq.s64 	%p126, %rd1777, 0;
	mov.b64 	%rd1789, 0;
	@%p126 bra 	$L__BB1_204;
	mul.wide.s32 	%rd552, %r112, 4;
	{ // callseq 51, 0
	.param .b64 param0;
	st.param.b64 	[param0], %rd552;
	.param .b64 retval0;
	call.uni (retval0), 
	malloc, 
	(
	param0
	);
	ld.param.b64 	%rd1789, [retval0];
	} // callseq 51
	setp.lt.s32 	%p127, %r112, 1;
	@%p127 bra 	$L__BB1_204;
	and.b32  	%r216, %r112, 3;
	setp.lt.u32 	%p128, %r112, 4;
	mov.b32 	%r2517, 0;
	@%p128 bra 	$L__BB1_201;
	and.b32  	%r2517, %r112, 2147483644;
	mov.b32 	%r2515, 0;
$L__BB1_200:
	mul.wide.u32 	%rd554, %r2515, 4;
	add.s64 	%rd555, %rd1777, %rd554;
	ld.u32 	%r1447, [%rd555];
	add.s64 	%rd556, %rd1789, %rd554;
	st.u32 	[%rd556], %r1447;
	ld.u32 	%r1448, [%rd555+4];
	st.u32 	[%rd556+4], %r1448;
	ld.u32 	%r1449, [%rd555+8];
	st.u32 	[%rd556+8], %r1449;
	ld.u32 	%r1450, [%rd555+12];
	st.u32 	[%rd556+12], %r1450;
	add.s32 	%r2515, %r2515, 4;
	setp.ne.s32 	%p129, %r2515, %r2517;
	@%p129 bra 	$L__BB1_200;
$L__BB1_201:
	setp.eq.s32 	%p130, %r216, 0;
	@%p130 bra 	$L__BB1_204;
	mov.b32 	%r2518, 0;
$L__BB1_203:
	.pragma "nounroll";
	mul.wide.u32 	%rd557, %r2517, 4;
	add.s64 	%rd558, %rd1777, %rd557;
	ld.u32 	%r1452, [%rd558];
	add.s64 	%rd559, %rd1789, %rd557;
	st.u32 	[%rd559], %r1452;
	add.s32 	%r2517, %r2517, 1;
	add.s32 	%r2518, %r2518, 1;
	setp.ne.s32 	%p131, %r2518, %r216;
	@%p131 bra 	$L__BB1_203;
$L__BB1_204:
	{ // callseq 52, 0
	.param .b64 param0;
	st.param.b64 	[param0], 16;
	.param .b64 retval0;
	call.uni (retval0), 
	malloc, 
	(
	param0
	);
	ld.param.b64 	%rd560, [retval0];
	} // callseq 52
	mul.wide.u32 	%rd561, %r159, 4;
	{ // callseq 53, 0
	.param .b64 param0;
	st.param.b64 	[param0], %rd561;
	.param .b64 retval0;
	call.uni (retval0), 
	malloc, 
	(
	param0
	);
	ld.param.b64 	%rd562, [retval0];
	} // callseq 53
	st.u64 	[%rd560+8], %rd562;
	st.u32 	[%rd560+4], %r159;
	setp.eq.s32 	%p132, %r159, 0;
	@%p132 bra 	$L__BB1_231;
	and.b32  	%r225, %r159, 3;
	setp.lt.u32 	%p133, %r159, 4;
	mov.b32 	%r2519, 0;
	mov.u32 	%r2527, %r2519;
	@%p133 bra 	$L__BB1_224;
	and.b32  	%r2519, %r159, -4;
	mov.b32 	%r2526, 0;
	mov.u32 	%r2527, %r2526;
$L__BB1_207:
	setp.ge.u32 	%p134, %r2526, %r143;
	mul.wide.u32 	%rd564, %r2526, 4;
	add.s64 	%rd68, %rd45, %rd564;
	mov.b32 	%r2528, 0;
	@%p134 bra 	$L__BB1_209;
	ld.u32 	%r2528, [%rd68];
$L__BB1_209:
	setp.ge.s32 	%p135, %r2526, %r112;
	mov.b32 	%r2529, 0;
	@%p135 bra 	$L__BB1_211;
	add.s64 	%rd566, %rd1789, %rd564;
	ld.u32 	%r2529, [%rd566];
$L__BB1_211:
	add.s32 	%r1458, %r2527, %r2529;
	sub.s32 	%r246, %r2528, %r1458;
	shr.u32 	%r1459, %r246, 28;
	and.b32  	%r1460, %r1459, 8;
	add.s32 	%r1461, %r1460, %r246;
	ld.u64 	%rd567, [%rd560+8];
	add.s64 	%rd569, %rd567, %rd564;
	st.u32 	[%rd569], %r1461;
	add.s32 	%r1462, %r2526, 1;
	setp.ge.u32 	%p136, %r1462, %r143;
	mov.b32 	%r2530, 0;
	@%p136 bra 	$L__BB1_213;
	add.s64 	%rd571, %rd45, %rd564;
	ld.u32 	%r2530, [%rd571+4];
$L__BB1_213:
	setp.ge.s32 	%p137, %r1462, %r112;
	mov.b32 	%r2531, 0;
	@%p137 bra 	$L__BB1_215;
	add.s64 	%rd573, %rd1789, %rd564;
	ld.u32 	%r2531, [%rd573+4];
$L__BB1_215:
	shr.u32 	%r1466, %r246, 31;
	add.s32 	%r1467, %r1466, %r2531;
	sub.s32 	%r251, %r2530, %r1467;
	shr.u32 	%r1468, %r251, 28;
	and.b32  	%r1469, %r1468, 8;
	add.s32 	%r1470, %r1469, %r251;
	ld.u64 	%rd574, [%rd560+8];
	add.s64 	%rd576, %rd574, %rd564;
	st.u32 	[%rd576+4], %r1470;
	add.s32 	%r1471, %r2526, 2;
	setp.ge.u32 	%p138, %r1471, %r143;
	mov.b32 	%r2532, 0;
	@%p138 bra 	$L__BB1_217;
	add.s64 	%rd578, %rd45, %rd564;
	ld.u32 	%r2532, [%rd578+8];
$L__BB1_217:
	setp.ge.s32 	%p139, %r1471, %r112;
	mov.b32 	%r2533, 0;
	@%p139 bra 	$L__BB1_219;
	add.s64 	%rd580, %rd1789, %rd564;
	ld.u32 	%r2533, [%rd580+8];
$L__BB1_219:
	shr.u32 	%r1475, %r251, 31;
	add.s32 	%r1476, %r1475, %r2533;
	sub.s32 	%r256, %r2532, %r1476;
	shr.u32 	%r1477, %r256, 28;
	and.b32  	%r1478, %r1477, 8;
	add.s32 	%r1479, %r1478, %r256;
	ld.u64 	%rd581, [%rd560+8];
	add.s64 	%rd583, %rd581, %rd564;
	st.u32 	[%rd583+8], %r1479;
	add.s32 	%r257, %r2526, 3;
	setp.ge.u32 	%p140, %r257, %r143;
	mov.b32 	%r2534, 0;
	@%p140 bra 	$L__BB1_221;
	add.s64 	%rd585, %rd45, %rd564;
	ld.u32 	%r2534, [%rd585+12];
$L__BB1_221:
	setp.ge.s32 	%p141, %r257, %r112;
	mov.b32 	%r2535, 0;
	@%p141 bra 	$L__BB1_223;
	add.s64 	%rd587, %rd1789, %rd564;
	ld.u32 	%r2535, [%rd587+12];
$L__BB1_223:
	shr.u32 	%r1481, %r256, 31;
	add.s32 	%r1482, %r1481, %r2535;
	sub.s32 	%r1483, %r2534, %r1482;
	shr.u32 	%r2527, %r1483, 31;
	shr.u32 	%r1484, %r1483, 28;
	and.b32  	%r1485, %r1484, 8;
	add.s32 	%r1486, %r1485, %r1483;
	ld.u64 	%rd588, [%rd560+8];
	add.s64 	%rd590, %rd588, %rd564;
	st.u32 	[%rd590+12], %r1486;
	add.s32 	%r2526, %r2526, 4;
	setp.eq.s32 	%p142, %r2526, %r2519;
	@%p142 bra 	$L__BB1_224;
	bra.uni 	$L__BB1_207;
$L__BB1_224:
	setp.eq.s32 	%p143, %r225, 0;
	@%p143 bra 	$L__BB1_231;
	mov.b32 	%r2523, 0;
$L__BB1_226:
	.pragma "nounroll";
	setp.ge.u32 	%p144, %r2519, %r143;
	mov.b32 	%r2524, 0;
	@%p144 bra 	$L__BB1_228;
	mul.wide.u32 	%rd591, %r2519, 4;
	add.s64 	%rd592, %rd45, %rd591;
	ld.u32 	%r2524, [%rd592];
$L__BB1_228:
	setp.ge.s32 	%p145, %r2519, %r112;
	mov.b32 	%r2525, 0;
	@%p145 bra 	$L__BB1_230;
	mul.wide.u32 	%rd593, %r2519, 4;
	add.s64 	%rd594, %rd1789, %rd593;
	ld.u32 	%r2525, [%rd594];
$L__BB1_230:
	add.s32 	%r1490, %r2527, %r2525;
	sub.s32 	%r1491, %r2524, %r1490;
	shr.u32 	%r2527, %r1491, 31;
	shr.u32 	%r1492, %r1491, 28;
	and.b32  	%r1493, %r1492, 8;
	add.s32 	%r1494, %r1493, %r1491;
	ld.u64 	%rd595, [%rd560+8];
	mul.wide.u32 	%rd596, %r2519, 4;
	add.s64 	%rd597, %rd595, %rd596;
	st.u32 	[%rd597], %r1494;
	add.s32 	%r2519, %r2519, 1;
	add.s32 	%r2523, %r2523, 1;
	setp.ne.s32 	%p146, %r2523, %r225;
	@%p146 bra 	$L__BB1_226;
$L__BB1_231:
	ld.u32 	%r2536, [%rd560+4];
	setp.lt.s32 	%p147, %r2536, 1;
	ld.u64 	%rd67, [%rd560+8];
	mov.u32 	%r2549, %r2536;
	@%p147 bra 	$L__BB1_234;
$L__BB1_232:
	add.s32 	%r265, %r2536, -1;
	mul.wide.u32 	%rd598, %r265, 4;
	add.s64 	%rd599, %rd67, %rd598;
	ld.u32 	%r1495, [%rd599];
	setp.ne.s32 	%p148, %r1495, 0;
	mov.u32 	%r2549, %r2536;
	@%p148 bra 	$L__BB1_234;
	st.u32 	[%rd560+4], %r265;
	setp.gt.u32 	%p149, %r2536, 1;
	mov.b32 	%r2549, 0;
	mov.u32 	%r2536, %r265;
	@%p149 bra 	$L__BB1_232;
$L__BB1_234:
	setp.ne.s32 	%p150, %r2549, 0;
	mov.u64 	%rd1790, %rd67;
	@%p150 bra 	$L__BB1_237;
	mov.b32 	%r2549, 0;
	st.u32 	[%rd560], %r2549;
	setp.eq.s64 	%p151, %rd67, 0;
	mov.b64 	%rd1790, 0;
	@%p151 bra 	$L__BB1_237;
	{ // callseq 54, 0
	.param .b64 param0;
	st.param.b64 	[param0], %rd67;
	call.uni 
	free, 
	(
	param0
	);
	} // callseq 54
	mov.b64 	%rd1790, 0;
	st.u64 	[%rd560+8], %rd1790;
	ld.u32 	%r2549, [%rd560+4];
$L__BB1_237:
	st.u32 	[%rd560], %r2484;
	setp.eq.s64 	%p152, %rd1790, 0;
	mov.b64 	%rd1791, 0;
	mov.u32 	%r2550, %r2484;
	@%p152 bra 	$L__BB1_245;
	mul.wide.s32 	%rd603, %r2549, 4;
	{ // callseq 55, 0
	.param .b64 param0;
	st.param.b64 	[param0], %rd603;
	.param .b64 retval0;
	call.uni (retval0), 
	malloc, 
	(
	param0
	);
	ld.param.b64 	%rd1791, [retval0];
	} // callseq 55
	setp.lt.s32 	%p153, %r2549, 1;
	mov.u32 	%r2550, %r2484;
	@%p153 bra 	$L__BB1_245;
	and.b32  	%r269, %r2549, 3;
	setp.lt.u32 	%p154, %r2549, 4;
	mov.b32 	%r2544, 0;
	@%p154 bra 	$L__BB1_242;
	and.b32  	%r2544, %r2549, 2147483644;
	mov.b32 	%r2539, 0;
$L__BB1_241:
	ld.u64 	%rd605, [%rd560+8];
	mul.wide.u32 	%rd606, %r2539, 4;
	add.s64 	%rd607, %rd605, %rd606;
	ld.u32 	%r1500, [%rd607];
	add.s64 	%rd608, %rd1791, %rd606;
	st.u32 	[%rd608], %r1500;
	ld.u64 	%rd609, [%rd560+8];
	add.s64 	%rd610, %rd609, %rd606;
	ld.u32 	%r1501, [%rd610+4];
	st.u32 	[%rd608+4], %r1501;
	ld.u64 	%rd611, [%rd560+8];
	add.s64 	%rd612, %rd611, %rd606;
	ld.u32 	%r1502, [%rd612+8];
	st.u32 	[%rd608+8], %r1502;
	ld.u64 	%rd613, [%rd560+8];
	add.s64 	%rd614, %rd613, %rd606;
	ld.u32 	%r1503, [%rd614+12];
	st.u32 	[%rd608+12], %r1503;
	add.s32 	%r2539, %r2539, 4;
	setp.eq.s32 	%p155, %r2539, %r2544;
	@%p155 bra 	$L__BB1_242;
	bra.uni 	$L__BB1_241;
$L__BB1_242:
	setp.eq.s32 	%p156, %r269, 0;
	mov.u32 	%r2550, %r2484;
	@%p156 bra 	$L__BB1_245;
	mov.b32 	%r2545, 0;
$L__BB1_244:
	.pragma "nounroll";
	ld.u64 	%rd615, [%rd560+8];
	mul.wide.u32 	%rd616, %r2544, 4;
	add.s64 	%rd617, %rd615, %rd616;
	ld.u32 	%r1505, [%rd617];
	add.s64 	%rd618, %rd1791, %rd616;
	st.u32 	[%rd618], %r1505;
	add.s32 	%r2544, %r2544, 1;
	add.s32 	%r2545, %r2545, 1;
	setp.eq.s32 	%p157, %r2545, %r269;
	mov.u32 	%r2550, %r2484;
	@%p157 bra 	$L__BB1_245;
	bra.uni 	$L__BB1_244;
$L__BB1_245:
	setp.eq.s64 	%p173, %rd1777, 0;
	@%p173 bra 	$L__BB1_247;
	{ // callseq 60, 0
	.param .b64 param0;
	st.param.b64 	[param0], %rd1777;
	call.uni 
	free, 
	(
	param0
	);
	} // callseq 60
$L__BB1_247:
	setp.eq.s64 	%p174, %rd1791, 0;
	mov.b64 	%rd1792, 0;
	@%p174 bra 	$L__BB1_255;
	mul.wide.s32 	%rd657, %r2549, 4;
	{ // callseq 61, 0
	.param .b64 param0;
	st.param.b64 	[param0], %rd657;
	.param .b64 retval0;
	call.uni (retval0), 
	malloc, 
	(
	param0
	);
	ld.param.b64 	%rd1792, [retval0];
	} // callseq 61
	setp.lt.s32 	%p175, %r2549, 1;
	@%p175 bra 	$L__BB1_255;
	and.b32  	%r290, %r2549, 3;
	setp.lt.u32 	%p176, %r2549, 4;
	mov.b32 	%r2553, 0;
	@%p176 bra 	$L__BB1_252;
	and.b32  	%r2553, %r2549, 2147483644;
	mov.b32 	%r2551, 0;
$L__BB1_251:
	mul.wide.u32 	%rd659, %r2551, 4;
	add.s64 	%rd660, %rd1791, %rd659;
	ld.u32 	%r1523, [%rd660];
	add.s64 	%rd661, %rd1792, %rd659;
	st.u32 	[%rd661], %r1523;
	ld.u32 	%r1524, [%rd660+4];
	st.u32 	[%rd661+4], %r1524;
	ld.u32 	%r1525, [%rd660+8];
	st.u32 	[%rd661+8], %r1525;
	ld.u32 	%r1526, [%rd660+12];
	st.u32 	[%rd661+12], %r1526;
	add.s32 	%r2551, %r2551, 4;
	setp.ne.s32 	%p177, %r2551, %r2553;
	@%p177 bra 	$L__BB1_251;
$L__BB1_252:
	setp.eq.s32 	%p178, %r290, 0;
	@%p178 bra 	$L__BB1_255;
	mov.b32 	%r2554, 0;
$L__BB1_254:
	.pragma "nounroll";
	mul.wide.u32 	%rd662, %r2553, 4;
	add.s64 	%rd663, %rd1791, %rd662;
	ld.u32 	%r1528, [%rd663];
	add.s64 	%rd664, %rd1792, %rd662;
	st.u32 	[%rd664], %r1528;
	add.s32 	%r2553, %r2553, 1;
	add.s32 	%r2554, %r2554, 1;
	setp.ne.s32 	%p179, %r2554, %r290;
	@%p179 bra 	$L__BB1_254;
$L__BB1_255:
	mov.u64 	%rd665, $str$9;
	cvta.global.u64 	%rd666, %rd665;
	{ // callseq 62, 0
	.param .b64 param0;
	st.param.b64 	[param0], %rd666;
	.param .b64 param1;
	st.param.b64 	[param1], 0;
	.param .b32 retval0;
	call.uni (retval0), 
	vprintf, 
	(
	param0, 
	param1
	);
	ld.param.b32 	%r1529, [retval0];
	} // callseq 62
	cvta.to.local.u64 	%rd74, %rd250;
	st.local.u32 	[%rd74], %r2549;
	mov.u64 	%rd668, $str$10;
	cvta.global.u64 	%rd669, %rd668;
	{ // callseq 63, 0
	.param .b64 param0;
	st.param.b64 	[param0], %rd669;
	.param .b64 param1;
	st.param.b64 	[param1], %rd250;
	.param .b32 retval0;
	call.uni (retval0), 
	vprintf, 
	(
	param0, 
	param1
	);
	ld.param.b32 	%r1531, [retval0];
	} // callseq 63
	st.local.u32 	[%rd74], %r2550;
	{ // callseq 64, 0
	.param .b64 param0;
	st.param.b64 	[param0], %rd669;
	.param .b64 param1;
	st.param.b64 	[param1], %rd250;
	.param .b32 retval0;
	call.uni (retval0), 
	vprintf, 
	(
	param0, 
	param1
	);
	ld.param.b32 	%r1533, [retval0];
	} // callseq 64
	setp.lt.s32 	%p180, %r2549, 1;
	@%p180 bra 	$L__BB1_262;
	and.b32  	%r299, %r2549, 3;
	setp.lt.u32 	%p181, %r2549, 4;
	mov.b32 	%r2557, 0;
	@%p181 bra 	$L__BB1_259;
	and.b32  	%r2557, %r2549, 2147483644;
	mov.b32 	%r2555, 0;
	mov.u64 	%rd672, $str$4;
$L__BB1_258:
	mul.wide.u32 	%rd670, %r2555, 4;
	add.s64 	%rd671, %rd1792, %rd670;
	ld.u32 	%r1537, [%rd671];
	st.local.u32 	[%rd74], %r1537;
	cvta.global.u64 	%rd673, %rd672;
	{ // callseq 65, 0
	.param .b64 param0;
	st.param.b64 	[param0], %rd673;
	.param .b64 param1;
	st.param.b64 	[param1], %rd250;
	.param .b32 retval0;
	call.uni (retval0), 
	vprintf, 
	(
	param0, 
	param1
	);
	ld.param.b32 	%r1538, [retval0];
	} // callseq 65
	ld.u32 	%r1540, [%rd671+4];
	st.local.u32 	[%rd74], %r1540;
	{ // callseq 66, 0
	.param .b64 param0;
	st.param.b64 	[param0], %rd673;
	.param .b64 param1;
	st.param.b64 	[param1], %rd250;
	.param .b32 retval0;
	call.uni (retval0), 
	vprintf, 
	(
	param0, 
	param1
	);
	ld.param.b32 	%r1541, [retval0];
	} // callseq 66
	ld.u32 	%r1543, [%rd671+8];
	st.local.u32 	[%rd74], %r1543;
	{ // callseq 67, 0
	.param .b64 param0;
	st.param.b64 	[param0], %rd673;
	.param .b64 param1;
	st.param.b64 	[param1], %rd250;
	.param .b32 retval0;
	call.uni (retval0), 
	vprintf, 
	(
	param0, 
	param1
	);
	ld.param.b32 	%r1544, [retval0];
	} // callseq 67
	ld.u32 	%r1546, [%rd671+12];
	st.local.u32 	[%rd74], %r1546;
	{ // callseq 68, 0
	.param .b64 param0;
	st.param.b64 	[param0], %rd673;
	.param .b64 param1;
	st.param.b64 	[param1], %rd250;
	.param .b32 retval0;
	call.uni (retval0), 
	vprintf, 
	(
	param0, 
	param1
	);
	ld.param.b32 	%r1547, [retval0];
	} // callseq 68
	add.s32 	%r2555, %r2555, 4;
	setp.ne.s32 	%p182, %r2555, %r2557;
	@%p182 bra 	$L__BB1_258;
$L__BB1_259:
	setp.eq.s32 	%p183, %r299, 0;
	@%p183 bra 	$L__BB1_262;
	mov.b32 	%r2558, 0;
	mov.u64 	%rd677, $str$4;
$L__BB1_261:
	.pragma "nounroll";
	mul.wide.u32 	%rd675, %r2557, 4;
	add.s64 	%rd676, %rd1792, %rd675;
	ld.u32 	%r1550, [%rd676];
	st.local.u32 	[%rd74], %r1550;
	cvta.global.u64 	%rd678, %rd677;
	{ // callseq 69, 0
	.param .b64 param0;
	st.param.b64 	[param0], %rd678;
	.param .b64 param1;
	st.param.b64 	[param1], %rd250;
	.param .b32 retval0;
	call.uni (retval0), 
	vprintf, 
	(
	param0, 
	param1
	);
	ld.param.b32 	%r1551, [retval0];
	} // callseq 69
	add.s32 	%r2557, %r2557, 1;
	add.s32 	%r2558, %r2558, 1;
	setp.ne.s32 	%p184, %r2558, %r299;
	@%p184 bra 	$L__BB1_261;
$L__BB1_262:
	mov.u64 	%rd680, $str$11;
	cvta.global.u64 	%rd681, %rd680;
	{ // callseq 70, 0
	.param .b64 param0;
	st.param.b64 	[param0], %rd681;
	.param .b64 param1;
	st.param.b64 	[param1], 0;
	.param .b32 retval0;
	call.uni (retval0), 
	vprintf, 
	(
	param0, 
	param1
	);
	ld.param.b32 	%r1558, [retval0];
	} // callseq 70
	{ // callseq 71, 0
	.param .b64 param0;
	st.param.b64 	[param0], %rd258;
	call.uni 
	free, 
	(
	param0
	);
	} // callseq 71
	{ // callseq 72, 0
	.param .b64 param0;
	st.param.b64 	[param0], %rd259;
	call.uni 
	free, 
	(
	param0
	);
	} // callseq 72
	mov.u32 	%r1560, %tid.x;
	mov.u32 	%r1561, %ctaid.x;
	mov.u32 	%r1562, %ntid.x;
	mad.lo.s32 	%r308, %r1561, %r1562, %r1560;
	mov.b32 	%r2581, 1593684748;
	mov.b32 	%r1563, 832094735;
	st.local.v2.u32 	[%rd1], {%r1563, %r2581};
	mov.b32 	%r2579, -123459836;
	mov.b32 	%r2580, 1111207954;
	st.local.v2.u32 	[%rd1+8], {%r2580, %r2579};
	mov.b32 	%r2577, 1476011280;
	mov.b32 	%r2578, -589760388;
	st.local.v2.u32 	[%rd1+16], {%r2578, %r2577};
	setp.eq.s32 	%p185, %r308, 0;
	@%p185 bra 	$L__BB1_377;
	cvt.s64.s32 	%rd1793, %r308;
	mov.b32 	%r2564, 0;
	mov.b32 	%r2581, 1593684748;
	mov.b32 	%r2580, 1111207954;
	mov.b32 	%r2579, -123459836;
	mov.b32 	%r2578, -589760388;
	mov.b32 	%r2577, 1476011280;
$L__BB1_264:
	mov.u64 	%rd76, %rd1793;
	and.b64  	%rd77, %rd76, 3;
	setp.eq.s64 	%p186, %rd77, 0;
	@%p186 bra 	$L__BB1_376;
	mul.wide.u32 	%rd682, %r2564, 3200;
	mov.u64 	%rd683, precalc_xorwow_matrix;
	add.s64 	%rd78, %rd683, %rd682;
	mov.b32 	%r2577, 0;
	mov.u32 	%r2578, %r2577;
	mov.u32 	%r2579, %r2577;
	mov.u32 	%r2580, %r2577;
	mov.u32 	%r2581, %r2577;
	mov.u32 	%r2570, %r2577;
$L__BB1_266:
	mul.wide.u32 	%rd684, %r2570, 4;
	add.s64 	%rd685, %rd1, %rd684;
	ld.local.u32 	%r321, [%rd685+4];
	shl.b32 	%r322, %r2570, 5;
	mov.b32 	%r2576, 0;
$L__BB1_267:
	.pragma "nounroll";
	shr.u32 	%r1572, %r321, %r2576;
	and.b32  	%r1573, %r1572, 1;
	setp.eq.b32 	%p187, %r1573, 1;
	not.pred 	%p188, %p187;
	add.s32 	%r1574, %r322, %r2576;
	mul.lo.s32 	%r1575, %r1574, 5;
	mul.wide.u32 	%rd686, %r1575, 4;
	add.s64 	%rd79, %rd78, %rd686;
	@%p188 bra 	$L__BB1_269;
	ld.global.u32 	%r1576, [%rd79];
	xor.b32  	%r2581, %r2581, %r1576;
	ld.global.u32 	%r1577, [%rd79+4];
	xor.b32  	%r2580, %r2580, %r1577;
	ld.global.u32 	%r1578, [%rd79+8];
	xor.b32  	%r2579, %r2579, %r1578;
	ld.global.u32 	%r1579, [%rd79+12];
	xor.b32  	%r2578, %r2578, %r1579;
	ld.global.u32 	%r1580, [%rd79+16];
	xor.b32  	%r2577, %r2577, %r1580;
$L__BB1_269:
	and.b32  	%r1582, %r1572, 2;
	setp.eq.s32 	%p189, %r1582, 0;
	@%p189 bra 	$L__BB1_271;
	ld.global.u32 	%r1583, [%rd79+20];
	xor.b32  	%r2581, %r2581, %r1583;
	ld.global.u32 	%r1584, [%rd79+24];
	xor.b32  	%r2580, %r2580, %r1584;
	ld.global.u32 	%r1585, [%rd79+28];
	xor.b32  	%r2579, %r2579, %r1585;
	ld.global.u32 	%r1586, [%rd79+32];
	xor.b32  	%r2578, %r2578, %r1586;
	ld.global.u32 	%r1587, [%rd79+36];
	xor.b32  	%r2577, %r2577, %r1587;
$L__BB1_271:
	and.b32  	%r1589, %r1572, 4;
	setp.eq.s32 	%p190, %r1589, 0;
	@%p190 bra 	$L__BB1_273;
	ld.global.u32 	%r1590, [%rd79+40];
	xor.b32  	%r2581, %r2581, %r1590;
	ld.global.u32 	%r1591, [%rd79+44];
	xor.b32  	%r2580, %r2580, %r1591;
	ld.global.u32 	%r1592, [%rd79+48];
	xor.b32  	%r2579, %r2579, %r1592;
	ld.global.u32 	%r1593, [%rd79+52];
	xor.b32  	%r2578, %r2578, %r1593;
	ld.global.u32 	%r1594, [%rd79+56];
	xor.b32  	%r2577, %r2577, %r1594;
$L__BB1_273:
	and.b32  	%r1596, %r1572, 8;
	setp.eq.s32 	%p191, %r1596, 0;
	@%p191 bra 	$L__BB1_275;
	ld.global.u32 	%r1597, [%rd79+60];
	xor.b32  	%r2581, %r2581, %r1597;
	ld.global.u32 	%r1598, [%rd79+64];
	xor.b32  	%r2580, %r2580, %r1598;
	ld.global.u32 	%r1599, [%rd79+68];
	xor.b32  	%r2579, %r2579, %r1599;
	ld.global.u32 	%r1600, [%rd79+72];
	xor.b32  	%r2578, %r2578, %r1600;
	ld.global.u32 	%r1601, [%rd79+76];
	xor.b32  	%r2577, %r2577, %r1601;
$L__BB1_275:
	and.b32  	%r1603, %r1572, 16;
	setp.eq.s32 	%p192, %r1603, 0;
	@%p192 bra 	$L__BB1_277;
	ld.global.u32 	%r1604, [%rd79+80];
	xor.b32  	%r2581, %r2581, %r1604;
	ld.global.u32 	%r1605, [%rd79+84];
	xor.b32  	%r2580, %r2580, %r1605;
	ld.global.u32 	%r1606, [%rd79+88];
	xor.b32  	%r2579, %r2579, %r1606;
	ld.global.u32 	%r1607, [%rd79+92];
	xor.b32  	%r2578, %r2578, %r1607;
	ld.global.u32 	%r1608, [%rd79+96];
	xor.b32  	%r2577, %r2577, %r1608;
$L__BB1_277:
	and.b32  	%r1610, %r1572, 32;
	setp.eq.s32 	%p193, %r1610, 0;
	@%p193 bra 	$L__BB1_279;
	ld.global.u32 	%r1611, [%rd79+100];
	xor.b32  	%r2581, %r2581, %r1611;
	ld.global.u32 	%r1612, [%rd79+104];
	xor.b32  	%r2580, %r2580, %r1612;
	ld.global.u32 	%r1613, [%rd79+108];
	xor.b32  	%r2579, %r2579, %r1613;
	ld.global.u32 	%r1614, [%rd79+112];
	xor.b32  	%r2578, %r2578, %r1614;
	ld.global.u32 	%r1615, [%rd79+116];
	xor.b32  	%r2577, %r2577, %r1615;
$L__BB1_279:
	and.b32  	%r1617, %r1572, 64;
	setp.eq.s32 	%p194, %r1617, 0;
	@%p194 bra 	$L__BB1_281;
	ld.global.u32 	%r1618, [%rd79+120];
	xor.b32  	%r2581, %r2581, %r1618;
	ld.global.u32 	%r1619, [%rd79+124];
	xor.b32  	%r2580, %r2580, %r1619;
	ld.global.u32 	%r1620, [%rd79+128];
	xor.b32  	%r2579, %r2579, %r1620;
	ld.global.u32 	%r1621, [%rd79+132];
	xor.b32  	%r2578, %r2578, %r1621;
	ld.global.u32 	%r1622, [%rd79+136];
	xor.b32  	%r2577, %r2577, %r1622;
$L__BB1_281:
	and.b32  	%r1624, %r1572, 128;
	setp.eq.s32 	%p195, %r1624, 0;
	@%p195 bra 	$L__BB1_283;
	ld.global.u32 	%r1625, [%rd79+140];
	xor.b32  	%r2581, %r2581, %r1625;
	ld.global.u32 	%r1626, [%rd79+144];
	xor.b32  	%r2580, %r2580, %r1626;
	ld.global.u32 	%r1627, [%rd79+148];
	xor.b32  	%r2579, %r2579, %r1627;
	ld.global.u32 	%r1628, [%rd79+152];
	xor.b32  	%r2578, %r2578, %r1628;
	ld.global.u32 	%r1629, [%rd79+156];
	xor.b32  	%r2577, %r2577, %r1629;
$L__BB1_283:
	and.b32  	%r1631, %r1572, 256;
	setp.eq.s32 	%p196, %r1631, 0;
	@%p196 bra 	$L__BB1_285;
	ld.global.u32 	%r1632, [%rd79+160];
	xor.b32  	%r2581, %r2581, %r1632;
	ld.global.u32 	%r1633, [%rd79+164];
	xor.b32  	%r2580, %r2580, %r1633;
	ld.global.u32 	%r1634, [%rd79+168];
	xor.b32  	%r2579, %r2579, %r1634;
	ld.global.u32 	%r1635, [%rd79+172];
	xor.b32  	%r2578, %r2578, %r1635;
	ld.global.u32 	%r1636, [%rd79+176];
	xor.b32  	%r2577, %r2577, %r1636;
$L__BB1_285:
	and.b32  	%r1638, %r1572, 512;
	setp.eq.s32 	%p197, %r1638, 0;
	@%p197 bra 	$L__BB1_287;
	ld.global.u32 	%r1639, [%rd79+180];
	xor.b32  	%r2581, %r2581, %r1639;
	ld.global.u32 	%r1640, [%rd79+184];
	xor.b32  	%r2580, %r2580, %r1640;
	ld.global.u32 	%r1641, [%rd79+188];
	xor.b32  	%r2579, %r2579, %r1641;
	ld.global.u32 	%r1642, [%rd79+192];
	xor.b32  	%r2578, %r2578, %r1642;
	ld.global.u32 	%r1643, [%rd79+196];
	xor.b32  	%r2577, %r2577, %r1643;
$L__BB1_287:
	and.b32  	%r1645, %r1572, 1024;
	setp.eq.s32 	%p198, %r1645, 0;
	@%p198 bra 	$L__BB1_289;
	ld.global.u32 	%r1646, [%rd79+200];
	xor.b32  	%r2581, %r2581, %r1646;
	ld.global.u32 	%r1647, [%rd79+204];
	xor.b32  	%r2580, %r2580, %r1647;
	ld.global.u32 	%r1648, [%rd79+208];
	xor.b32  	%r2579, %r2579, %r1648;
	ld.global.u32 	%r1649, [%rd79+212];
	xor.b32  	%r2578, %r2578, %r1649;
	ld.global.u32 	%r1650, [%rd79+216];
	xor.b32  	%r2577, %r2577, %r1650;
$L__BB1_289:
	and.b32  	%r1652, %r1572, 2048;
	setp.eq.s32 	%p199, %r1652, 0;
	@%p199 bra 	$L__BB1_291;
	ld.global.u32 	%r1653, [%rd79+220];
	xor.b32  	%r2581, %r2581, %r1653;
	ld.global.u32 	%r1654, [%rd79+224];
	xor.b32  	%r2580, %r2580, %r1654;
	ld.global.u32 	%r1655, [%rd79+228];
	xor.b32  	%r2579, %r2579, %r1655;
	ld.global.u32 	%r1656, [%rd79+232];
	xor.b32  	%r2578, %r2578, %r1656;
	ld.global.u32 	%r1657, [%rd79+236];
	xor.b32  	%r2577, %r2577, %r1657;
$L__BB1_291:
	and.b32  	%r1659, %r1572, 4096;
	setp.eq.s32 	%p200, %r1659, 0;
	@%p200 bra 	$L__BB1_293;
	ld.global.u32 	%r1660, [%rd79+240];
	xor.b32  	%r2581, %r2581, %r1660;
	ld.global.u32 	%r1661, [%rd79+244];
	xor.b32  	%r2580, %r2580, %r1661;
	ld.global.u32 	%r1662, [%rd79+248];
	xor.b32  	%r2579, %r2579, %r1662;
	ld.global.u32 	%r1663, [%rd79+252];
	xor.b32  	%r2578, %r2578, %r1663;
	ld.global.u32 	%r1664, [%rd79+256];
	xor.b32  	%r2577, %r2577, %r1664;
$L__BB1_293:
	and.b32  	%r1666, %r1572, 8192;
	setp.eq.s32 	%p201, %r1666, 0;
	@%p201 bra 	$L__BB1_295;
	ld.global.u32 	%r1667, [%rd79+260];
	xor.b32  	%r2581, %r2581, %r1667;
	ld.global.u32 	%r1668, [%rd79+264];
	xor.b32  	%r2580, %r2580, %r1668;
	ld.global.u32 	%r1669, [%rd79+268];
	xor.b32  	%r2579, %r2579, %r1669;
	ld.global.u32 	%r1670, [%rd79+272];
	xor.b32  	%r2578, %r2578, %r1670;
	ld.global.u32 	%r1671, [%rd79+276];
	xor.b32  	%r2577, %r2577, %r1671;
$L__BB1_295:
	and.b32  	%r1673, %r1572, 16384;
	setp.eq.s32 	%p202, %r1673, 0;
	@%p202 bra 	$L__BB1_297;
	ld.global.u32 	%r1674, [%rd79+280];
	xor.b32  	%r2581, %r2581, %r1674;
	ld.global.u32 	%r1675, [%rd79+284];
	xor.b32  	%r2580, %r2580, %r1675;
	ld.global.u32 	%r1676, [%rd79+288];
	xor.b32  	%r2579, %r2579, %r1676;
	ld.global.u32 	%r1677, [%rd79+292];
	xor.b32  	%r2578, %r2578, %r1677;
	ld.global.u32 	%r1678, [%rd79+296];
	xor.b32  	%r2577, %r2577, %r1678;
$L__BB1_297:
	and.b32  	%r1680, %r1572, 32768;
	setp.eq.s32 	%p203, %r1680, 0;
	@%p203 bra 	$L__BB1_299;
	ld.global.u32 	%r1681, [%rd79+300];
	xor.b32  	%r2581, %r2581, %r1681;
	ld.global.u32 	%r1682, [%rd79+304];
	xor.b32  	%r2580, %r2580, %r1682;
	ld.global.u32 	%r1683, [%rd79+308];
	xor.b32  	%r2579, %r2579, %r1683;
	ld.global.u32 	%r1684, [%rd79+312];
	xor.b32  	%r2578, %r2578, %r1684;
	ld.global.u32 	%r1685, [%rd79+316];
	xor.b32  	%r2577, %r2577, %r1685;
$L__BB1_299:
	add.s32 	%r2576, %r2576, 16;
	setp.ne.s32 	%p204, %r2576, 32;
	@%p204 bra 	$L__BB1_267;
	mad.lo.s32 	%r1686, %r2570, -31, %r322;
	add.s32 	%r2570, %r1686, 1;
	setp.ne.s32 	%p205, %r2570, 5;
	@%p205 bra 	$L__BB1_266;
	st.local.u32 	[%rd1+4], %r2581;
	st.local.v2.u32 	[%rd1+8], {%r2580, %r2579};
	st.local.v2.u32 	[%rd1+16], {%r2578, %r2577};
	setp.eq.s64 	%p206, %rd77, 1;
	@%p206 bra 	$L__BB1_376;
	mov.b32 	%r2577, 0;
	mov.u32 	%r2578, %r2577;
	mov.u32 	%r2579, %r2577;
	mov.u32 	%r2580, %r2577;
	mov.u32 	%r2581, %r2577;
	mov.u32 	%r2662, %r2577;
$L__BB1_303:
	mul.wide.u32 	%rd687, %r2662, 4;
	add.s64 	%rd688, %rd1, %rd687;
	ld.local.u32 	%r497, [%rd688+4];
	shl.b32 	%r498, %r2662, 5;
	mov.b32 	%r2668, 0;
$L__BB1_304:
	.pragma "nounroll";
	shr.u32 	%r1689, %r497, %r2668;
	and.b32  	%r1690, %r1689, 1;
	setp.eq.b32 	%p207, %r1690, 1;
	not.pred 	%p208, %p207;
	add.s32 	%r1691, %r498, %r2668;
	mul.lo.s32 	%r1692, %r1691, 5;
	mul.wide.u32 	%rd689, %r1692, 4;
	add.s64 	%rd80, %rd78, %rd689;
	@%p208 bra 	$L__BB1_306;
	ld.global.u32 	%r1693, [%rd80];
	xor.b32  	%r2581, %r2581, %r1693;
	ld.global.u32 	%r1694, [%rd80+4];
	xor.b32  	%r2580, %r2580, %r1694;
	ld.global.u32 	%r1695, [%rd80+8];
	xor.b32  	%r2579, %r2579, %r1695;
	ld.global.u32 	%r1696, [%rd80+12];
	xor.b32  	%r2578, %r2578, %r1696;
	ld.global.u32 	%r1697, [%rd80+16];
	xor.b32  	%r2577, %r2577, %r1697;
$L__BB1_306:
	and.b32  	%r1699, %r1689, 2;
	setp.eq.s32 	%p209, %r1699, 0;
	@%p209 bra 	$L__BB1_308;
	ld.global.u32 	%r1700, [%rd80+20];
	xor.b32  	%r2581, %r2581, %r1700;
	ld.global.u32 	%r1701, [%rd80+24];
	xor.b32  	%r2580, %r2580, %r1701;
	ld.global.u32 	%r1702, [%rd80+28];
	xor.b32  	%r2579, %r2579, %r1702;
	ld.global.u32 	%r1703, [%rd80+32];
	xor.b32  	%r2578, %r2578, %r1703;
	ld.global.u32 	%r1704, [%rd80+36];
	xor.b32  	%r2577, %r2577, %r1704;
$L__BB1_308:
	and.b32  	%r1706, %r1689, 4;
	setp.eq.s32 	%p210, %r1706, 0;
	@%p210 bra 	$L__BB1_310;
	ld.global.u32 	%r1707, [%rd80+40];
	xor.b32  	%r2581, %r2581, %r1707;
	ld.global.u32 	%r1708, [%rd80+44];
	xor.b32  	%r2580, %r2580, %r1708;
	ld.global.u32 	%r1709, [%rd80+48];
	xor.b32  	%r2579, %r2579, %r1709;
	ld.global.u32 	%r1710, [%rd80+52];
	xor.b32  	%r2578, %r2578, %r1710;
	ld.global.u32 	%r1711, [%rd80+56];
	xor.b32  	%r2577, %r2577, %r1711;
$L__BB1_310:
	and.b32  	%r1713, %r1689, 8;
	setp.eq.s32 	%p211, %r1713, 0;
	@%p211 bra 	$L__BB1_312;
	ld.global.u32 	%r1714, [%rd80+60];
	xor.b32  	%r2581, %r2581, %r1714;
	ld.global.u32 	%r1715, [%rd80+64];
	xor.b32  	%r2580, %r2580, %r1715;
	ld.global.u32 	%r1716, [%rd80+68];
	xor.b32  	%r2579, %r2579, %r1716;
	ld.global.u32 	%r1717, [%rd80+72];
	xor.b32  	%r2578, %r2578, %r1717;
	ld.global.u32 	%r1718, [%rd80+76];
	xor.b32  	%r2577, %r2577, %r1718;
$L__BB1_312:
	and.b32  	%r1720, %r1689, 16;
	setp.eq.s32 	%p212, %r1720, 0;
	@%p212 bra 	$L__BB1_314;
	ld.global.u32 	%r1721, [%rd80+80];
	xor.b32  	%r2581, %r2581, %r1721;
	ld.global.u32 	%r1722, [%rd80+84];
	xor.b32  	%r2580, %r2580, %r1722;
	ld.global.u32 	%r1723, [%rd80+88];
	xor.b32  	%r2579, %r2579, %r1723;
	ld.global.u32 	%r1724, [%rd80+92];
	xor.b32  	%r2578, %r2578, %r1724;
	ld.global.u32 	%r1725, [%rd80+96];
	xor.b32  	%r2577, %r2577, %r1725;
$L__BB1_314:
	and.b32  	%r1727, %r1689, 32;
	setp.eq.s32 	%p213, %r1727, 0;
	@%p213 bra 	$L__BB1_316;
	ld.global.u32 	%r1728, [%rd80+100];
	xor.b32  	%r2581, %r2581, %r1728;
	ld.global.u32 	%r1729, [%rd80+104];
	xor.b32  	%r2580, %r2580, %r1729;
	ld.global.u32 	%r1730, [%rd80+108];
	xor.b32  	%r2579, %r2579, %r1730;
	ld.global.u32 	%r1731, [%rd80+112];
	xor.b32  	%r2578, %r2578, %r1731;
	ld.global.u32 	%r1732, [%rd80+116];
	xor.b32  	%r2577, %r2577, %r1732;
$L__BB1_316:
	and.b32  	%r1734, %r1689, 64;
	setp.eq.s32 	%p214, %r1734, 0;
	@%p214 bra 	$L__BB1_318;
	ld.global.u32 	%r1735, [%rd80+120];
	xor.b32  	%r2581, %r2581, %r1735;
	ld.global.u32 	%r1736, [%rd80+124];
	xor.b32  	%r2580, %r2580, %r1736;
	ld.global.u32 	%r1737, [%rd80+128];
	xor.b32  	%r2579, %r2579, %r1737;
	ld.global.u32 	%r1738, [%rd80+132];
	xor.b32  	%r2578, %r2578, %r1738;
	ld.global.u32 	%r1739, [%rd80+136];
	xor.b32  	%r2577, %r2577, %r1739;
$L__BB1_318:
	and.b32  	%r1741, %r1689, 128;
	setp.eq.s32 	%p215, %r1741, 0;
	@%p215 bra 	$L__BB1_320;
	ld.global.u32 	%r1742, [%rd80+140];
	xor.b32  	%r2581, %r2581, %r1742;
	ld.global.u32 	%r1743, [%rd80+144];
	xor.b32  	%r2580, %r2580, %r1743;
	ld.global.u32 	%r1744, [%rd80+148];
	xor.b32  	%r2579, %r2579, %r1744;
	ld.global.u32 	%r1745, [%rd80+152];
	xor.b32  	%r2578, %r2578, %r1745;
	ld.global.u32 	%r1746, [%rd80+156];
	xor.b32  	%r2577, %r2577, %r1746;
$L__BB1_320:
	and.b32  	%r1748, %r1689, 256;
	setp.eq.s32 	%p216, %r1748, 0;
	@%p216 bra 	$L__BB1_322;
	ld.global.u32 	%r1749, [%rd80+160];
	xor.b32  	%r2581, %r2581, %r1749;
	ld.global.u32 	%r1750, [%rd80+164];
	xor.b32  	%r2580, %r2580, %r1750;
	ld.global.u32 	%r1751, [%rd80+168];
	xor.b32  	%r2579, %r2579, %r1751;
	ld.global.u32 	%r1752, [%rd80+172];
	xor.b32  	%r2578, %r2578, %r1752;
	ld.global.u32 	%r1753, [%rd80+176];
	xor.b32  	%r2577, %r2577, %r1753;
$L__BB1_322:
	and.b32  	%r1755, %r1689, 512;
	setp.eq.s32 	%p217, %r1755, 0;
	@%p217 bra 	$L__BB1_324;
	ld.global.u32 	%r1756, [%rd80+180];
	xor.b32  	%r2581, %r2581, %r1756;
	ld.global.u32 	%r1757, [%rd80+184];
	xor.b32  	%r2580, %r2580, %r1757;
	ld.global.u32 	%r1758, [%rd80+188];
	xor.b32  	%r2579, %r2579, %r1758;
	ld.global.u32 	%r1759, [%rd80+192];
	xor.b32  	%r2578, %r2578, %r1759;
	ld.global.u32 	%r1760, [%rd80+196];
	xor.b32  	%r2577, %r2577, %r1760;
$L__BB1_324:
	and.b32  	%r1762, %r1689, 1024;
	setp.eq.s32 	%p218, %r1762, 0;
	@%p218 bra 	$L__BB1_326;
	ld.global.u32 	%r1763, [%rd80+200];
	xor.b32  	%r2581, %r2581, %r1763;
	ld.global.u32 	%r1764, [%rd80+204];
	xor.b32  	%r2580, %r2580, %r1764;
	ld.global.u32 	%r1765, [%rd80+208];
	xor.b32  	%r2579, %r2579, %r1765;
	ld.global.u32 	%r1766, [%rd80+212];
	xor.b32  	%r2578, %r2578, %r1766;
	ld.global.u32 	%r1767, [%rd80+216];
	xor.b32  	%r2577, %r2577, %r1767;
$L__BB1_326:
	and.b32  	%r1769, %r1689, 2048;
	setp.eq.s32 	%p219, %r1769, 0;
	@%p219 bra 	$L__BB1_328;
	ld.global.u32 	%r1770, [%rd80+220];
	xor.b32  	%r2581, %r2581, %r1770;
	ld.global.u32 	%r1771, [%rd80+224];
	xor.b32  	%r2580, %r2580, %r1771;
	ld.global.u32 	%r1772, [%rd80+228];
	xor.b32  	%r2579, %r2579, %r1772;
	ld.global.u32 	%r1773, [%rd80+232];
	xor.b32  	%r2578, %r2578, %r1773;
	ld.global.u32 	%r1774, [%rd80+236];
	xor.b32  	%r2577, %r2577, %r1774;
$L__BB1_328:
	and.b32  	%r1776, %r1689, 4096;
	setp.eq.s32 	%p220, %r1776, 0;
	@%p220 bra 	$L__BB1_330;
	ld.global.u32 	%r1777, [%rd80+240];
	xor.b32  	%r2581, %r2581, %r1777;
	ld.global.u32 	%r1778, [%rd80+244];
	xor.b32  	%r2580, %r2580, %r1778;
	ld.global.u32 	%r1779, [%rd80+248];
	xor.b32  	%r2579, %r2579, %r1779;
	ld.global.u32 	%r1780, [%rd80+252];
	xor.b32  	%r2578, %r2578, %r1780;
	ld.global.u32 	%r1781, [%rd80+256];
	xor.b32  	%r2577, %r2577, %r1781;
$L__BB1_330:
	and.b32  	%r1783, %r1689, 8192;
	setp.eq.s32 	%p221, %r1783, 0;
	@%p221 bra 	$L__BB1_332;
	ld.global.u32 	%r1784, [%rd80+260];
	xor.b32  	%r2581, %r2581, %r1784;
	ld.global.u32 	%r1785, [%rd80+264];
	xor.b32  	%r2580, %r2580, %r1785;
	ld.global.u32 	%r1786, [%rd80+268];
	xor.b32  	%r2579, %r2579, %r1786;
	ld.global.u32 	%r1787, [%rd80+272];
	xor.b32  	%r2578, %r2578, %r1787;
	ld.global.u32 	%r1788, [%rd80+276];
	xor.b32  	%r2577, %r2577, %r1788;
$L__BB1_332:
	and.b32  	%r1790, %r1689, 16384;
	setp.eq.s32 	%p222, %r1790, 0;
	@%p222 bra 	$L__BB1_334;
	ld.global.u32 	%r1791, [%rd80+280];
	xor.b32  	%r2581, %r2581, %r1791;
	ld.global.u32 	%r1792, [%rd80+284];
	xor.b32  	%r2580, %r2580, %r1792;
	ld.global.u32 	%r1793, [%rd80+288];
	xor.b32  	%r2579, %r2579, %r1793;
	ld.global.u32 	%r1794, [%rd80+292];
	xor.b32  	%r2578, %r2578, %r1794;
	ld.global.u32 	%r1795, [%rd80+296];
	xor.b32  	%r2577, %r2577, %r1795;
$L__BB1_334:
	and.b32  	%r1797, %r1689, 32768;
	setp.eq.s32 	%p223, %r1797, 0;
	@%p223 bra 	$L__BB1_336;
	ld.global.u32 	%r1798, [%rd80+300];
	xor.b32  	%r2581, %r2581, %r1798;
	ld.global.u32 	%r1799, [%rd80+304];
	xor.b32  	%r2580, %r2580, %r1799;
	ld.global.u32 	%r1800, [%rd80+308];
	xor.b32  	%r2579, %r2579, %r1800;
	ld.global.u32 	%r1801, [%rd80+312];
	xor.b32  	%r2578, %r2578, %r1801;
	ld.global.u32 	%r1802, [%rd80+316];
	xor.b32  	%r2577, %r2577, %r1802;
$L__BB1_336:
	add.s32 	%r2668, %r2668, 16;
	setp.ne.s32 	%p224, %r2668, 32;
	@%p224 bra 	$L__BB1_304;
	mad.lo.s32 	%r1803, %r2662, -31, %r498;
	add.s32 	%r2662, %r1803, 1;
	setp.ne.s32 	%p225, %r2662, 5;
	@%p225 bra 	$L__BB1_303;
	st.local.u32 	[%rd1+4], %r2581;
	st.local.v2.u32 	[%rd1+8], {%r2580, %r2579};
	st.local.v2.u32 	[%rd1+16], {%r2578, %r2577};
	setp.ne.s64 	%p226, %rd77, 3;
	@%p226 bra 	$L__BB1_376;
	mov.b32 	%r2577, 0;
	mov.u32 	%r2578, %r2577;
	mov.u32 	%r2579, %r2577;
	mov.u32 	%r2580, %r2577;
	mov.u32 	%r2581, %r2577;
	mov.u32 	%r2754, %r2577;
$L__BB1_340:
	mul.wide.u32 	%rd690, %r2754, 4;
	add.s64 	%rd691, %rd1, %rd690;
	ld.local.u32 	%r673, [%rd691+4];
	shl.b32 	%r674, %r2754, 5;
	mov.b32 	%r2760, 0;
$L__BB1_341:
	.pragma "nounroll";
	shr.u32 	%r1806, %r673, %r2760;
	and.b32  	%r1807, %r1806, 1;
	setp.eq.b32 	%p227, %r1807, 1;
	not.pred 	%p228, %p227;
	add.s32 	%r1808, %r674, %r2760;
	mul.lo.s32 	%r1809, %r1808, 5;
	mul.wide.u32 	%rd692, %r1809, 4;
	add.s64 	%rd81, %rd78, %rd692;
	@%p228 bra 	$L__BB1_343;
	ld.global.u32 	%r1810, [%rd81];
	xor.b32  	%r2581, %r2581, %r1810;
	ld.global.u32 	%r1811, [%rd81+4];
	xor.b32  	%r2580, %r2580, %r1811;
	ld.global.u32 	%r1812, [%rd81+8];
	xor.b32  	%r2579, %r2579, %r1812;
	ld.global.u32 	%r1813, [%rd81+12];
	xor.b32  	%r2578, %r2578, %r1813;
	ld.global.u32 	%r1814, [%rd81+16];
	xor.b32  	%r2577, %r2577, %r1814;
$L__BB1_343:
	and.b32  	%r1816, %r1806, 2;
	setp.eq.s32 	%p229, %r1816, 0;
	@%p229 bra 	$L__BB1_345;
	ld.global.u32 	%r1817, [%rd81+20];
	xor.b32  	%r2581, %r2581, %r1817;
	ld.global.u32 	%r1818, [%rd81+24];
	xor.b32  	%r2580, %r2580, %r1818;
	ld.global.u32 	%r1819, [%rd81+28];
	xor.b32  	%r2579, %r2579, %r1819;
	ld.global.u32 	%r1820, [%rd81+32];
	xor.b32  	%r2578, %r2578, %r1820;
	ld.global.u32 	%r1821, [%rd81+36];
	xor.b32  	%r2577, %r2577, %r1821;
$L__BB1_345:
	and.b32  	%r1823, %r1806, 4;
	setp.eq.s32 	%p230, %r1823, 0;
	@%p230 bra 	$L__BB1_347;
	ld.global.u32 	%r1824, [%rd81+40];
	xor.b32  	%r2581, %r2581, %r1824;
	ld.global.u32 	%r1825, [%rd81+44];
	xor.b32  	%r2580, %r2580, %r1825;
	ld.global.u32 	%r1826, [%rd81+48];
	xor.b32  	%r2579, %r2579, %r1826;
	ld.global.u32 	%r1827, [%rd81+52];
	xor.b32  	%r2578, %r2578, %r1827;
	ld.global.u32 	%r1828, [%rd81+56];
	xor.b32  	%r2577, %r2577, %r1828;
$L__BB1_347:
	and.b32  	%r1830, %r1806, 8;
	setp.eq.s32 	%p231, %r1830, 0;
	@%p231 bra 	$L__BB1_349;
	ld.global.u32 	%r1831, [%rd81+60];
	xor.b32  	%r2581, %r2581, %r1831;
	ld.global.u32 	%r1832, [%rd81+64];
	xor.b32  	%r2580, %r2580, %r1832;
	ld.global.u32 	%r1833, [%rd81+68];
	xor.b32  	%r2579, %r2579, %r1833;
	ld.global.u32 	%r1834, [%rd81+72];
	xor.b32  	%r2578, %r2578, %r1834;
	ld.global.u32 	%r1835, [%rd81+76];
	xor.b32  	%r2577, %r2577, %r1835;
$L__BB1_349:
	and.b32  	%r1837, %r1806, 16;
	setp.eq.s32 	%p232, %r1837, 0;
	@%p232 bra 	$L__BB1_351;
	ld.global.u32 	%r1838, [%rd81+80];
	xor.b32  	%r2581, %r2581, %r1838;
	ld.global.u32 	%r1839, [%rd81+84];
	xor.b32  	%r2580, %r2580, %r1839;
	ld.global.u32 	%r1840, [%rd81+88];
	xor.b32  	%r2579, %r2579, %r1840;
	ld.global.u32 	%r1841, [%rd81+92];
	xor.b32  	%r2578, %r2578, %r1841;
	ld.global.u32 	%r1842, [%rd81+96];
	xor.b32  	%r2577, %r2577, %r1842;
$L__BB1_351:
	and.b32  	%r1844, %r1806, 32;
	setp.eq.s32 	%p233, %r1844, 0;
	@%p233 bra 	$L__BB1_353;
	ld.global.u32 	%r1845, [%rd81+100];
	xor.b32  	%r2581, %r2581, %r1845;
	ld.global.u32 	%r1846, [%rd81+104];
	xor.b32  	%r2580, %r2580, %r1846;
	ld.global.u32 	%r1847, [%rd81+108];
	xor.b32  	%r2579, %r2579, %r1847;
	ld.global.u32 	%r1848, [%rd81+112];
	xor.b32  	%r2578, %r2578, %r1848;
	ld.global.u32 	%r1849, [%rd81+116];
	xor.b32  	%r2577, %r2577, %r1849;
$L__BB1_353:
	and.b32  	%r1851, %r1806, 64;
	setp.eq.s32 	%p234, %r1851, 0;
	@%p234 bra 	$L__BB1_355;
	ld.global.u32 	%r1852, [%rd81+120];
	xor.b32  	%r2581, %r2581, %r1852;
	ld.global.u32 	%r1853, [%rd81+124];
	xor.b32  	%r2580, %r2580, %r1853;
	ld.global.u32 	%r1854, [%rd81+128];
	xor.b32  	%r2579, %r2579, %r1854;
	ld.global.u32 	%r1855, [%rd81+132];
	xor.b32  	%r2578, %r2578, %r1855;
	ld.global.u32 	%r1856, [%rd81+136];
	xor.b32  	%r2577, %r2577, %r1856;
$L__BB1_355:
	and.b32  	%r1858, %r1806, 128;
	setp.eq.s32 	%p235, %r1858, 0;
	@%p235 bra 	$L__BB1_357;
	ld.global.u32 	%r1859, [%rd81+140];
	xor.b32  	%r2581, %r2581, %r1859;
	ld.global.u32 	%r1860, [%rd81+144];
	xor.b32  	%r2580, %r2580, %r1860;
	ld.global.u32 	%r1861, [%rd81+148];
	xor.b32  	%r2579, %r2579, %r1861;
	ld.global.u32 	%r1862, [%rd81+152];
	xor.b32  	%r2578, %r2578, %r1862;
	ld.global.u32 	%r1863, [%rd81+156];
	xor.b32  	%r2577, %r2577, %r1863;
$L__BB1_357:
	and.b32  	%r1865, %r1806, 256;
	setp.eq.s32 	%p236, %r1865, 0;
	@%p236 bra 	$L__BB1_359;
	ld.global.u32 	%r1866, [%rd81+160];
	xor.b32  	%r2581, %r2581, %r1866;
	ld.global.u32 	%r1867, [%rd81+164];
	xor.b32  	%r2580, %r2580, %r1867;
	ld.global.u32 	%r1868, [%rd81+168];
	xor.b32  	%r2579, %r2579, %r1868;
	ld.global.u32 	%r1869, [%rd81+172];
	xor.b32  	%r2578, %r2578, %r1869;
	ld.global.u32 	%r1870, [%rd81+176];
	xor.b32  	%r2577, %r2577, %r1870;
$L__BB1_359:
	and.b32  	%r1872, %r1806, 512;
	setp.eq.s32 	%p237, %r1872, 0;
	@%p237 bra 	$L__BB1_361;
	ld.global.u32 	%r1873, [%rd81+180];
	xor.b32  	%r2581, %r2581, %r1873;
	ld.global.u32 	%r1874, [%rd81+184];
	xor.b32  	%r2580, %r2580, %r1874;
	ld.global.u32 	%r1875, [%rd81+188];
	xor.b32  	%r2579, %r2579, %r1875;
	ld.global.u32 	%r1876, [%rd81+192];
	xor.b32  	%r2578, %r2578, %r1876;
	ld.global.u32 	%r1877, [%rd81+196];
	xor.b32  	%r2577, %r2577, %r1877;
$L__BB1_361:
	and.b32  	%r1879, %r1806, 1024;
	setp.eq.s32 	%p238, %r1879, 0;
	@%p238 bra 	$L__BB1_363;
	ld.global.u32 	%r1880, [%rd81+200];
	xor.b32  	%r2581, %r2581, %r1880;
	ld.global.u32 	%r1881, [%rd81+204];
	xor.b32  	%r2580, %r2580, %r1881;
	ld.global.u32 	%r1882, [%rd81+208];
	xor.b32  	%r2579, %r2579, %r1882;
	ld.global.u32 	%r1883, [%rd81+212];
	xor.b32  	%r2578, %r2578, %r1883;
	ld.global.u32 	%r1884, [%rd81+216];
	xor.b32  	%r2577, %r2577, %r1884;
$L__BB1_363:
	and.b32  	%r1886, %r1806, 2048;
	setp.eq.s32 	%p239, %r1886, 0;
	@%p239 bra 	$L__BB1_365;
	ld.global.u32 	%r1887, [%rd81+220];
	xor.b32  	%r2581, %r2581, %r1887;
	ld.global.u32 	%r1888, [%rd81+224];
	xor.b32  	%r2580, %r2580, %r1888;
	ld.global.u32 	%r1889, [%rd81+228];
	xor.b32  	%r2579, %r2579, %r1889;
	ld.global.u32 	%r1890, [%rd81+232];
	xor.b32  	%r2578, %r2578, %r1890;
	ld.global.u32 	%r1891, [%rd81+236];
	xor.b32  	%r2577, %r2577, %r1891;
$L__BB1_365:
	and.b32  	%r1893, %r1806, 4096;
	setp.eq.s32 	%p240, %r1893, 0;
	@%p240 bra 	$L__BB1_367;
	ld.global.u32 	%r1894, [%rd81+240];
	xor.b32  	%r2581, %r2581, %r1894;
	ld.global.u32 	%r1895, [%rd81+244];
	xor.b32  	%r2580, %r2580, %r1895;
	ld.global.u32 	%r1896, [%rd81+248];
	xor.b32  	%r2579, %r2579, %r1896;
	ld.global.u32 	%r1897, [%rd81+252];
	xor.b32  	%r2578, %r2578, %r1897;
	ld.global.u32 	%r1898, [%rd81+256];
	xor.b32  	%r2577, %r2577, %r1898;
$L__BB1_367:
	and.b32  	%r1900, %r1806, 8192;
	setp.eq.s32 	%p241, %r1900, 0;
	@%p241 bra 	$L__BB1_369;
	ld.global.u32 	%r1901, [%rd81+260];
	xor.b32  	%r2581, %r2581, %r1901;
	ld.global.u32 	%r1902, [%rd81+264];
	xor.b32  	%r2580, %r2580, %r1902;
	ld.global.u32 	%r1903, [%rd81+268];
	xor.b32  	%r2579, %r2579, %r1903;
	ld.global.u32 	%r1904, [%rd81+272];
	xor.b32  	%r2578, %r2578, %r1904;
	ld.global.u32 	%r1905, [%rd81+276];
	xor.b32  	%r2577, %r2577, %r1905;
$L__BB1_369:
	and.b32  	%r1907, %r1806, 16384;
	setp.eq.s32 	%p242, %r1907, 0;
	@%p242 bra 	$L__BB1_371;
	ld.global.u32 	%r1908, [%rd81+280];
	xor.b32  	%r2581, %r2581, %r1908;
	ld.global.u32 	%r1909, [%rd81+284];
	xor.b32  	%r2580, %r2580, %r1909;
	ld.global.u32 	%r1910, [%rd81+288];
	xor.b32  	%r2579, %r2579, %r1910;
	ld.global.u32 	%r1911, [%rd81+292];
	xor.b32  	%r2578, %r2578, %r1911;
	ld.global.u32 	%r1912, [%rd81+296];
	xor.b32  	%r2577, %r2577, %r1912;
$L__BB1_371:
	and.b32  	%r1914, %r1806, 32768;
	setp.eq.s32 	%p243, %r1914, 0;
	@%p243 bra 	$L__BB1_373;
	ld.global.u32 	%r1915, [%rd81+300];
	xor.b32  	%r2581, %r2581, %r1915;
	ld.global.u32 	%r1916, [%rd81+304];
	xor.b32  	%r2580, %r2580, %r1916;
	ld.global.u32 	%r1917, [%rd81+308];
	xor.b32  	%r2579, %r2579, %r1917;
	ld.global.u32 	%r1918, [%rd81+312];
	xor.b32  	%r2578, %r2578, %r1918;
	ld.global.u32 	%r1919, [%rd81+316];
	xor.b32  	%r2577, %r2577, %r1919;
$L__BB1_373:
	add.s32 	%r2760, %r2760, 16;
	setp.ne.s32 	%p244, %r2760, 32;
	@%p244 bra 	$L__BB1_341;
	mad.lo.s32 	%r1920, %r2754, -31, %r674;
	add.s32 	%r2754, %r1920, 1;
	setp.ne.s32 	%p245, %r2754, 5;
	@%p245 bra 	$L__BB1_340;
	st.local.u32 	[%rd1+4], %r2581;
	st.local.v2.u32 	[%rd1+8], {%r2580, %r2579};
	st.local.v2.u32 	[%rd1+16], {%r2578, %r2577};
$L__BB1_376:
	shr.u64 	%rd1793, %rd76, 2;
	add.s32 	%r2564, %r2564, 1;
	setp.gt.u64 	%p246, %rd76, 3;
	@%p246 bra 	$L__BB1_264;
$L__BB1_377:
	mov.b32 	%r2857, 0;
	st.local.v2.u32 	[%rd1+24], {%r2857, %r2857};
	st.local.u32 	[%rd1+32], %r2857;
	mov.b64 	%rd693, 0;
	st.local.u64 	[%rd1+40], %rd693;
	mov.b32 	%r2851, 832094735;
	mov.u64 	%rd695, $str$12;
	mov.u64 	%rd705, $str$13;
	mov.u64 	%rd707, $str$14;
	mov.u64 	%rd725, $str$5;
$L__BB1_378:
	mov.u32 	%r859, %r2581;
	mov.u32 	%r858, %r2580;
	mov.u32 	%r2581, %r2579;
	mov.u32 	%r2580, %r2578;
	mov.u32 	%r2579, %r2577;
	cvta.global.u64 	%rd696, %rd695;
	{ // callseq 73, 0
	.param .b64 param0;
	st.param.b64 	[param0], %rd696;
	.param .b64 param1;
	st.param.b64 	[param1], 0;
	.param .b32 retval0;
	call.uni (retval0), 
	vprintf, 
	(
	param0, 
	param1
	);
	ld.param.b32 	%r1924, [retval0];
	} // callseq 73
	shr.u32 	%r1926, %r859, 2;
	xor.b32  	%r1927, %r1926, %r859;
	shl.b32 	%r1928, %r2579, 4;
	shl.b32 	%r1929, %r1927, 1;
	xor.b32  	%r1930, %r1929, %r1928;
	xor.b32  	%r1931, %r1930, %r1927;
	xor.b32  	%r2578, %r1931, %r2579;
	not.b32 	%r1932, %r2851;
	add.s32 	%r1933, %r2578, %r1932;
	shl.b32 	%r1934, %r1933, 1;
	and.b32  	%r1935, %r1934, 2;
	sub.s32 	%r1936, 1, %r1935;
	shr.u32 	%r1937, %r858, 2;
	xor.b32  	%r1938, %r1937, %r858;
	st.local.v2.u32 	[%rd1+8], {%r2580, %r2579};
	shl.b32 	%r1939, %r2578, 4;
	shl.b32 	%r1940, %r1938, 1;
	xor.b32  	%r1941, %r1940, %r1939;
	xor.b32  	%r1942, %r1941, %r1938;
	xor.b32  	%r2577, %r1942, %r2578;
	st.local.v2.u32 	[%rd1+16], {%r2578, %r2577};
	add.s32 	%r2851, %r2851, 724874;
	st.local.v2.u32 	[%rd1], {%r2851, %r2581};
	add.s32 	%r1943, %r2577, %r2851;
	and.b32  	%r1944, %r1943, 1023;
	mul.lo.s32 	%r864, %r1944, %r1936;
	setp.eq.s32 	%p247, %r1944, 0;
	mov.b32 	%r2863, 0;
	mov.b64 	%rd1798, 0;
	mov.u32 	%r2864, %r2863;
	@%p247 bra 	$L__BB1_389;
	abs.s32 	%r2860, %r864;
	cvt.u64.u32 	%rd1797, %r2860;
	mov.b32 	%r2863, 0;
	mov.u64 	%rd1794, %rd1797;
$L__BB1_380:
	mov.u32 	%r866, %r2863;
	shr.u64 	%rd85, %rd1794, 3;
	add.s32 	%r2863, %r866, 1;
	setp.gt.u64 	%p248, %rd1794, 7;
	mov.u64 	%rd1794, %rd85;
	@%p248 bra 	$L__BB1_380;
	mul.wide.u32 	%rd697, %r2863, 4;
	{ // callseq 74, 0
	.param .b64 param0;
	st.param.b64 	[param0], %rd697;
	.param .b64 retval0;
	call.uni (retval0), 
	malloc, 
	(
	param0
	);
	ld.param.b64 	%rd1798, [retval0];
	} // callseq 74
	setp.lt.u32 	%p249, %r866, 3;
	mov.b32 	%r2862, 0;
	@%p249 bra 	$L__BB1_384;
	and.b32  	%r2862, %r2863, 2147483644;
	neg.s32 	%r2859, %r2862;
	add.s64 	%rd1795, %rd1798, 8;
$L__BB1_383:
	.pragma "nounroll";
	and.b32  	%r1948, %r2860, 7;
	st.u32 	[%rd1795+-8], %r1948;
	shr.u32 	%r1949, %r2860, 3;
	and.b32  	%r1950, %r1949, 7;
	st.u32 	[%rd1795+-4], %r1950;
	shr.u32 	%r1951, %r2860, 6;
	and.b32  	%r1952, %r1951, 7;
	st.u32 	[%rd1795], %r1952;
	shr.u32 	%r1953, %r2860, 9;
	st.u32 	[%rd1795+4], %r1953;
	add.s32 	%r2859, %r2859, 4;
	add.s64 	%rd1795, %rd1795, 16;
	setp.ne.s32 	%p250, %r2859, 0;
	mov.b32 	%r2860, 0;
	mov.b64 	%rd1797, 0;
	@%p250 bra 	$L__BB1_383;
$L__BB1_384:
	setp.lt.s32 	%p251, %r864, 1;
	selp.b32 	%r2864, -1, 1, %p251;
	and.b32  	%r1954, %r2863, 3;
	setp.eq.s32 	%p252, %r1954, 0;
	@%p252 bra 	$L__BB1_389;
	setp.eq.s32 	%p253, %r1954, 1;
	@%p253 bra 	$L__BB1_387;
	cvt.u32.u64 	%r1955, %rd1797;
	and.b32  	%r1956, %r1955, 7;
	mul.wide.u32 	%rd700, %r2862, 4;
	add.s64 	%rd701, %rd1798, %rd700;
	st.u32 	[%rd701], %r1956;
	shr.u32 	%r1957, %r1955, 3;
	and.b32  	%r1958, %r1957, 7;
	st.u32 	[%rd701+4], %r1958;
	shr.u64 	%rd1797, %rd1797, 6;
	add.s32 	%r2862, %r2862, 2;
$L__BB1_387:
	and.b32  	%r1959, %r866, 1;
	setp.eq.b32 	%p254, %r1959, 1;
	@%p254 bra 	$L__BB1_389;
	cvt.u32.u64 	%r1960, %rd1797;
	and.b32  	%r1961, %r1960, 7;
	mul.wide.u32 	%rd702, %r2862, 4;
	add.s64 	%rd703, %rd1798, %rd702;
	st.u32 	[%rd703], %r1961;
$L__BB1_389:
	cvta.to.local.u64 	%rd94, %rd250;
	st.local.u32 	[%rd94], %r2864;
	cvta.global.u64 	%rd706, %rd705;
	{ // callseq 75, 0
	.param .b64 param0;
	st.param.b64 	[param0], %rd706;
	.param .b64 param1;
	st.param.b64 	[param1], %rd250;
	.param .b32 retval0;
	call.uni (retval0), 
	vprintf, 
	(
	param0, 
	param1
	);
	ld.param.b32 	%r1962, [retval0];
	} // callseq 75
	st.local.u32 	[%rd94], %r2863;
	cvta.global.u64 	%rd708, %rd707;
	{ // callseq 76, 0
	.param .b64 param0;
	st.param.b64 	[param0], %rd708;
	.param .b64 param1;
	st.param.b64 	[param1], %rd250;
	.param .b32 retval0;
	call.uni (retval0), 
	vprintf, 
	(
	param0, 
	param1
	);
	ld.param.b32 	%r1964, [retval0];
	} // callseq 76
	setp.eq.s32 	%p255, %r2863, 0;
	@%p255 bra 	$L__BB1_397;
	and.b32  	%r879, %r2863, 3;
	setp.lt.u32 	%p256, %r2863, 4;
	mov.b32 	%r2866, 0;
	@%p256 bra 	$L__BB1_393;
	and.b32  	%r2866, %r2863, -4;
	mov.b32 	%r2865, 0;
$L__BB1_392:
	mul.wide.u32 	%rd709, %r2865, 4;
	add.s64 	%rd710, %rd1798, %rd709;
	ld.u32 	%r1968, [%rd710];
	st.local.u32 	[%rd94], %r1968;
	mov.u64 	%rd711, $str$15;
	cvta.global.u64 	%rd712, %rd711;
	add.u64 	%rd713, %SP, 48;
	{ // callseq 77, 0
	.param .b64 param0;
	st.param.b64 	[param0], %rd712;
	.param .b64 param1;
	st.param.b64 	[param1], %rd713;
	.param .b32 retval0;
	call.uni (retval0), 
	vprintf, 
	(
	param0, 
	param1
	);
	ld.param.b32 	%r1969, [retval0];
	} // callseq 77
	ld.u32 	%r1971, [%rd710+4];
	st.local.u32 	[%rd94], %r1971;
	{ // callseq 78, 0
	.param .b64 param0;
	st.param.b64 	[param0], %rd712;
	.param .b64 param1;
	st.param.b64 	[param1], %rd713;
	.param .b32 retval0;
	call.uni (retval0), 
	vprintf, 
	(
	param0, 
	param1
	);
	ld.param.b32 	%r1972, [retval0];
	} // callseq 78
	ld.u32 	%r1974, [%rd710+8];
	st.local.u32 	[%rd94], %r1974;
	{ // callseq 79, 0
	.param .b64 param0;
	st.param.b64 	[param0], %rd712;
	.param .b64 param1;
	st.param.b64 	[param1], %rd713;
	.param .b32 retval0;
	call.uni (retval0), 
	vprintf, 
	(
	param0, 
	param1
	);
	ld.param.b32 	%r1975, [retval0];
	} // callseq 79
	ld.u32 	%r1977, [%rd710+12];
	st.local.u32 	[%rd94], %r1977;
	{ // callseq 80, 0
	.param .b64 param0;
	st.param.b64 	[param0], %rd712;
	.param .b64 param1;
	st.param.b64 	[param1], %rd713;
	.param .b32 retval0;
	call.uni (retval0), 
	vprintf, 
	(
	param0, 
	param1
	);
	ld.param.b32 	%r1978, [retval0];
	} // callseq 80
	add.s32 	%r2865, %r2865, 4;
	setp.ne.s32 	%p257, %r2865, %r2866;
	@%p257 bra 	$L__BB1_392;
$L__BB1_393:
	setp.eq.s32 	%p258, %r879, 0;
	@%p258 bra 	$L__BB1_397;
	mul.wide.u32 	%rd714, %r2866, 4;
	add.s64 	%rd95, %rd1798, %rd714;
	ld.u32 	%r1980, [%rd95];
	st.local.u32 	[%rd94], %r1980;
	mov.u64 	%rd715, $str$15;
	cvta.global.u64 	%rd716, %rd715;
	add.u64 	%rd717, %SP, 48;
	{ // callseq 81, 0
	.param .b64 param0;
	st.param.b64 	[param0], %rd716;
	.param .b64 param1;
	st.param.b64 	[param1], %rd717;
	.param .b32 retval0;
	call.uni (retval0), 
	vprintf, 
	(
	param0, 
	param1
	);
	ld.param.b32 	%r1981, [retval0];
	} // callseq 81
	setp.eq.s32 	%p259, %r879, 1;
	@%p259 bra 	$L__BB1_397;
	ld.u32 	%r1983, [%rd95+4];
	st.local.u32 	[%rd94], %r1983;
	cvta.global.u64 	%rd719, %rd715;
	add.u64 	%rd720, %SP, 48;
	{ // callseq 82, 0
	.param .b64 param0;
	st.param.b64 	[param0], %rd719;
	.param .b64 param1;
	st.param.b64 	[param1], %rd720;
	.param .b32 retval0;
	call.uni (retval0), 
	vprintf, 
	(
	param0, 
	param1
	);
	ld.param.b32 	%r1984, [retval0];
	} // callseq 82
	setp.eq.s32 	%p260, %r879, 2;
	@%p260 bra 	$L__BB1_397;
	ld.u32 	%r1986, [%rd95+8];
	st.local.u32 	[%rd94], %r1986;
	cvta.global.u64 	%rd722, %rd715;
	{ // callseq 83, 0
	.param .b64 param0;
	st.param.b64 	[param0], %rd722;
	.param .b64 param1;
	st.param.b64 	[param1], %rd720;
	.param .b32 retval0;
	call.uni (retval0), 
	vprintf, 
	(
	param0, 
	param1
	);
	ld.param.b32 	%r1987, [retval0];
	} // callseq 83
$L__BB1_397:
	setp.eq.s32 	%p261, %r2863, 0;
	cvta.global.u64 	%rd726, %rd725;
	{ // callseq 84, 0
	.param .b64 param0;
	st.param.b64 	[param0], %rd726;
	.param .b64 param1;
	st.param.b64 	[param1], 0;
	.param .b32 retval0;
	call.uni (retval0), 
	vprintf, 
	(
	param0, 
	param1
	);
	ld.param.b32 	%r1989, [retval0];
	} // callseq 84
	mov.b64 	%rd1810, 0;
	@%p261 bra 	$L__BB1_411;
	and.b32  	%r884, %r2863, 15;
	setp.lt.u32 	%p262, %r2863, 16;
	mov.b64 	%rd1810, 0;
	mov.b64 	%rd1802, 1;
	mov.b32 	%r2869, 0;
	@%p262 bra 	$L__BB1_401;
	and.b32  	%r2869, %r2863, -16;
	mov.b64 	%rd1810, 0;
	mov.b64 	%rd1802, 1;
	mov.b32 	%r2867, 0;
$L__BB1_400:
	.pragma "nounroll";
	mul.wide.u32 	%rd732, %r2867, 4;
	add.s64 	%rd733, %rd1798, %rd732;
	ld.s32 	%rd734, [%rd733];
	mad.lo.s64 	%rd735, %rd1802, %rd734, %rd1810;
	ld.s32 	%rd736, [%rd733+4];
	mul.lo.s64 	%rd737, %rd1802, %rd736;
	shl.b64 	%rd738, %rd737, 3;
	add.s64 	%rd739, %rd738, %rd735;
	ld.s32 	%rd740, [%rd733+8];
	mul.lo.s64 	%rd741, %rd1802, %rd740;
	shl.b64 	%rd742, %rd741, 6;
	add.s64 	%rd743, %rd742, %rd739;
	ld.s32 	%rd744, [%rd733+12];
	mul.lo.s64 	%rd745, %rd1802, %rd744;
	shl.b64 	%rd746, %rd745, 9;
	add.s64 	%rd747, %rd746, %rd743;
	ld.s32 	%rd748, [%rd733+16];
	mul.lo.s64 	%rd749, %rd1802, %rd748;
	shl.b64 	%rd750, %rd749, 12;
	add.s64 	%rd751, %rd750, %rd747;
	ld.s32 	%rd752, [%rd733+20];
	mul.lo.s64 	%rd753, %rd1802, %rd752;
	shl.b64 	%rd754, %rd753, 15;
	add.s64 	%rd755, %rd754, %rd751;
	ld.s32 	%rd756, [%rd733+24];
	mul.lo.s64 	%rd757, %rd1802, %rd756;
	shl.b64 	%rd758, %rd757, 18;
	add.s64 	%rd759, %rd758, %rd755;
	ld.s32 	%rd760, [%rd733+28];
	mul.lo.s64 	%rd761, %rd1802, %rd760;
	shl.b64 	%rd762, %rd761, 21;
	add.s64 	%rd763, %rd762, %rd759;
	ld.s32 	%rd764, [%rd733+32];
	mul.lo.s64 	%rd765, %rd1802, %rd764;
	shl.b64 	%rd766, %rd765, 24;
	add.s64 	%rd767, %rd766, %rd763;
	ld.s32 	%rd768, [%rd733+36];
	mul.lo.s64 	%rd769, %rd1802, %rd768;
	shl.b64 	%rd770, %rd769, 27;
	add.s64 	%rd771, %rd770, %rd767;
	ld.s32 	%rd772, [%rd733+40];
	mul.lo.s64 	%rd773, %rd1802, %rd772;
	shl.b64 	%rd774, %rd773, 30;
	add.s64 	%rd775, %rd774, %rd771;
	ld.u32 	%rd776, [%rd733+44];
	mul.lo.s64 	%rd777, %rd1802, %rd776;
	shl.b64 	%rd778, %rd777, 33;
	add.s64 	%rd779, %rd778, %rd775;
	ld.u32 	%rd780, [%rd733+48];
	mul.lo.s64 	%rd781, %rd1802, %rd780;
	shl.b64 	%rd782, %rd781, 36;
	add.s64 	%rd783, %rd782, %rd779;
	ld.u32 	%rd784, [%rd733+52];
	mul.lo.s64 	%rd785, %rd1802, %rd784;
	shl.b64 	%rd786, %rd785, 39;
	add.s64 	%rd787, %rd786, %rd783;
	ld.u32 	%rd788, [%rd733+56];
	mul.lo.s64 	%rd789, %rd1802, %rd788;
	shl.b64 	%rd790, %rd789, 42;
	add.s64 	%rd791, %rd790, %rd787;
	ld.u32 	%rd792, [%rd733+60];
	mul.lo.s64 	%rd793, %rd1802, %rd792;
	shl.b64 	%rd794, %rd793, 45;
	add.s64 	%rd1810, %rd794, %rd791;
	shl.b64 	%rd1802, %rd1802, 48;
	add.s32 	%r2867, %r2867, 16;
	setp.ne.s32 	%p263, %r2867, %r2869;
	@%p263 bra 	$L__BB1_400;
$L__BB1_401:
	setp.eq.s32 	%p264, %r884, 0;
	@%p264 bra 	$L__BB1_411;
	and.b32  	%r889, %r2863, 7;
	setp.lt.u32 	%p265, %r884, 8;
	@%p265 bra 	$L__BB1_404;
	mul.wide.u32 	%rd796, %r2869, 4;
	add.s64 	%rd797, %rd1798, %rd796;
	ld.s32 	%rd798, [%rd797];
	mad.lo.s64 	%rd799, %rd1802, %rd798, %rd1810;
	ld.s32 	%rd800, [%rd797+4];
	mul.lo.s64 	%rd801, %rd1802, %rd800;
	shl.b64 	%rd802, %rd801, 3;
	add.s64 	%rd803, %rd802, %rd799;
	ld.s32 	%rd804, [%rd797+8];
	mul.lo.s64 	%rd805, %rd1802, %rd804;
	shl.b64 	%rd806, %rd805, 6;
	add.s64 	%rd807, %rd806, %rd803;
	ld.s32 	%rd808, [%rd797+12];
	mul.lo.s64 	%rd809, %rd1802, %rd808;
	shl.b64 	%rd810, %rd809, 9;
	add.s64 	%rd811, %rd810, %rd807;
	ld.s32 	%rd812, [%rd797+16];
	mul.lo.s64 	%rd813, %rd1802, %rd812;
	shl.b64 	%rd814, %rd813, 12;
	add.s64 	%rd815, %rd814, %rd811;
	ld.s32 	%rd816, [%rd797+20];
	mul.lo.s64 	%rd817, %rd1802, %rd816;
	shl.b64 	%rd818, %rd817, 15;
	add.s64 	%rd819, %rd818, %rd815;
	ld.s32 	%rd820, [%rd797+24];
	mul.lo.s64 	%rd821, %rd1802, %rd820;
	shl.b64 	%rd822, %rd821, 18;
	add.s64 	%rd823, %rd822, %rd819;
	ld.s32 	%rd824, [%rd797+28];
	mul.lo.s64 	%rd825, %rd1802, %rd824;
	shl.b64 	%rd826, %rd825, 21;
	add.s64 	%rd1810, %rd826, %rd823;
	shl.b64 	%rd1802, %rd1802, 24;
	add.s32 	%r2869, %r2869, 8;
$L__BB1_404:
	setp.eq.s32 	%p266, %r889, 0;
	@%p266 bra 	$L__BB1_411;
	and.b32  	%r892, %r2863, 3;
	setp.lt.u32 	%p267, %r889, 4;
	@%p267 bra 	$L__BB1_407;
	mul.wide.u32 	%rd828, %r2869, 4;
	add.s64 	%rd829, %rd1798, %rd828;
	ld.s32 	%rd830, [%rd829];
	mad.lo.s64 	%rd831, %rd1802, %rd830, %rd1810;
	ld.s32 	%rd832, [%rd829+4];
	mul.lo.s64 	%rd833, %rd1802, %rd832;
	shl.b64 	%rd834, %rd833, 3;
	add.s64 	%rd835, %rd834, %rd831;
	ld.s32 	%rd836, [%rd829+8];
	mul.lo.s64 	%rd837, %rd1802, %rd836;
	shl.b64 	%rd838, %rd837, 6;
	add.s64 	%rd839, %rd838, %rd835;
	ld.s32 	%rd840, [%rd829+12];
	mul.lo.s64 	%rd841, %rd1802, %rd840;
	shl.b64 	%rd842, %rd841, 9;
	add.s64 	%rd1810, %rd842, %rd839;
	shl.b64 	%rd1802, %rd1802, 12;
	add.s32 	%r2869, %r2869, 4;
$L__BB1_407:
	setp.eq.s32 	%p268, %r892, 0;
	@%p268 bra 	$L__BB1_411;
	mul.wide.u32 	%rd843, %r2869, 4;
	add.s64 	%rd113, %rd1798, %rd843;
	ld.s32 	%rd844, [%rd113];
	mad.lo.s64 	%rd1810, %rd1802, %rd844, %rd1810;
	setp.eq.s32 	%p269, %r892, 1;
	@%p269 bra 	$L__BB1_411;
	ld.s32 	%rd845, [%rd113+4];
	mul.lo.s64 	%rd846, %rd1802, %rd845;
	shl.b64 	%rd847, %rd846, 3;
	add.s64 	%rd1810, %rd847, %rd1810;
	setp.eq.s32 	%p270, %r892, 2;
	@%p270 bra 	$L__BB1_411;
	ld.s32 	%rd848, [%rd113+8];
	mul.lo.s64 	%rd849, %rd1802, %rd848;
	shl.b64 	%rd850, %rd849, 6;
	add.s64 	%rd1810, %rd850, %rd1810;
$L__BB1_411:
	cvt.s64.s32 	%rd851, %r2864;
	mul.lo.s64 	%rd852, %rd1810, %rd851;
	add.u64 	%rd853, %SP, 48;
	add.u64 	%rd854, %SPL, 48;
	st.local.u64 	[%rd854], %rd852;
	mov.u64 	%rd855, $str$16;
	cvta.global.u64 	%rd856, %rd855;
	{ // callseq 85, 0
	.param .b64 param0;
	st.param.b64 	[param0], %rd856;
	.param .b64 param1;
	st.param.b64 	[param1], %rd853;
	.param .b32 retval0;
	call.uni (retval0), 
	vprintf, 
	(
	param0, 
	param1
	);
	ld.param.b32 	%r1994, [retval0];
	} // callseq 85
	mov.u64 	%rd857, $str$5;
	cvta.global.u64 	%rd858, %rd857;
	{ // callseq 86, 0
	.param .b64 param0;
	st.param.b64 	[param0], %rd858;
	.param .b64 param1;
	st.param.b64 	[param1], 0;
	.param .b32 retval0;
	call.uni (retval0), 
	vprintf, 
	(
	param0, 
	param1
	);
	ld.param.b32 	%r1996, [retval0];
	} // callseq 86
	{ // callseq 87, 0
	.param .b64 param0;
	st.param.b64 	[param0], 16;
	.param .b64 retval0;
	call.uni (retval0), 
	malloc, 
	(
	param0
	);
	ld.param.b64 	%rd859, [retval0];
	} // callseq 87
	add.s32 	%r1998, %r2863, 2;
	st.v2.u32 	[%rd859], {%r2864, %r1998};
	mul.wide.u32 	%rd860, %r1998, 4;
	{ // callseq 88, 0
	.param .b64 param0;
	st.param.b64 	[param0], %rd860;
	.param .b64 retval0;
	call.uni (retval0), 
	malloc, 
	(
	param0
	);
	ld.param.b64 	%rd861, [retval0];
	} // callseq 88
	st.u64 	[%rd859+8], %rd861;
	mov.b32 	%r2876, 0;
	st.u32 	[%rd861], %r2876;
	@%p261 bra 	$L__BB1_419;
	setp.lt.u32 	%p272, %r2863, 4;
	mov.b32 	%r2874, 0;
	mov.u32 	%r2876, %r2874;
	@%p272 bra 	$L__BB1_415;
	mov.b32 	%r2871, 0;
	mov.u32 	%r2876, %r2871;
$L__BB1_414:
	mul.wide.u32 	%rd863, %r2871, 4;
	add.s64 	%rd864, %rd1798, %rd863;
	ld.u32 	%r2002, [%rd864];
	cvt.s64.s32 	%rd865, %r2002;
	add.s32 	%r2003, %r2002, %r2876;
	and.b32  	%r2004, %r2003, 7;
	ld.u64 	%rd866, [%rd859+8];
	add.s64 	%rd867, %rd866, %rd863;
	st.u32 	[%rd867+4], %r2004;
	cvt.s64.s32 	%rd868, %r2876;
	add.s64 	%rd869, %rd865, %rd868;
	cvt.u32.u64 	%r2005, %rd869;
	shr.u32 	%r2006, %r2005, 3;
	ld.u32 	%r2007, [%rd864+4];
	cvt.s64.s32 	%rd870, %r2007;
	add.s32 	%r2008, %r2007, %r2006;
	and.b32  	%r2009, %r2008, 7;
	ld.u64 	%rd871, [%rd859+8];
	add.s64 	%rd872, %rd871, %rd863;
	st.u32 	[%rd872+8], %r2009;
	shr.s64 	%rd873, %rd869, 3;
	add.s64 	%rd874, %rd873, %rd870;
	cvt.u32.u64 	%r2010, %rd874;
	shr.u32 	%r2011, %r2010, 3;
	ld.u32 	%r2012, [%rd864+8];
	cvt.s64.s32 	%rd875, %r2012;
	add.s32 	%r2013, %r2012, %r2011;
	and.b32  	%r2014, %r2013, 7;
	ld.u64 	%rd876, [%rd859+8];
	add.s64 	%rd877, %rd876, %rd863;
	st.u32 	[%rd877+12], %r2014;
	shr.s64 	%rd878, %rd874, 3;
	add.s64 	%rd879, %rd878, %rd875;
	shr.u64 	%rd880, %rd879, 3;
	cvt.u32.u64 	%r2015, %rd880;
	ld.u32 	%r2016, [%rd864+12];
	cvt.s64.s32 	%rd881, %r2016;
	add.s32 	%r2017, %r2016, %r2015;
	and.b32  	%r2018, %r2017, 7;
	ld.u64 	%rd882, [%rd859+8];
	add.s32 	%r2871, %r2871, 4;
	add.s64 	%rd883, %rd882, %rd863;
	st.u32 	[%rd883+16], %r2018;
	add.s64 	%rd884, %rd880, %rd881;
	shr.u64 	%rd885, %rd884, 3;
	cvt.u32.u64 	%r2876, %rd885;
	and.b32  	%r2874, %r2863, -4;
	setp.ne.s32 	%p273, %r2871, %r2874;
	@%p273 bra 	$L__BB1_414;
$L__BB1_415:
	and.b32  	%r2019, %r2863, 3;
	setp.eq.s32 	%p274, %r2019, 0;
	@%p274 bra 	$L__BB1_419;
	mul.wide.u32 	%rd886, %r2874, 4;
	add.s64 	%rd887, %rd1798, %rd886;
	ld.u32 	%r2020, [%rd887];
	cvt.s64.s32 	%rd888, %r2020;
	add.s32 	%r2021, %r2020, %r2876;
	and.b32  	%r2022, %r2021, 7;
	ld.u64 	%rd889, [%rd859+8];
	add.s64 	%rd890, %rd889, %rd886;
	st.u32 	[%rd890+4], %r2022;
	cvt.s64.s32 	%rd891, %r2876;
	add.s64 	%rd892, %rd888, %rd891;
	shr.u64 	%rd119, %rd892, 3;
	cvt.u32.u64 	%r2876, %rd119;
	and.b32  	%r2023, %r2863, 3;
	setp.eq.s32 	%p275, %r2023, 1;
	@%p275 bra 	$L__BB1_419;
	mul.wide.u32 	%rd893, %r2874, 4;
	add.s64 	%rd894, %rd1798, %rd893;
	ld.u32 	%r2024, [%rd894+4];
	cvt.s64.s32 	%rd895, %r2024;
	cvt.u32.u64 	%r2025, %rd119;
	add.s32 	%r2026, %r2024, %r2025;
	and.b32  	%r2027, %r2026, 7;
	ld.u64 	%rd896, [%rd859+8];
	add.s64 	%rd897, %rd896, %rd893;
	st.u32 	[%rd897+8], %r2027;
	cvt.s64.s32 	%rd898, %rd119;
	add.s64 	%rd899, %rd898, %rd895;
	shr.u64 	%rd120, %rd899, 3;
	cvt.u32.u64 	%r2876, %rd120;
	and.b32  	%r2028, %r2863, 3;
	setp.eq.s32 	%p276, %r2028, 2;
	@%p276 bra 	$L__BB1_419;
	mul.wide.u32 	%rd900, %r2874, 4;
	add.s64 	%rd901, %rd1798, %rd900;
	ld.u32 	%r2029, [%rd901+8];
	cvt.s64.s32 	%rd902, %r2029;
	add.s32 	%r2030, %r2029, %r2876;
	and.b32  	%r2031, %r2030, 7;
	ld.u64 	%rd903, [%rd859+8];
	add.s64 	%rd904, %rd903, %rd900;
	st.u32 	[%rd904+12], %r2031;
	cvt.s64.s32 	%rd905, %rd120;
	add.s64 	%rd906, %rd905, %rd902;
	shr.u64 	%rd907, %rd906, 3;
	cvt.u32.u64 	%r2876, %rd907;
$L__BB1_419:
	ld.u64 	%rd908, [%rd859+8];
	mul.wide.u32 	%rd909, %r2863, 4;
	add.s64 	%rd910, %rd908, %rd909;
	st.u32 	[%rd910+4], %r2876;
	ld.u32 	%r2879, [%rd859+4];
	setp.lt.s32 	%p277, %r2879, 1;
	ld.u64 	%rd121, [%rd859+8];
	@%p277 bra 	$L__BB1_423;
	mov.u32 	%r2877, %r2879;
$L__BB1_421:
	add.s32 	%r909, %r2877, -1;
	mul.wide.u32 	%rd911, %r909, 4;
	add.s64 	%rd912, %rd121, %rd911;
	ld.u32 	%r2032, [%rd912];
	setp.ne.s32 	%p278, %r2032, 0;
	mov.u32 	%r2879, %r2877;
	@%p278 bra 	$L__BB1_423;
	st.u32 	[%rd859+4], %r909;
	setp.gt.u32 	%p279, %r2877, 1;
	mov.b32 	%r2879, 0;
	mov.u32 	%r2877, %r909;
	@%p279 bra 	$L__BB1_421;
$L__BB1_423:
	setp.ne.s32 	%p280, %r2879, 0;
	mov.u64 	%rd1811, %rd121;
	@%p280 bra 	$L__BB1_426;
	mov.b32 	%r2879, 0;
	st.u32 	[%rd859], %r2879;
	setp.eq.s64 	%p281, %rd121, 0;
	mov.b64 	%rd1811, 0;
	@%p281 bra 	$L__BB1_426;
	{ // callseq 89, 0
	.param .b64 param0;
	st.param.b64 	[param0], %rd121;
	call.uni 
	free, 
	(
	param0
	);
	} // callseq 89
	mov.b64 	%rd1811, 0;
	st.u64 	[%rd859+8], %rd1811;
	ld.u32 	%r2879, [%rd859+4];
$L__BB1_426:
	ld.u32 	%r913, [%rd859];
	setp.eq.s64 	%p282, %rd1811, 0;
	mov.b64 	%rd1812, 0;
	@%p282 bra 	$L__BB1_435;
	mul.wide.s32 	%rd916, %r2879, 4;
	{ // callseq 90, 0
	.param .b64 param0;
	st.param.b64 	[param0], %rd916;
	.param .b64 retval0;
	call.uni (retval0), 
	malloc, 
	(
	param0
	);
	ld.param.b64 	%rd1812, [retval0];
	} // callseq 90
	setp.lt.s32 	%p283, %r2879, 1;
	@%p283 bra 	$L__BB1_435;
	setp.lt.u32 	%p284, %r2879, 4;
	mov.b32 	%r2881, 0;
	@%p284 bra 	$L__BB1_431;
	mov.b32 	%r2880, 0;
$L__BB1_430:
	ld.u64 	%rd918, [%rd859+8];
	mul.wide.u32 	%rd919, %r2880, 4;
	add.s64 	%rd920, %rd918, %rd919;
	ld.u32 	%r2037, [%rd920];
	add.s64 	%rd921, %rd1812, %rd919;
	st.u32 	[%rd921], %r2037;
	ld.u64 	%rd922, [%rd859+8];
	add.s64 	%rd923, %rd922, %rd919;
	ld.u32 	%r2038, [%rd923+4];
	st.u32 	[%rd921+4], %r2038;
	ld.u64 	%rd924, [%rd859+8];
	add.s64 	%rd925, %rd924, %rd919;
	ld.u32 	%r2039, [%rd925+8];
	st.u32 	[%rd921+8], %r2039;
	ld.u64 	%rd926, [%rd859+8];
	add.s64 	%rd927, %rd926, %rd919;
	ld.u32 	%r2040, [%rd927+12];
	st.u32 	[%rd921+12], %r2040;
	add.s32 	%r2880, %r2880, 4;
	and.b32  	%r2881, %r2879, 2147483644;
	setp.ne.s32 	%p285, %r2880, %r2881;
	@%p285 bra 	$L__BB1_430;
$L__BB1_431:
	and.b32  	%r2041, %r2879, 3;
	setp.eq.s32 	%p286, %r2041, 0;
	@%p286 bra 	$L__BB1_435;
	ld.u64 	%rd928, [%rd859+8];
	mul.wide.u32 	%rd929, %r2881, 4;
	add.s64 	%rd930, %rd928, %rd929;
	ld.u32 	%r2042, [%rd930];
	add.s64 	%rd931, %rd1812, %rd929;
	st.u32 	[%rd931], %r2042;
	and.b32  	%r2043, %r2879, 3;
	setp.eq.s32 	%p287, %r2043, 1;
	@%p287 bra 	$L__BB1_435;
	ld.u64 	%rd932, [%rd859+8];
	mul.wide.u32 	%rd933, %r2881, 4;
	add.s64 	%rd934, %rd932, %rd933;
	ld.u32 	%r2044, [%rd934+4];
	add.s64 	%rd935, %rd1812, %rd933;
	st.u32 	[%rd935+4], %r2044;
	and.b32  	%r2045, %r2879, 3;
	setp.eq.s32 	%p288, %r2045, 2;
	@%p288 bra 	$L__BB1_435;
	ld.u64 	%rd936, [%rd859+8];
	add.s64 	%rd938, %rd936, %rd933;
	ld.u32 	%r2046, [%rd938+8];
	add.s64 	%rd939, %rd1812, %rd933;
	st.u32 	[%rd939+8], %r2046;
$L__BB1_435:
	mov.u64 	%rd940, $str$17;
	cvta.global.u64 	%rd941, %rd940;
	{ // callseq 91, 0
	.param .b64 param0;
	st.param.b64 	[param0], %rd941;
	.param .b64 param1;
	st.param.b64 	[param1], 0;
	.param .b32 retval0;
	call.uni (retval0), 
	vprintf, 
	(
	param0, 
	param1
	);
	ld.param.b32 	%r2047, [retval0];
	} // callseq 91
	add.u64 	%rd942, %SP, 48;
	add.u64 	%rd943, %SPL, 48;
	st.local.u32 	[%rd943], %r913;
	mov.u64 	%rd944, $str$18;
	cvta.global.u64 	%rd945, %rd944;
	{ // callseq 92, 0
	.param .b64 param0;
	st.param.b64 	[param0], %rd945;
	.param .b64 param1;
	st.param.b64 	[param1], %rd942;
	.param .b32 retval0;
	call.uni (retval0), 
	vprintf, 
	(
	param0, 
	param1
	);
	ld.param.b32 	%r2049, [retval0];
	} // callseq 92
	st.local.u32 	[%rd943], %r2879;
	mov.u64 	%rd946, $str$19;
	cvta.global.u64 	%rd947, %rd946;
	{ // callseq 93, 0
	.param .b64 param0;
	st.param.b64 	[param0], %rd947;
	.param .b64 param1;
	st.param.b64 	[param1], %rd942;
	.param .b32 retval0;
	call.uni (retval0), 
	vprintf, 
	(
	param0, 
	param1
	);
	ld.param.b32 	%r2051, [retval0];
	} // callseq 93
	setp.lt.s32 	%p289, %r2879, 1;
	@%p289 bra 	$L__BB1_443;
	and.b32  	%r918, %r2879, 3;
	setp.lt.u32 	%p290, %r2879, 4;
	mov.b32 	%r2883, 0;
	@%p290 bra 	$L__BB1_439;
	and.b32  	%r2883, %r2879, 2147483644;
	mov.b32 	%r2882, 0;
$L__BB1_438:
	mul.wide.u32 	%rd948, %r2882, 4;
	add.s64 	%rd949, %rd1812, %rd948;
	ld.u32 	%r2055, [%rd949];
	add.u64 	%rd950, %SP, 48;
	add.u64 	%rd951, %SPL, 48;
	st.local.u32 	[%rd951], %r2055;
	mov.u64 	%rd952, $str$15;
	cvta.global.u64 	%rd953, %rd952;
	{ // callseq 94, 0
	.param .b64 param0;
	st.param.b64 	[param0], %rd953;
	.param .b64 param1;
	st.param.b64 	[param1], %rd950;
	.param .b32 retval0;
	call.uni (retval0), 
	vprintf, 
	(
	param0, 
	param1
	);
	ld.param.b32 	%r2056, [retval0];
	} // callseq 94
	ld.u32 	%r2058, [%rd949+4];
	st.local.u32 	[%rd951], %r2058;
	{ // callseq 95, 0
	.param .b64 param0;
	st.param.b64 	[param0], %rd953;
	.param .b64 param1;
	st.param.b64 	[param1], %rd950;
	.param .b32 retval0;
	call.uni (retval0), 
	vprintf, 
	(
	param0, 
	param1
	);
	ld.param.b32 	%r2059, [retval0];
	} // callseq 95
	ld.u32 	%r2061, [%rd949+8];
	st.local.u32 	[%rd951], %r2061;
	{ // callseq 96, 0
	.param .b64 param0;
	st.param.b64 	[param0], %rd953;
	.param .b64 param1;
	st.param.b64 	[param1], %rd950;
	.param .b32 retval0;
	call.uni (retval0), 
	vprintf, 
	(
	param0, 
	param1
	);
	ld.param.b32 	%r2062, [retval0];
	} // callseq 96
	ld.u32 	%r2064, [%rd949+12];
	st.local.u32 	[%rd951], %r2064;
	{ // callseq 97, 0
	.param .b64 param0;
	st.param.b64 	[param0], %rd953;
	.param .b64 param1;
	st.param.b64 	[param1], %rd950;
	.param .b32 retval0;
	call.uni (retval0), 
	vprintf, 
	(
	param0, 
	param1
	);
	ld.param.b32 	%r2065, [retval0];
	} // callseq 97
	add.s32 	%r2882, %r2882, 4;
	setp.ne.s32 	%p291, %r2882, %r2883;
	@%p291 bra 	$L__BB1_438;
$L__BB1_439:
	setp.eq.s32 	%p292, %r918, 0;
	@%p292 bra 	$L__BB1_443;
	mul.wide.u32 	%rd954, %r2883, 4;
	add.s64 	%rd125, %rd1812, %rd954;
	ld.u32 	%r2067, [%rd125];
	add.u64 	%rd955, %SP, 48;
	add.u64 	%rd126, %SPL, 48;
	st.local.u32 	[%rd126], %r2067;
	mov.u64 	%rd956, $str$15;
	cvta.global.u64 	%rd957, %rd956;
	{ // callseq 98, 0
	.param .b64 param0;
	st.param.b64 	[param0], %rd957;
	.param .b64 param1;
	st.param.b64 	[param1], %rd955;
	.param .b32 retval0;
	call.uni (retval0), 
	vprintf, 
	(
	param0, 
	param1
	);
	ld.param.b32 	%r2068, [retval0];
	} // callseq 98
	setp.eq.s32 	%p293, %r918, 1;
	@%p293 bra 	$L__BB1_443;
	ld.u32 	%r2070, [%rd125+4];
	st.local.u32 	[%rd126], %r2070;
	mov.u64 	%rd958, $str$15;
	cvta.global.u64 	%rd959, %rd958;
	add.u64 	%rd960, %SP, 48;
	{ // callseq 99, 0
	.param .b64 param0;
	st.param.b64 	[param0], %rd959;
	.param .b64 param1;
	st.param.b64 	[param1], %rd960;
	.param .b32 retval0;
	call.uni (retval0), 
	vprintf, 
	(
	param0, 
	param1
	);
	ld.param.b32 	%r2071, [retval0];
	} // callseq 99
	setp.eq.s32 	%p294, %r918, 2;
	@%p294 bra 	$L__BB1_443;
	ld.u32 	%r2073, [%rd125+8];
	st.local.u32 	[%rd126], %r2073;
	cvta.global.u64 	%rd962, %rd958;
	add.u64 	%rd963, %SP, 48;
	{ // callseq 100, 0
	.param .b64 param0;
	st.param.b64 	[param0], %rd962;
	.param .b64 param1;
	st.param.b64 	[param1], %rd963;
	.param .b32 retval0;
	call.uni (retval0), 
	vprintf, 
	(
	param0, 
	param1
	);
	ld.param.b32 	%r2074, [retval0];
	} // callseq 100
$L__BB1_443:
	mov.u64 	%rd965, $str$5;
	cvta.global.u64 	%rd966, %rd965;
	{ // callseq 101, 0
	.param .b64 param0;
	st.param.b64 	[param0], %rd966;
	.param .b64 param1;
	st.param.b64 	[param1], 0;
	.param .b32 retval0;
	call.uni (retval0), 
	vprintf, 
	(
	param0, 
	param1
	);
	ld.param.b32 	%r2076, [retval0];
	} // callseq 101
	mov.b64 	%rd1824, 0;
	@%p289 bra 	$L__BB1_457;
	setp.lt.u32 	%p296, %r2879, 16;
	mov.b64 	%rd1824, 0;
	mov.b64 	%rd1816, 1;
	mov.b32 	%r2886, 0;
	@%p296 bra 	$L__BB1_447;
	mov.b64 	%rd1824, 0;
	mov.b64 	%rd1816, 1;
	mov.b32 	%r2884, 0;
$L__BB1_446:
	.pragma "nounroll";
	mul.wide.u32 	%rd972, %r2884, 4;
	add.s64 	%rd973, %rd1812, %rd972;
	ld.s32 	%rd974, [%rd973];
	mad.lo.s64 	%rd975, %rd1816, %rd974, %rd1824;
	ld.s32 	%rd976, [%rd973+4];
	mul.lo.s64 	%rd977, %rd1816, %rd976;
	shl.b64 	%rd978, %rd977, 3;
	add.s64 	%rd979, %rd978, %rd975;
	ld.s32 	%rd980, [%rd973+8];
	mul.lo.s64 	%rd981, %rd1816, %rd980;
	shl.b64 	%rd982, %rd981, 6;
	add.s64 	%rd983, %rd982, %rd979;
	ld.s32 	%rd984, [%rd973+12];
	mul.lo.s64 	%rd985, %rd1816, %rd984;
	shl.b64 	%rd986, %rd985, 9;
	add.s64 	%rd987, %rd986, %rd983;
	ld.s32 	%rd988, [%rd973+16];
	mul.lo.s64 	%rd989, %rd1816, %rd988;
	shl.b64 	%rd990, %rd989, 12;
	add.s64 	%rd991, %rd990, %rd987;
	ld.s32 	%rd992, [%rd973+20];
	mul.lo.s64 	%rd993, %rd1816, %rd992;
	shl.b64 	%rd994, %rd993, 15;
	add.s64 	%rd995, %rd994, %rd991;
	ld.s32 	%rd996, [%rd973+24];
	mul.lo.s64 	%rd997, %rd1816, %rd996;
	shl.b64 	%rd998, %rd997, 18;
	add.s64 	%rd999, %rd998, %rd995;
	ld.s32 	%rd1000, [%rd973+28];
	mul.lo.s64 	%rd1001, %rd1816, %rd1000;
	shl.b64 	%rd1002, %rd1001, 21;
	add.s64 	%rd1003, %rd1002, %rd999;
	ld.s32 	%rd1004, [%rd973+32];
	mul.lo.s64 	%rd1005, %rd1816, %rd1004;
	shl.b64 	%rd1006, %rd1005, 24;
	add.s64 	%rd1007, %rd1006, %rd1003;
	ld.s32 	%rd1008, [%rd973+36];
	mul.lo.s64 	%rd1009, %rd1816, %rd1008;
	shl.b64 	%rd1010, %rd1009, 27;
	add.s64 	%rd1011, %rd1010, %rd1007;
	ld.s32 	%rd1012, [%rd973+40];
	mul.lo.s64 	%rd1013, %rd1816, %rd1012;
	shl.b64 	%rd1014, %rd1013, 30;
	add.s64 	%rd1015, %rd1014, %rd1011;
	ld.u32 	%rd1016, [%rd973+44];
	mul.lo.s64 	%rd1017, %rd1816, %rd1016;
	shl.b64 	%rd1018, %rd1017, 33;
	add.s64 	%rd1019, %rd1018, %rd1015;
	ld.u32 	%rd1020, [%rd973+48];
	mul.lo.s64 	%rd1021, %rd1816, %rd1020;
	shl.b64 	%rd1022, %rd1021, 36;
	add.s64 	%rd1023, %rd1022, %rd1019;
	ld.u32 	%rd1024, [%rd973+52];
	mul.lo.s64 	%rd1025, %rd1816, %rd1024;
	shl.b64 	%rd1026, %rd1025, 39;
	add.s64 	%rd1027, %rd1026, %rd1023;
	ld.u32 	%rd1028, [%rd973+56];
	mul.lo.s64 	%rd1029, %rd1816, %rd1028;
	shl.b64 	%rd1030, %rd1029, 42;
	add.s64 	%rd1031, %rd1030, %rd1027;
	ld.u32 	%rd1032, [%rd973+60];
	mul.lo.s64 	%rd1033, %rd1816, %rd1032;
	shl.b64 	%rd1034, %rd1033, 45;
	add.s64 	%rd1824, %rd1034, %rd1031;
	shl.b64 	%rd1816, %rd1816, 48;
	add.s32 	%r2884, %r2884, 16;
	and.b32  	%r2886, %r2879, 2147483632;
	setp.ne.s32 	%p297, %r2884, %r2886;
	@%p297 bra 	$L__BB1_446;
$L__BB1_447:
	and.b32  	%r927, %r2879, 15;
	setp.eq.s32 	%p298, %r927, 0;
	@%p298 bra 	$L__BB1_457;
	setp.lt.u32 	%p299, %r927, 8;
	@%p299 bra 	$L__BB1_450;
	mul.wide.u32 	%rd1036, %r2886, 4;
	add.s64 	%rd1037, %rd1812, %rd1036;
	ld.s32 	%rd1038, [%rd1037];
	mad.lo.s64 	%rd1039, %rd1816, %rd1038, %rd1824;
	ld.s32 	%rd1040, [%rd1037+4];
	mul.lo.s64 	%rd1041, %rd1816, %rd1040;
	shl.b64 	%rd1042, %rd1041, 3;
	add.s64 	%rd1043, %rd1042, %rd1039;
	ld.s32 	%rd1044, [%rd1037+8];
	mul.lo.s64 	%rd1045, %rd1816, %rd1044;
	shl.b64 	%rd1046, %rd1045, 6;
	add.s64 	%rd1047, %rd1046, %rd1043;
	ld.s32 	%rd1048, [%rd1037+12];
	mul.lo.s64 	%rd1049, %rd1816, %rd1048;
	shl.b64 	%rd1050, %rd1049, 9;
	add.s64 	%rd1051, %rd1050, %rd1047;
	ld.s32 	%rd1052, [%rd1037+16];
	mul.lo.s64 	%rd1053, %rd1816, %rd1052;
	shl.b64 	%rd1054, %rd1053, 12;
	add.s64 	%rd1055, %rd1054, %rd1051;
	ld.s32 	%rd1056, [%rd1037+20];
	mul.lo.s64 	%rd1057, %rd1816, %rd1056;
	shl.b64 	%rd1058, %rd1057, 15;
	add.s64 	%rd1059, %rd1058, %rd1055;
	ld.s32 	%rd1060, [%rd1037+24];
	mul.lo.s64 	%rd1061, %rd1816, %rd1060;
	shl.b64 	%rd1062, %rd1061, 18;
	add.s64 	%rd1063, %rd1062, %rd1059;
	ld.s32 	%rd1064, [%rd1037+28];
	mul.lo.s64 	%rd1065, %rd1816, %rd1064;
	shl.b64 	%rd1066, %rd1065, 21;
	add.s64 	%rd1824, %rd1066, %rd1063;
	shl.b64 	%rd1816, %rd1816, 24;
	add.s32 	%r2886, %r2886, 8;
$L__BB1_450:
	and.b32  	%r930, %r2879, 7;
	setp.eq.s32 	%p300, %r930, 0;
	@%p300 bra 	$L__BB1_457;
	and.b32  	%r931, %r2879, 3;
	setp.lt.u32 	%p301, %r930, 4;
	@%p301 bra 	$L__BB1_453;
	mul.wide.u32 	%rd1068, %r2886, 4;
	add.s64 	%rd1069, %rd1812, %rd1068;
	ld.s32 	%rd1070, [%rd1069];
	mad.lo.s64 	%rd1071, %rd1816, %rd1070, %rd1824;
	ld.s32 	%rd1072, [%rd1069+4];
	mul.lo.s64 	%rd1073, %rd1816, %rd1072;
	shl.b64 	%rd1074, %rd1073, 3;
	add.s64 	%rd1075, %rd1074, %rd1071;
	ld.s32 	%rd1076, [%rd1069+8];
	mul.lo.s64 	%rd1077, %rd1816, %rd1076;
	shl.b64 	%rd1078, %rd1077, 6;
	add.s64 	%rd1079, %rd1078, %rd1075;
	ld.s32 	%rd1080, [%rd1069+12];
	mul.lo.s64 	%rd1081, %rd1816, %rd1080;
	shl.b64 	%rd1082, %rd1081, 9;
	add.s64 	%rd1824, %rd1082, %rd1079;
	shl.b64 	%rd1816, %rd1816, 12;
	add.s32 	%r2886, %r2886, 4;
$L__BB1_453:
	setp.eq.s32 	%p302, %r931, 0;
	@%p302 bra 	$L__BB1_457;
	mul.wide.u32 	%rd1083, %r2886, 4;
	add.s64 	%rd144, %rd1812, %rd1083;
	ld.s32 	%rd1084, [%rd144];
	mad.lo.s64 	%rd1824, %rd1816, %rd1084, %rd1824;
	setp.eq.s32 	%p303, %r931, 1;
	@%p303 bra 	$L__BB1_457;
	ld.s32 	%rd1085, [%rd144+4];
	mul.lo.s64 	%rd1086, %rd1816, %rd1085;
	shl.b64 	%rd1087, %rd1086, 3;
	add.s64 	%rd1824, %rd1087, %rd1824;
	setp.eq.s32 	%p304, %r931, 2;
	@%p304 bra 	$L__BB1_457;
	ld.s32 	%rd1088, [%rd144+8];
	mul.lo.s64 	%rd1089, %rd1816, %rd1088;
	shl.b64 	%rd1090, %rd1089, 6;
	add.s64 	%rd1824, %rd1090, %rd1824;
$L__BB1_457:
	cvt.s64.s32 	%rd1091, %r913;
	mul.lo.s64 	%rd1092, %rd1824, %rd1091;
	add.u64 	%rd1093, %SP, 48;
	add.u64 	%rd1094, %SPL, 48;
	st.local.u64 	[%rd1094], %rd1092;
	mov.u64 	%rd1095, $str$16;
	cvta.global.u64 	%rd1096, %rd1095;
	{ // callseq 102, 0
	.param .b64 param0;
	st.param.b64 	[param0], %rd1096;
	.param .b64 param1;
	st.param.b64 	[param1], %rd1093;
	.param .b32 retval0;
	call.uni (retval0), 
	vprintf, 
	(
	param0, 
	param1
	);
	ld.param.b32 	%r2080, [retval0];
	} // callseq 102
	mov.u64 	%rd1097, $str$5;
	cvta.global.u64 	%rd1098, %rd1097;
	{ // callseq 103, 0
	.param .b64 param0;
	st.param.b64 	[param0], %rd1098;
	.param .b64 param1;
	st.param.b64 	[param1], 0;
	.param .b32 retval0;
	call.uni (retval0), 
	vprintf, 
	(
	param0, 
	param1
	);
	ld.param.b32 	%r2082, [retval0];
	} // callseq 103
	{ // callseq 104, 0
	.param .b64 param0;
	st.param.b64 	[param0], 16;
	.param .b64 retval0;
	call.uni (retval0), 
	malloc, 
	(
	param0
	);
	ld.param.b64 	%rd1099, [retval0];
	} // callseq 104
	st.u32 	[%rd1099], %r2864;
	setp.ne.s32 	%p305, %r2864, 0;
	@%p305 bra 	$L__BB1_459;
	mov.b32 	%r2895, 0;
	st.v2.u32 	[%rd1099], {%r2895, %r2895};
	mov.b64 	%rd1826, 0;
	st.u64 	[%rd1099+8], %rd1826;
	mov.u32 	%r2896, %r2895;
	bra.uni 	$L__BB1_481;
$L__BB1_459:
	setp.gt.u32 	%p306, %r2863, 1;
	@%p306 bra 	$L__BB1_461;
	mov.b32 	%r2895, 0;
	st.v2.u32 	[%rd1099], {%r2895, %r2895};
	mov.b64 	%rd1826, 0;
	st.u64 	[%rd1099+8], %rd1826;
	mov.u32 	%r2896, %r2895;
	bra.uni 	$L__BB1_481;
$L__BB1_461:
	add.s32 	%r934, %r2863, -1;
	st.u32 	[%rd1099+4], %r934;
	mul.wide.u32 	%rd1101, %r934, 4;
	{ // callseq 105, 0
	.param .b64 param0;
	st.param.b64 	[param0], %rd1101;
	.param .b64 retval0;
	call.uni (retval0), 
	malloc, 
	(
	param0
	);
	ld.param.b64 	%rd1102, [retval0];
	} // callseq 105
	st.u64 	[%rd1099+8], %rd1102;
	add.s32 	%r935, %r2863, -2;
	and.b32  	%r936, %r2863, 3;
	setp.eq.s32 	%p307, %r936, 1;
	mov.u32 	%r2888, %r2863;
	@%p307 bra 	$L__BB1_465;
	mul.wide.u32 	%rd1103, %r934, 4;
	add.s64 	%rd1104, %rd1798, %rd1103;
	ld.u32 	%r2085, [%rd1104];
	mul.wide.u32 	%rd1105, %r935, 4;
	add.s64 	%rd1106, %rd1102, %rd1105;
	st.u32 	[%rd1106], %r2085;
	setp.eq.s32 	%p308, %r936, 2;
	mov.u32 	%r2888, %r934;
	@%p308 bra 	$L__BB1_465;
	mul.wide.u32 	%rd1107, %r935, 4;
	add.s64 	%rd1108, %rd1798, %rd1107;
	ld.u32 	%r2086, [%rd1108];
	ld.u64 	%rd1109, [%rd1099+8];
	add.s32 	%r937, %r2863, -3;
	mul.wide.u32 	%rd1110, %r937, 4;
	add.s64 	%rd1111, %rd1109, %rd1110;
	st.u32 	[%rd1111], %r2086;
	setp.eq.s32 	%p309, %r936, 3;
	mov.u32 	%r2888, %r935;
	@%p309 bra 	$L__BB1_465;
	mul.wide.u32 	%rd1112, %r937, 4;
	add.s64 	%rd1113, %rd1798, %rd1112;
	ld.u32 	%r2087, [%rd1113];
	ld.u64 	%rd1114, [%rd1099+8];
	add.s32 	%r2088, %r2863, -4;
	mul.wide.u32 	%rd1115, %r2088, 4;
	add.s64 	%rd1116, %rd1114, %rd1115;
	st.u32 	[%rd1116], %r2087;
	mov.u32 	%r2888, %r937;
$L__BB1_465:
	setp.lt.u32 	%p310, %r935, 3;
	@%p310 bra 	$L__BB1_466;
	bra.uni 	$L__BB1_709;
$L__BB1_466:
	ld.u32 	%r2890, [%rd1099+4];
	setp.lt.s32 	%p312, %r2890, 1;
	ld.u64 	%rd151, [%rd1099+8];
	mov.u32 	%r2895, %r2890;
	@%p312 bra 	$L__BB1_469;
$L__BB1_467:
	add.s32 	%r943, %r2890, -1;
	mul.wide.u32 	%rd1134, %r943, 4;
	add.s64 	%rd1135, %rd151, %rd1134;
	ld.u32 	%r2097, [%rd1135];
	setp.ne.s32 	%p313, %r2097, 0;
	mov.u32 	%r2895, %r2890;
	@%p313 bra 	$L__BB1_469;
	st.u32 	[%rd1099+4], %r943;
	setp.gt.u32 	%p314, %r2890, 1;
	mov.b32 	%r2895, 0;
	mov.u32 	%r2890, %r943;
	@%p314 bra 	$L__BB1_467;
$L__BB1_469:
	setp.ne.s32 	%p315, %r2895, 0;
	mov.u64 	%rd1825, %rd151;
	@%p315 bra 	$L__BB1_472;
	mov.b32 	%r2895, 0;
	st.u32 	[%rd1099], %r2895;
	setp.eq.s64 	%p316, %rd151, 0;
	mov.b64 	%rd1825, 0;
	@%p316 bra 	$L__BB1_472;
	{ // callseq 106, 0
	.param .b64 param0;
	st.param.b64 	[param0], %rd151;
	call.uni 
	free, 
	(
	param0
	);
	} // callseq 106
	mov.b64 	%rd1825, 0;
	st.u64 	[%rd1099+8], %rd1825;
	ld.u32 	%r2895, [%rd1099+4];
$L__BB1_472:
	ld.u32 	%r2896, [%rd1099];
	setp.eq.s64 	%p317, %rd1825, 0;
	mov.b64 	%rd1826, 0;
	@%p317 bra 	$L__BB1_481;
	mul.wide.s32 	%rd1139, %r2895, 4;
	{ // callseq 107, 0
	.param .b64 param0;
	st.param.b64 	[param0], %rd1139;
	.param .b64 retval0;
	call.uni (retval0), 
	malloc, 
	(
	param0
	);
	ld.param.b64 	%rd1826, [retval0];
	} // callseq 107
	setp.lt.s32 	%p318, %r2895, 1;
	@%p318 bra 	$L__BB1_481;
	setp.lt.u32 	%p319, %r2895, 4;
	mov.b32 	%r2894, 0;
	@%p319 bra 	$L__BB1_477;
	mov.b32 	%r2893, 0;
$L__BB1_476:
	ld.u64 	%rd1141, [%rd1099+8];
	mul.wide.u32 	%rd1142, %r2893, 4;
	add.s64 	%rd1143, %rd1141, %rd1142;
	ld.u32 	%r2102, [%rd1143];
	add.s64 	%rd1144, %rd1826, %rd1142;
	st.u32 	[%rd1144], %r2102;
	ld.u64 	%rd1145, [%rd1099+8];
	add.s64 	%rd1146, %rd1145, %rd1142;
	ld.u32 	%r2103, [%rd1146+4];
	st.u32 	[%rd1144+4], %r2103;
	ld.u64 	%rd1147, [%rd1099+8];
	add.s64 	%rd1148, %rd1147, %rd1142;
	ld.u32 	%r2104, [%rd1148+8];
	st.u32 	[%rd1144+8], %r2104;
	ld.u64 	%rd1149, [%rd1099+8];
	add.s64 	%rd1150, %rd1149, %rd1142;
	ld.u32 	%r2105, [%rd1150+12];
	st.u32 	[%rd1144+12], %r2105;
	add.s32 	%r2893, %r2893, 4;
	and.b32  	%r2894, %r2895, 2147483644;
	setp.ne.s32 	%p320, %r2893, %r2894;
	@%p320 bra 	$L__BB1_476;
$L__BB1_477:
	and.b32  	%r2106, %r2895, 3;
	setp.eq.s32 	%p321, %r2106, 0;
	@%p321 bra 	$L__BB1_481;
	ld.u64 	%rd1151, [%rd1099+8];
	mul.wide.u32 	%rd1152, %r2894, 4;
	add.s64 	%rd1153, %rd1151, %rd1152;
	ld.u32 	%r2107, [%rd1153];
	add.s64 	%rd1154, %rd1826, %rd1152;
	st.u32 	[%rd1154], %r2107;
	and.b32  	%r2108, %r2895, 3;
	setp.eq.s32 	%p322, %r2108, 1;
	@%p322 bra 	$L__BB1_481;
	ld.u64 	%rd1155, [%rd1099+8];
	mul.wide.u32 	%rd1156, %r2894, 4;
	add.s64 	%rd1157, %rd1155, %rd1156;
	ld.u32 	%r2109, [%rd1157+4];
	add.s64 	%rd1158, %rd1826, %rd1156;
	st.u32 	[%rd1158+4], %r2109;
	and.b32  	%r2110, %r2895, 3;
	setp.eq.s32 	%p323, %r2110, 2;
	@%p323 bra 	$L__BB1_481;
	ld.u64 	%rd1159, [%rd1099+8];
	add.s64 	%rd1161, %rd1159, %rd1156;
	ld.u32 	%r2111, [%rd1161+8];
	add.s64 	%rd1162, %rd1826, %rd1156;
	st.u32 	[%rd1162+8], %r2111;
$L__BB1_481:
	mov.u64 	%rd1164, $str$20;
	cvta.global.u64 	%rd1165, %rd1164;
	{ // callseq 108, 0
	.param .b64 param0;
	st.param.b64 	[param0], %rd1165;
	.param .b64 param1;
	st.param.b64 	[param1], 0;
	.param .b32 retval0;
	call.uni (retval0), 
	vprintf, 
	(
	param0, 
	param1
	);
	ld.param.b32 	%r2113, [retval0];
	} // callseq 108
	add.u64 	%rd1166, %SP, 48;
	add.u64 	%rd1167, %SPL, 48;
	st.local.u32 	[%rd1167], %r2896;
	mov.u64 	%rd1168, $str$18;
	cvta.global.u64 	%rd1169, %rd1168;
	{ // callseq 109, 0
	.param .b64 param0;
	st.param.b64 	[param0], %rd1169;
	.param .b64 param1;
	st.param.b64 	[param1], %rd1166;
	.param .b32 retval0;
	call.uni (retval0), 
	vprintf, 
	(
	param0, 
	param1
	);
	ld.param.b32 	%r2115, [retval0];
	} // callseq 109
	st.local.u32 	[%rd1167], %r2895;
	mov.u64 	%rd1170, $str$19;
	cvta.global.u64 	%rd1171, %rd1170;
	{ // callseq 110, 0
	.param .b64 param0;
	st.param.b64 	[param0], %rd1171;
	.param .b64 param1;
	st.param.b64 	[param1], %rd1166;
	.param .b32 retval0;
	call.uni (retval0), 
	vprintf, 
	(
	param0, 
	param1
	);
	ld.param.b32 	%r2117, [retval0];
	} // callseq 110
	setp.lt.s32 	%p324, %r2895, 1;
	@%p324 bra 	$L__BB1_489;
	and.b32  	%r954, %r2895, 3;
	setp.lt.u32 	%p325, %r2895, 4;
	mov.b32 	%r2898, 0;
	@%p325 bra 	$L__BB1_485;
	and.b32  	%r2898, %r2895, 2147483644;
	mov.b32 	%r2897, 0;
$L__BB1_484:
	mul.wide.u32 	%rd1172, %r2897, 4;
	add.s64 	%rd1173, %rd1826, %rd1172;
	ld.u32 	%r2121, [%rd1173];
	add.u64 	%rd1174, %SP, 48;
	add.u64 	%rd1175, %SPL, 48;
	st.local.u32 	[%rd1175], %r2121;
	mov.u64 	%rd1176, $str$15;
	cvta.global.u64 	%rd1177, %rd1176;
	{ // callseq 111, 0
	.param .b64 param0;
	st.param.b64 	[param0], %rd1177;
	.param .b64 param1;
	st.param.b64 	[param1], %rd1174;
	.param .b32 retval0;
	call.uni (retval0), 
	vprintf, 
	(
	param0, 
	param1
	);
	ld.param.b32 	%r2122, [retval0];
	} // callseq 111
	ld.u32 	%r2124, [%rd1173+4];
	st.local.u32 	[%rd1175], %r2124;
	{ // callseq 112, 0
	.param .b64 param0;
	st.param.b64 	[param0], %rd1177;
	.param .b64 param1;
	st.param.b64 	[param1], %rd1174;
	.param .b32 retval0;
	call.uni (retval0), 
	vprintf, 
	(
	param0, 
	param1
	);
	ld.param.b32 	%r2125, [retval0];
	} // callseq 112
	ld.u32 	%r2127, [%rd1173+8];
	st.local.u32 	[%rd1175], %r2127;
	{ // callseq 113, 0
	.param .b64 param0;
	st.param.b64 	[param0], %rd1177;
	.param .b64 param1;
	st.param.b64 	[param1], %rd1174;
	.param .b32 retval0;
	call.uni (retval0), 
	vprintf, 
	(
	param0, 
	param1
	);
	ld.param.b32 	%r2128, [retval0];
	} // callseq 113
	ld.u32 	%r2130, [%rd1173+12];
	st.local.u32 	[%rd1175], %r2130;
	{ // callseq 114, 0
	.param .b64 param0;
	st.param.b64 	[param0], %rd1177;
	.param .b64 param1;
	st.param.b64 	[param1], %rd1174;
	.param .b32 retval0;
	call.uni (retval0), 
	vprintf, 
	(
	param0, 
	param1
	);
	ld.param.b32 	%r2131, [retval0];
	} // callseq 114
	add.s32 	%r2897, %r2897, 4;
	setp.ne.s32 	%p326, %r2897, %r2898;
	@%p326 bra 	$L__BB1_484;
$L__BB1_485:
	setp.eq.s32 	%p327, %r954, 0;
	@%p327 bra 	$L__BB1_489;
	mul.wide.u32 	%rd1178, %r2898, 4;
	add.s64 	%rd155, %rd1826, %rd1178;
	ld.u32 	%r2133, [%rd155];
	add.u64 	%rd1179, %SP, 48;
	add.u64 	%rd156, %SPL, 48;
	st.local.u32 	[%rd156], %r2133;
	mov.u64 	%rd1180, $str$15;
	cvta.global.u64 	%rd1181, %rd1180;
	{ // callseq 115, 0
	.param .b64 param0;
	st.param.b64 	[param0], %rd1181;
	.param .b64 param1;
	st.param.b64 	[param1], %rd1179;
	.param .b32 retval0;
	call.uni (retval0), 
	vprintf, 
	(
	param0, 
	param1
	);
	ld.param.b32 	%r2134, [retval0];
	} // callseq 115
	setp.eq.s32 	%p328, %r954, 1;
	@%p328 bra 	$L__BB1_489;
	ld.u32 	%r2136, [%rd155+4];
	st.local.u32 	[%rd156], %r2136;
	mov.u64 	%rd1182, $str$15;
	cvta.global.u64 	%rd1183, %rd1182;
	add.u64 	%rd1184, %SP, 48;
	{ // callseq 116, 0
	.param .b64 param0;
	st.param.b64 	[param0], %rd1183;
	.param .b64 param1;
	st.param.b64 	[param1], %rd1184;
	.param .b32 retval0;
	call.uni (retval0), 
	vprintf, 
	(
	param0, 
	param1
	);
	ld.param.b32 	%r2137, [retval0];
	} // callseq 116
	setp.eq.s32 	%p329, %r954, 2;
	@%p329 bra 	$L__BB1_489;
	ld.u32 	%r2139, [%rd155+8];
	st.local.u32 	[%rd156], %r2139;
	cvta.global.u64 	%rd1186, %rd1182;
	add.u64 	%rd1187, %SP, 48;
	{ // callseq 117, 0
	.param .b64 param0;
	st.param.b64 	[param0], %rd1186;
	.param .b64 param1;
	st.param.b64 	[param1], %rd1187;
	.param .b32 retval0;
	call.uni (retval0), 
	vprintf, 
	(
	param0, 
	param1
	);
	ld.param.b32 	%r2140, [retval0];
	} // callseq 117
$L__BB1_489:
	mov.u64 	%rd1189, $str$5;
	cvta.global.u64 	%rd1190, %rd1189;
	{ // callseq 118, 0
	.param .b64 param0;
	st.param.b64 	[param0], %rd1190;
	.param .b64 param1;
	st.param.b64 	[param1], 0;
	.param .b32 retval0;
	call.uni (retval0), 
	vprintf, 
	(
	param0, 
	param1
	);
	ld.param.b32 	%r2142, [retval0];
	} // callseq 118
	mov.b64 	%rd1838, 0;
	@%p324 bra 	$L__BB1_503;
	setp.lt.u32 	%p331, %r2895, 16;
	mov.b64 	%rd1838, 0;
	mov.b64 	%rd1830, 1;
	mov.b32 	%r2901, 0;
	@%p331 bra 	$L__BB1_493;
	mov.b64 	%rd1838, 0;
	mov.b64 	%rd1830, 1;
	mov.b32 	%r2899, 0;
$L__BB1_492:
	.pragma "nounroll";
	mul.wide.u32 	%rd1196, %r2899, 4;
	add.s64 	%rd1197, %rd1826, %rd1196;
	ld.s32 	%rd1198, [%rd1197];
	mad.lo.s64 	%rd1199, %rd1830, %rd1198, %rd1838;
	ld.s32 	%rd1200, [%rd1197+4];
	mul.lo.s64 	%rd1201, %rd1830, %rd1200;
	shl.b64 	%rd1202, %rd1201, 3;
	add.s64 	%rd1203, %rd1202, %rd1199;
	ld.s32 	%rd1204, [%rd1197+8];
	mul.lo.s64 	%rd1205, %rd1830, %rd1204;
	shl.b64 	%rd1206, %rd1205, 6;
	add.s64 	%rd1207, %rd1206, %rd1203;
	ld.s32 	%rd1208, [%rd1197+12];
	mul.lo.s64 	%rd1209, %rd1830, %rd1208;
	shl.b64 	%rd1210, %rd1209, 9;
	add.s64 	%rd1211, %rd1210, %rd1207;
	ld.s32 	%rd1212, [%rd1197+16];
	mul.lo.s64 	%rd1213, %rd1830, %rd1212;
	shl.b64 	%rd1214, %rd1213, 12;
	add.s64 	%rd1215, %rd1214, %rd1211;
	ld.s32 	%rd1216, [%rd1197+20];
	mul.lo.s64 	%rd1217, %rd1830, %rd1216;
	shl.b64 	%rd1218, %rd1217, 15;
	add.s64 	%rd1219, %rd1218, %rd1215;
	ld.s32 	%rd1220, [%rd1197+24];
	mul.lo.s64 	%rd1221, %rd1830, %rd1220;
	shl.b64 	%rd1222, %rd1221, 18;
	add.s64 	%rd1223, %rd1222, %rd1219;
	ld.s32 	%rd1224, [%rd1197+28];
	mul.lo.s64 	%rd1225, %rd1830, %rd1224;
	shl.b64 	%rd1226, %rd1225, 21;
	add.s64 	%rd1227, %rd1226, %rd1223;
	ld.s32 	%rd1228, [%rd1197+32];
	mul.lo.s64 	%rd1229, %rd1830, %rd1228;
	shl.b64 	%rd1230, %rd1229, 24;
	add.s64 	%rd1231, %rd1230, %rd1227;
	ld.s32 	%rd1232, [%rd1197+36];
	mul.lo.s64 	%rd1233, %rd1830, %rd1232;
	shl.b64 	%rd1234, %rd1233, 27;
	add.s64 	%rd1235, %rd1234, %rd1231;
	ld.s32 	%rd1236, [%rd1197+40];
	mul.lo.s64 	%rd1237, %rd1830, %rd1236;
	shl.b64 	%rd1238, %rd1237, 30;
	add.s64 	%rd1239, %rd1238, %rd1235;
	ld.u32 	%rd1240, [%rd1197+44];
	mul.lo.s64 	%rd1241, %rd1830, %rd1240;
	shl.b64 	%rd1242, %rd1241, 33;
	add.s64 	%rd1243, %rd1242, %rd1239;
	ld.u32 	%rd1244, [%rd1197+48];
	mul.lo.s64 	%rd1245, %rd1830, %rd1244;
	shl.b64 	%rd1246, %rd1245, 36;
	add.s64 	%rd1247, %rd1246, %rd1243;
	ld.u32 	%rd1248, [%rd1197+52];
	mul.lo.s64 	%rd1249, %rd1830, %rd1248;
	shl.b64 	%rd1250, %rd1249, 39;
	add.s64 	%rd1251, %rd1250, %rd1247;
	ld.u32 	%rd1252, [%rd1197+56];
	mul.lo.s64 	%rd1253, %rd1830, %rd1252;
	shl.b64 	%rd1254, %rd1253, 42;
	add.s64 	%rd1255, %rd1254, %rd1251;
	ld.u32 	%rd1256, [%rd1197+60];
	mul.lo.s64 	%rd1257, %rd1830, %rd1256;
	shl.b64 	%rd1258, %rd1257, 45;
	add.s64 	%rd1838, %rd1258, %rd1255;
	shl.b64 	%rd1830, %rd1830, 48;
	add.s32 	%r2899, %r2899, 16;
	and.b32  	%r2901, %r2895, 2147483632;
	setp.ne.s32 	%p332, %r2899, %r2901;
	@%p332 bra 	$L__BB1_492;
$L__BB1_493:
	and.b32  	%r963, %r2895, 15;
	setp.eq.s32 	%p333, %r963, 0;
	@%p333 bra 	$L__BB1_503;
	setp.lt.u32 	%p334, %r963, 8;
	@%p334 bra 	$L__BB1_496;
	mul.wide.u32 	%rd1260, %r2901, 4;
	add.s64 	%rd1261, %rd1826, %rd1260;
	ld.s32 	%rd1262, [%rd1261];
	mad.lo.s64 	%rd1263, %rd1830, %rd1262, %rd1838;
	ld.s32 	%rd1264, [%rd1261+4];
	mul.lo.s64 	%rd1265, %rd1830, %rd1264;
	shl.b64 	%rd1266, %rd1265, 3;
	add.s64 	%rd1267, %rd1266, %rd1263;
	ld.s32 	%rd1268, [%rd1261+8];
	mul.lo.s64 	%rd1269, %rd1830, %rd1268;
	shl.b64 	%rd1270, %rd1269, 6;
	add.s64 	%rd1271, %rd1270, %rd1267;
	ld.s32 	%rd1272, [%rd1261+12];
	mul.lo.s64 	%rd1273, %rd1830, %rd1272;
	shl.b64 	%rd1274, %rd1273, 9;
	add.s64 	%rd1275, %rd1274, %rd1271;
	ld.s32 	%rd1276, [%rd1261+16];
	mul.lo.s64 	%rd1277, %rd1830, %rd1276;
	shl.b64 	%rd1278, %rd1277, 12;
	add.s64 	%rd1279, %rd1278, %rd1275;
	ld.s32 	%rd1280, [%rd1261+20];
	mul.lo.s64 	%rd1281, %rd1830, %rd1280;
	shl.b64 	%rd1282, %rd1281, 15;
	add.s64 	%rd1283, %rd1282, %rd1279;
	ld.s32 	%rd1284, [%rd1261+24];
	mul.lo.s64 	%rd1285, %rd1830, %rd1284;
	shl.b64 	%rd1286, %rd1285, 18;
	add.s64 	%rd1287, %rd1286, %rd1283;
	ld.s32 	%rd1288, [%rd1261+28];
	mul.lo.s64 	%rd1289, %rd1830, %rd1288;
	shl.b64 	%rd1290, %rd1289, 21;
	add.s64 	%rd1838, %rd1290, %rd1287;
	shl.b64 	%rd1830, %rd1830, 24;
	add.s32 	%r2901, %r2901, 8;
$L__BB1_496:
	and.b32  	%r966, %r2895, 7;
	setp.eq.s32 	%p335, %r966, 0;
	@%p335 bra 	$L__BB1_503;
	and.b32  	%r967, %r2895, 3;
	setp.lt.u32 	%p336, %r966, 4;
	@%p336 bra 	$L__BB1_499;
	mul.wide.u32 	%rd1292, %r2901, 4;
	add.s64 	%rd1293, %rd1826, %rd1292;
	ld.s32 	%rd1294, [%rd1293];
	mad.lo.s64 	%rd1295, %rd1830, %rd1294, %rd1838;
	ld.s32 	%rd1296, [%rd1293+4];
	mul.lo.s64 	%rd1297, %rd1830, %rd1296;
	shl.b64 	%rd1298, %rd1297, 3;
	add.s64 	%rd1299, %rd1298, %rd1295;
	ld.s32 	%rd1300, [%rd1293+8];
	mul.lo.s64 	%rd1301, %rd1830, %rd1300;
	shl.b64 	%rd1302, %rd1301, 6;
	add.s64 	%rd1303, %rd1302, %rd1299;
	ld.s32 	%rd1304, [%rd1293+12];
	mul.lo.s64 	%rd1305, %rd1830, %rd1304;
	shl.b64 	%rd1306, %rd1305, 9;
	add.s64 	%rd1838, %rd1306, %rd1303;
	shl.b64 	%rd1830, %rd1830, 12;
	add.s32 	%r2901, %r2901, 4;
$L__BB1_499:
	setp.eq.s32 	%p337, %r967, 0;
	@%p337 bra 	$L__BB1_503;
	mul.wide.u32 	%rd1307, %r2901, 4;
	add.s64 	%rd174, %rd1826, %rd1307;
	ld.s32 	%rd1308, [%rd174];
	mad.lo.s64 	%rd1838, %rd1830, %rd1308, %rd1838;
	setp.eq.s32 	%p338, %r967, 1;
	@%p338 bra 	$L__BB1_503;
	ld.s32 	%rd1309, [%rd174+4];
	mul.lo.s64 	%rd1310, %rd1830, %rd1309;
	shl.b64 	%rd1311, %rd1310, 3;
	add.s64 	%rd1838, %rd1311, %rd1838;
	setp.eq.s32 	%p339, %r967, 2;
	@%p339 bra 	$L__BB1_503;
	ld.s32 	%rd1312, [%rd174+8];
	mul.lo.s64 	%rd1313, %rd1830, %rd1312;
	shl.b64 	%rd1314, %rd1313, 6;
	add.s64 	%rd1838, %rd1314, %rd1838;
$L__BB1_503:
	setp.ne.s32 	%p340, %r2864, 0;
	cvt.s64.s32 	%rd1315, %r2896;
	mul.lo.s64 	%rd1316, %rd1838, %rd1315;
	add.u64 	%rd1317, %SP, 48;
	add.u64 	%rd1318, %SPL, 48;
	st.local.u64 	[%rd1318], %rd1316;
	mov.u64 	%rd1319, $str$16;
	cvta.global.u64 	%rd1320, %rd1319;
	{ // callseq 119, 0
	.param .b64 param0;
	st.param.b64 	[param0], %rd1320;
	.param .b64 param1;
	st.param.b64 	[param1], %rd1317;
	.param .b32 retval0;
	call.uni (retval0), 
	vprintf, 
	(
	param0, 
	param1
	);
	ld.param.b32 	%r2146, [retval0];
	} // callseq 119
	mov.u64 	%rd1321, $str$5;
	cvta.global.u64 	%rd1322, %rd1321;
	{ // callseq 120, 0
	.param .b64 param0;
	st.param.b64 	[param0], %rd1322;
	.param .b64 param1;
	st.param.b64 	[param1], 0;
	.param .b32 retval0;
	call.uni (retval0), 
	vprintf, 
	(
	param0, 
	param1
	);
	ld.param.b32 	%r2148, [retval0];
	} // callseq 120
	{ // callseq 121, 0
	.param .b64 param0;
	st.param.b64 	[param0], 16;
	.param .b64 retval0;
	call.uni (retval0), 
	malloc, 
	(
	param0
	);
	ld.param.b64 	%rd1323, [retval0];
	} // callseq 121
	mov.b32 	%r2150, 1;
	st.u32 	[%rd1323], %r2150;
	@%p340 bra 	$L__BB1_505;
	mov.b32 	%r2971, 0;
	st.v2.u32 	[%rd1323], {%r2971, %r2971};
	mov.b64 	%rd1850, 0;
	st.u64 	[%rd1323+8], %rd1850;
	mov.u32 	%r2972, %r2971;
	bra.uni 	$L__BB1_683;
$L__BB1_505:
	setp.eq.s32 	%p341, %r2863, 0;
	mov.b32 	%r2151, 1;
	st.u32 	[%rd1323+4], %r2151;
	{ // callseq 122, 0
	.param .b64 param0;
	st.param.b64 	[param0], 4;
	.param .b64 retval0;
	call.uni (retval0), 
	malloc, 
	(
	param0
	);
	ld.param.b64 	%rd1324, [retval0];
	} // callseq 122
	st.u64 	[%rd1323+8], %rd1324;
	@%p341 bra 	$L__BB1_507;
	ld.u32 	%r2152, [%rd1798];
	and.b32  	%r2153, %r2152, 3;
	st.u32 	[%rd1324], %r2153;
$L__BB1_507:
	{ // callseq 123, 0
	.param .b64 param0;
	st.param.b64 	[param0], 4;
	.param .b64 retval0;
	call.uni (retval0), 
	malloc, 
	(
	param0
	);
	ld.param.b64 	%rd1325, [retval0];
	} // callseq 123
	mov.b32 	%r2154, 1;
	st.u32 	[%rd1325], %r2154;
	setp.ne.s32 	%p342, %r2864, -1;
	@%p342 bra 	$L__BB1_674;
	{ // callseq 124, 0
	.param .b64 param0;
	st.param.b64 	[param0], 16;
	.param .b64 retval0;
	call.uni (retval0), 
	malloc, 
	(
	param0
	);
	ld.param.b64 	%rd1326, [retval0];
	} // callseq 124
	mov.b32 	%r2155, 2;
	mov.b32 	%r2156, 1;
	st.v2.u32 	[%rd1326], {%r2156, %r2155};
	{ // callseq 125, 0
	.param .b64 param0;
	st.param.b64 	[param0], 8;
	.param .b64 retval0;
	call.uni (retval0), 
	malloc, 
	(
	param0
	);
	ld.param.b64 	%rd1327, [retval0];
	} // callseq 125
	st.u64 	[%rd1326+8], %rd1327;
	ld.u32 	%r2157, [%rd1325];
	cvt.s64.s32 	%rd1329, %r2157;
	shl.b32 	%r2158, %r2157, 2;
	and.b32  	%r2159, %r2158, 4;
	st.u32 	[%rd1327], %r2159;
	shr.u64 	%rd1330, %rd1329, 1;
	ld.u64 	%rd1331, [%rd1326+8];
	st.u32 	[%rd1331+4], %rd1330;
	ld.u32 	%r975, [%rd1326+4];
	setp.lt.s32 	%p343, %r975, 1;
	ld.u64 	%rd183, [%rd1326+8];
	@%p343 bra 	$L__BB1_512;
	mov.u32 	%r2903, %r975;
$L__BB1_510:
	add.s32 	%r972, %r2903, -1;
	mul.wide.u32 	%rd1332, %r972, 4;
	add.s64 	%rd1333, %rd183, %rd1332;
	ld.u32 	%r2160, [%rd1333];
	setp.ne.s32 	%p344, %r2160, 0;
	mov.u32 	%r975, %r2903;
	@%p344 bra 	$L__BB1_512;
	st.u32 	[%rd1326+4], %r972;
	setp.gt.u32 	%p345, %r2903, 1;
	mov.b32 	%r975, 0;
	mov.u32 	%r2903, %r972;
	@%p345 bra 	$L__BB1_510;
$L__BB1_512:
	setp.ne.s32 	%p346, %r975, 0;
	mov.u64 	%rd1839, %rd183;
	@%p346 bra 	$L__BB1_515;
	mov.b32 	%r975, 0;
	st.u32 	[%rd1326], %r975;
	setp.eq.s64 	%p347, %rd183, 0;
	mov.b64 	%rd1839, 0;
	@%p347 bra 	$L__BB1_515;
	{ // callseq 126, 0
	.param .b64 param0;
	st.param.b64 	[param0], %rd183;
	call.uni 
	free, 
	(
	param0
	);
	} // callseq 126
	mov.b64 	%rd1839, 0;
	st.u64 	[%rd1326+8], %rd1839;
	ld.u32 	%r975, [%rd1326+4];
$L__BB1_515:
	ld.u32 	%r2967, [%rd1326];
	setp.eq.s64 	%p348, %rd1839, 0;
	mov.b64 	%rd1840, 0;
	@%p348 bra 	$L__BB1_524;
	mul.wide.s32 	%rd1337, %r975, 4;
	{ // callseq 127, 0
	.param .b64 param0;
	st.param.b64 	[param0], %rd1337;
	.param .b64 retval0;
	call.uni (retval0), 
	malloc, 
	(
	param0
	);
	ld.param.b64 	%rd1840, [retval0];
	} // callseq 127
	setp.lt.s32 	%p349, %r975, 1;
	@%p349 bra 	$L__BB1_524;
	setp.lt.u32 	%p350, %r975, 4;
	mov.b32 	%r2907, 0;
	@%p350 bra 	$L__BB1_520;
	mov.b32 	%r2906, 0;
$L__BB1_519:
	ld.u64 	%rd1339, [%rd1326+8];
	mul.wide.u32 	%rd1340, %r2906, 4;
	add.s64 	%rd1341, %rd1339, %rd1340;
	ld.u32 	%r2165, [%rd1341];
	add.s64 	%rd1342, %rd1840, %rd1340;
	st.u32 	[%rd1342], %r2165;
	ld.u64 	%rd1343, [%rd1326+8];
	add.s64 	%rd1344, %rd1343, %rd1340;
	ld.u32 	%r2166, [%rd1344+4];
	st.u32 	[%rd1342+4], %r2166;
	ld.u64 	%rd1345, [%rd1326+8];
	add.s64 	%rd1346, %rd1345, %rd1340;
	ld.u32 	%r2167, [%rd1346+8];
	st.u32 	[%rd1342+8], %r2167;
	ld.u64 	%rd1347, [%rd1326+8];
	add.s64 	%rd1348, %rd1347, %rd1340;
	ld.u32 	%r2168, [%rd1348+12];
	st.u32 	[%rd1342+12], %r2168;
	add.s32 	%r2906, %r2906, 4;
	and.b32  	%r2907, %r975, 2147483644;
	setp.ne.s32 	%p351, %r2906, %r2907;
	@%p351 bra 	$L__BB1_519;
$L__BB1_520:
	and.b32  	%r2169, %r975, 3;
	setp.eq.s32 	%p352, %r2169, 0;
	@%p352 bra 	$L__BB1_524;
	ld.u64 	%rd1349, [%rd1326+8];
	mul.wide.u32 	%rd1350, %r2907, 4;
	add.s64 	%rd1351, %rd1349, %rd1350;
	ld.u32 	%r2170, [%rd1351];
	add.s64 	%rd186, %rd1840, %rd1350;
	st.u32 	[%rd186], %r2170;
	setp.eq.s32 	%p353, %r2169, 1;
	@%p353 bra 	$L__BB1_524;
	ld.u64 	%rd1352, [%rd1326+8];
	mul.wide.u32 	%rd1353, %r2907, 4;
	add.s64 	%rd1354, %rd1352, %rd1353;
	ld.u32 	%r2172, [%rd1354+4];
	st.u32 	[%rd186+4], %r2172;
	and.b32  	%r2173, %r975, 3;
	setp.eq.s32 	%p354, %r2173, 2;
	@%p354 bra 	$L__BB1_524;
	ld.u64 	%rd1355, [%rd1326+8];
	add.s64 	%rd1357, %rd1355, %rd1353;
	ld.u32 	%r2174, [%rd1357+8];
	st.u32 	[%rd186+8], %r2174;
$L__BB1_524:
	ld.u32 	%r2175, [%rd1323];
	setp.ne.s32 	%p355, %r2967, %r2175;
	@%p355 bra 	$L__BB1_644;
	ld.u32 	%r981, [%rd1323+4];
	max.s32 	%r982, %r975, %r981;
	mov.u32 	%r2908, %r982;
$L__BB1_526:
	add.s32 	%r984, %r2908, -1;
	setp.lt.s32 	%p372, %r2908, 1;
	@%p372 bra 	$L__BB1_710;
	setp.gt.s32 	%p373, %r2908, %r975;
	mov.b32 	%r2909, 0;
	@%p373 bra 	$L__BB1_529;
	mul.wide.u32 	%rd1404, %r984, 4;
	add.s64 	%rd1405, %rd1840, %rd1404;
	ld.u32 	%r2909, [%rd1405];
$L__BB1_529:
	setp.gt.s32 	%p374, %r2908, %r981;
	mov.b32 	%r2910, 0;
	@%p374 bra 	$L__BB1_531;
	ld.u64 	%rd1406, [%rd1323+8];
	mul.wide.u32 	%rd1407, %r984, 4;
	add.s64 	%rd1408, %rd1406, %rd1407;
	ld.u32 	%r2910, [%rd1408];
$L__BB1_531:
	setp.eq.s32 	%p375, %r2909, %r2910;
	mov.u32 	%r2908, %r984;
	@%p375 bra 	$L__BB1_526;
	setp.lt.s32 	%p376, %r2909, %r2910;
	@%p376 bra 	$L__BB1_584;
	{ // callseq 133, 0
	.param .b64 param0;
	st.param.b64 	[param0], 16;
	.param .b64 retval0;
	call.uni (retval0), 
	malloc, 
	(
	param0
	);
	ld.param.b64 	%rd1409, [retval0];
	} // callseq 133
	mul.wide.s32 	%rd1410, %r982, 4;
	{ // callseq 134, 0
	.param .b64 param0;
	st.param.b64 	[param0], %rd1410;
	.param .b64 retval0;
	call.uni (retval0), 
	malloc, 
	(
	param0
	);
	ld.param.b64 	%rd1411, [retval0];
	} // callseq 134
	st.u64 	[%rd1409+8], %rd1411;
	st.u32 	[%rd1409+4], %r982;
	setp.lt.s32 	%p377, %r982, 1;
	@%p377 bra 	$L__BB1_569;
	and.b32  	%r989, %r982, 3;
	setp.lt.u32 	%p378, %r982, 4;
	mov.b32 	%r2911, 0;
	mov.u32 	%r2920, %r2911;
	@%p378 bra 	$L__BB1_553;
	and.b32  	%r2911, %r982, 2147483644;
	mov.b32 	%r2919, 0;
	mov.u32 	%r2920, %r2919;
$L__BB1_536:
	setp.ge.s32 	%p379, %r2919, %r975;
	mul.wide.u32 	%rd1413, %r2919, 4;
	add.s64 	%rd191, %rd1840, %rd1413;
	mov.b32 	%r2921, 0;
	@%p379 bra 	$L__BB1_538;
	ld.u32 	%r2921, [%rd191];
$L__BB1_538:
	ld.u32 	%r2204, [%rd1323+4];
	setp.ge.s32 	%p380, %r2919, %r2204;
	mov.b32 	%r2922, 0;
	@%p380 bra 	$L__BB1_540;
	ld.u64 	%rd1414, [%rd1323+8];
	mul.wide.u32 	%rd1415, %r2919, 4;
	add.s64 	%rd1416, %rd1414, %rd1415;
	ld.u32 	%r2922, [%rd1416];
$L__BB1_540:
	add.s32 	%r2206, %r2920, %r2922;
	sub.s32 	%r1016, %r2921, %r2206;
	shr.u32 	%r2207, %r1016, 28;
	and.b32  	%r2208, %r2207, 8;
	add.s32 	%r2209, %r2208, %r1016;
	ld.u64 	%rd1417, [%rd1409+8];
	mul.wide.u32 	%rd1418, %r2919, 4;
	add.s64 	%rd1419, %rd1417, %rd1418;
	st.u32 	[%rd1419], %r2209;
	add.s32 	%r1017, %r2919, 1;
	setp.ge.s32 	%p381, %r1017, %r975;
	mov.b32 	%r2923, 0;
	@%p381 bra 	$L__BB1_542;
	mul.wide.u32 	%rd1420, %r2919, 4;
	add.s64 	%rd1421, %rd1840, %rd1420;
	ld.u32 	%r2923, [%rd1421+4];
$L__BB1_542:
	ld.u32 	%r2211, [%rd1323+4];
	setp.ge.s32 	%p382, %r1017, %r2211;
	mov.b32 	%r2924, 0;
	@%p382 bra 	$L__BB1_544;
	ld.u64 	%rd1422, [%rd1323+8];
	mul.wide.u32 	%rd1423, %r2919, 4;
	add.s64 	%rd1424, %rd1422, %rd1423;
	ld.u32 	%r2924, [%rd1424+4];
$L__BB1_544:
	shr.u32 	%r2213, %r1016, 31;
	add.s32 	%r2214, %r2213, %r2924;
	sub.s32 	%r1022, %r2923, %r2214;
	shr.u32 	%r2215, %r1022, 28;
	and.b32  	%r2216, %r2215, 8;
	add.s32 	%r2217, %r2216, %r1022;
	ld.u64 	%rd1425, [%rd1409+8];
	mul.wide.u32 	%rd1426, %r2919, 4;
	add.s64 	%rd1427, %rd1425, %rd1426;
	st.u32 	[%rd1427+4], %r2217;
	add.s32 	%r1023, %r2919, 2;
	setp.ge.s32 	%p383, %r1023, %r975;
	mov.b32 	%r2925, 0;
	@%p383 bra 	$L__BB1_546;
	mul.wide.u32 	%rd1428, %r2919, 4;
	add.s64 	%rd1429, %rd1840, %rd1428;
	ld.u32 	%r2925, [%rd1429+8];
$L__BB1_546:
	ld.u32 	%r2219, [%rd1323+4];
	setp.ge.s32 	%p384, %r1023, %r2219;
	mov.b32 	%r2926, 0;
	@%p384 bra 	$L__BB1_548;
	ld.u64 	%rd1430, [%rd1323+8];
	mul.wide.u32 	%rd1431, %r2919, 4;
	add.s64 	%rd1432, %rd1430, %rd1431;
	ld.u32 	%r2926, [%rd1432+8];
$L__BB1_548:
	shr.u32 	%r2221, %r1022, 31;
	add.s32 	%r2222, %r2221, %r2926;
	sub.s32 	%r1028, %r2925, %r2222;
	shr.u32 	%r2223, %r1028, 28;
	and.b32  	%r2224, %r2223, 8;
	add.s32 	%r2225, %r2224, %r1028;
	ld.u64 	%rd1433, [%rd1409+8];
	mul.wide.u32 	%rd1434, %r2919, 4;
	add.s64 	%rd1435, %rd1433, %rd1434;
	st.u32 	[%rd1435+8], %r2225;
	add.s32 	%r1029, %r2919, 3;
	setp.ge.s32 	%p385, %r1029, %r975;
	mov.b32 	%r2927, 0;
	@%p385 bra 	$L__BB1_550;
	mul.wide.u32 	%rd1436, %r2919, 4;
	add.s64 	%rd1437, %rd1840, %rd1436;
	ld.u32 	%r2927, [%rd1437+12];
$L__BB1_550:
	ld.u32 	%r2227, [%rd1323+4];
	setp.ge.s32 	%p386, %r1029, %r2227;
	mov.b32 	%r2928, 0;
	@%p386 bra 	$L__BB1_552;
	ld.u64 	%rd1438, [%rd1323+8];
	mul.wide.u32 	%rd1439, %r2919, 4;
	add.s64 	%rd1440, %rd1438, %rd1439;
	ld.u32 	%r2928, [%rd1440+12];
$L__BB1_552:
	shr.u32 	%r2228, %r1028, 31;
	add.s32 	%r2229, %r2228, %r2928;
	sub.s32 	%r2230, %r2927, %r2229;
	shr.u32 	%r2920, %r2230, 31;
	shr.u32 	%r2231, %r2230, 28;
	and.b32  	%r2232, %r2231, 8;
	add.s32 	%r2233, %r2232, %r2230;
	ld.u64 	%rd1441, [%rd1409+8];
	mul.wide.u32 	%rd1442, %r2919, 4;
	add.s64 	%rd1443, %rd1441, %rd1442;
	st.u32 	[%rd1443+12], %r2233;
	add.s32 	%r2919, %r2919, 4;
	setp.eq.s32 	%p387, %r2919, %r2911;
	@%p387 bra 	$L__BB1_553;
	bra.uni 	$L__BB1_536;
$L__BB1_553:
	setp.eq.s32 	%p388, %r989, 0;
	@%p388 bra 	$L__BB1_569;
	setp.ge.s32 	%p389, %r2911, %r975;
	mul.wide.u32 	%rd1444, %r2911, 4;
	add.s64 	%rd189, %rd1840, %rd1444;
	mov.b32 	%r2913, 0;
	@%p389 bra 	$L__BB1_556;
	ld.u32 	%r2913, [%rd189];
$L__BB1_556:
	ld.u32 	%r2236, [%rd1323+4];
	setp.ge.s32 	%p390, %r2911, %r2236;
	mov.b32 	%r2914, 0;
	@%p390 bra 	$L__BB1_558;
	ld.u64 	%rd1445, [%rd1323+8];
	mul.wide.u32 	%rd1446, %r2911, 4;
	add.s64 	%rd1447, %rd1445, %rd1446;
	ld.u32 	%r2914, [%rd1447];
$L__BB1_558:
	add.s32 	%r2237, %r2920, %r2914;
	sub.s32 	%r997, %r2913, %r2237;
	shr.u32 	%r2238, %r997, 28;
	and.b32  	%r2239, %r2238, 8;
	add.s32 	%r2240, %r2239, %r997;
	ld.u64 	%rd1448, [%rd1409+8];
	mul.wide.u32 	%rd1449, %r2911, 4;
	add.s64 	%rd1450, %rd1448, %rd1449;
	st.u32 	[%rd1450], %r2240;
	add.s32 	%r998, %r2911, 1;
	setp.eq.s32 	%p391, %r989, 1;
	@%p391 bra 	$L__BB1_569;
	setp.ge.s32 	%p392, %r998, %r975;
	mov.b32 	%r2915, 0;
	@%p392 bra 	$L__BB1_561;
	ld.u32 	%r2915, [%rd189+4];
$L__BB1_561:
	ld.u32 	%r2243, [%rd1323+4];
	setp.ge.s32 	%p393, %r998, %r2243;
	mov.b32 	%r2916, 0;
	@%p393 bra 	$L__BB1_563;
	ld.u64 	%rd1451, [%rd1323+8];
	mul.wide.u32 	%rd1452, %r2911, 4;
	add.s64 	%rd1453, %rd1451, %rd1452;
	ld.u32 	%r2916, [%rd1453+4];
$L__BB1_563:
	shr.u32 	%r2244, %r997, 31;
	add.s32 	%r2245, %r2244, %r2916;
	sub.s32 	%r1003, %r2915, %r2245;
	shr.u32 	%r2246, %r1003, 28;
	and.b32  	%r2247, %r2246, 8;
	add.s32 	%r2248, %r2247, %r1003;
	ld.u64 	%rd1454, [%rd1409+8];
	mul.wide.u32 	%rd1455, %r2911, 4;
	add.s64 	%rd1456, %rd1454, %rd1455;
	st.u32 	[%rd1456+4], %r2248;
	add.s32 	%r1004, %r2911, 2;
	setp.eq.s32 	%p394, %r989, 2;
	@%p394 bra 	$L__BB1_569;
	setp.ge.s32 	%p395, %r1004, %r975;
	mov.b32 	%r2917, 0;
	@%p395 bra 	$L__BB1_566;
	ld.u32 	%r2917, [%rd189+8];
$L__BB1_566:
	ld.u32 	%r2251, [%rd1323+4];
	setp.ge.s32 	%p396, %r1004, %r2251;
	mov.b32 	%r2918, 0;
	@%p396 bra 	$L__BB1_568;
	ld.u64 	%rd1457, [%rd1323+8];
	add.s64 	%rd1459, %rd1457, %rd1455;
	ld.u32 	%r2918, [%rd1459+8];
$L__BB1_568:
	shr.u32 	%r2252, %r1003, 31;
	add.s32 	%r2253, %r2252, %r2918;
	sub.s32 	%r2254, %r2917, %r2253;
	shr.u32 	%r2255, %r2254, 28;
	and.b32  	%r2256, %r2255, 8;
	add.s32 	%r2257, %r2256, %r2254;
	ld.u64 	%rd1460, [%rd1409+8];
	add.s64 	%rd1462, %rd1460, %rd1455;
	st.u32 	[%rd1462+8], %r2257;
$L__BB1_569:
	ld.u32 	%r2929, [%rd1409+4];
	setp.lt.s32 	%p397, %r2929, 1;
	ld.u64 	%rd190, [%rd1409+8];
	mov.u32 	%r2966, %r2929;
	@%p397 bra 	$L__BB1_572;
$L__BB1_570:
	add.s32 	%r1037, %r2929, -1;
	mul.wide.u32 	%rd1463, %r1037, 4;
	add.s64 	%rd1464, %rd190, %rd1463;
	ld.u32 	%r2258, [%rd1464];
	setp.ne.s32 	%p398, %r2258, 0;
	mov.u32 	%r2966, %r2929;
	@%p398 bra 	$L__BB1_572;
	st.u32 	[%rd1409+4], %r1037;
	setp.gt.u32 	%p399, %r2929, 1;
	mov.b32 	%r2966, 0;
	mov.u32 	%r2929, %r1037;
	@%p399 bra 	$L__BB1_570;
$L__BB1_572:
	setp.ne.s32 	%p400, %r2966, 0;
	mov.u64 	%rd1841, %rd190;
	@%p400 bra 	$L__BB1_575;
	mov.b32 	%r2966, 0;
	st.u32 	[%rd1409], %r2966;
	setp.eq.s64 	%p401, %rd190, 0;
	mov.b64 	%rd1841, 0;
	@%p401 bra 	$L__BB1_575;
	{ // callseq 135, 0
	.param .b64 param0;
	st.param.b64 	[param0], %rd190;
	call.uni 
	free, 
	(
	param0
	);
	} // callseq 135
	mov.b64 	%rd1841, 0;
	st.u64 	[%rd1409+8], %rd1841;
	ld.u32 	%r2966, [%rd1409+4];
$L__BB1_575:
	st.u32 	[%rd1409], %r2967;
	setp.eq.s64 	%p402, %rd1841, 0;
	mov.b64 	%rd1849, 0;
	@%p402 bra 	$L__BB1_667;
	mul.wide.s32 	%rd1468, %r2966, 4;
	{ // callseq 136, 0
	.param .b64 param0;
	st.param.b64 	[param0], %rd1468;
	.param .b64 retval0;
	call.uni (retval0), 
	malloc, 
	(
	param0
	);
	ld.param.b64 	%rd1849, [retval0];
	} // callseq 136
	setp.lt.s32 	%p403, %r2966, 1;
	@%p403 bra 	$L__BB1_667;
	setp.lt.u32 	%p404, %r2966, 4;
	mov.b32 	%r2964, 0;
	@%p404 bra 	$L__BB1_580;
	mov.b32 	%r2932, 0;
$L__BB1_579:
	ld.u64 	%rd1470, [%rd1409+8];
	mul.wide.u32 	%rd1471, %r2932, 4;
	add.s64 	%rd1472, %rd1470, %rd1471;
	ld.u32 	%r2263, [%rd1472];
	add.s64 	%rd1473, %rd1849, %rd1471;
	st.u32 	[%rd1473], %r2263;
	ld.u64 	%rd1474, [%rd1409+8];
	add.s64 	%rd1475, %rd1474, %rd1471;
	ld.u32 	%r2264, [%rd1475+4];
	st.u32 	[%rd1473+4], %r2264;
	ld.u64 	%rd1476, [%rd1409+8];
	add.s64 	%rd1477, %rd1476, %rd1471;
	ld.u32 	%r2265, [%rd1477+8];
	st.u32 	[%rd1473+8], %r2265;
	ld.u64 	%rd1478, [%rd1409+8];
	add.s64 	%rd1479, %rd1478, %rd1471;
	ld.u32 	%r2266, [%rd1479+12];
	st.u32 	[%rd1473+12], %r2266;
	add.s32 	%r2932, %r2932, 4;
	and.b32  	%r2964, %r2966, 2147483644;
	setp.eq.s32 	%p405, %r2932, %r2964;
	@%p405 bra 	$L__BB1_580;
	bra.uni 	$L__BB1_579;
$L__BB1_580:
	and.b32  	%r2267, %r2966, 3;
	setp.eq.s32 	%p406, %r2267, 0;
	@%p406 bra 	$L__BB1_667;
	ld.u64 	%rd1480, [%rd1409+8];
	mul.wide.u32 	%rd1481, %r2964, 4;
	add.s64 	%rd1482, %rd1480, %rd1481;
	ld.u32 	%r2268, [%rd1482];
	add.s64 	%rd217, %rd1849, %rd1481;
	st.u32 	[%rd217], %r2268;
	setp.eq.s32 	%p407, %r2267, 1;
	@%p407 bra 	$L__BB1_667;
	ld.u64 	%rd1483, [%rd1409+8];
	mul.wide.u32 	%rd1484, %r2964, 4;
	add.s64 	%rd1485, %rd1483, %rd1484;
	ld.u32 	%r2270, [%rd1485+4];
	st.u32 	[%rd217+4], %r2270;
	and.b32  	%r2271, %r2966, 3;
	setp.eq.s32 	%p408, %r2271, 2;
	@%p408 bra 	$L__BB1_667;
	ld.u64 	%rd1486, [%rd1409+8];
	add.s64 	%rd1488, %rd1486, %rd1484;
	ld.u32 	%r2272, [%rd1488+8];
	st.u32 	[%rd217+8], %r2272;
	bra.uni 	$L__BB1_667;
$L__BB1_584:
	setp.eq.s64 	%p409, %rd1840, 0;
	mov.b64 	%rd1842, 0;
	@%p409 bra 	$L__BB1_593;
	mul.wide.s32 	%rd1490, %r975, 4;
	{ // callseq 137, 0
	.param .b64 param0;
	st.param.b64 	[param0], %rd1490;
	.param .b64 retval0;
	call.uni (retval0), 
	malloc, 
	(
	param0
	);
	ld.param.b64 	%rd1842, [retval0];
	} // callseq 137
	setp.lt.s32 	%p410, %r975, 1;
	@%p410 bra 	$L__BB1_593;
	and.b32  	%r1044, %r975, 3;
	setp.lt.u32 	%p411, %r975, 4;
	mov.b32 	%r2934, 0;
	@%p411 bra 	$L__BB1_589;
	and.b32  	%r2934, %r975, 2147483644;
	mov.b32 	%r2933, 0;
$L__BB1_588:
	mul.wide.u32 	%rd1492, %r2933, 4;
	add.s64 	%rd1493, %rd1840, %rd1492;
	ld.u32 	%r2275, [%rd1493];
	add.s64 	%rd1494, %rd1842, %rd1492;
	st.u32 	[%rd1494], %r2275;
	ld.u32 	%r2276, [%rd1493+4];
	st.u32 	[%rd1494+4], %r2276;
	ld.u32 	%r2277, [%rd1493+8];
	st.u32 	[%rd1494+8], %r2277;
	ld.u32 	%r2278, [%rd1493+12];
	st.u32 	[%rd1494+12], %r2278;
	add.s32 	%r2933, %r2933, 4;
	setp.ne.s32 	%p412, %r2933, %r2934;
	@%p412 bra 	$L__BB1_588;
$L__BB1_589:
	setp.eq.s32 	%p413, %r1044, 0;
	@%p413 bra 	$L__BB1_593;
	mul.wide.u32 	%rd1495, %r2934, 4;
	add.s64 	%rd195, %rd1840, %rd1495;
	ld.u32 	%r2279, [%rd195];
	add.s64 	%rd196, %rd1842, %rd1495;
	st.u32 	[%rd196], %r2279;
	setp.eq.s32 	%p414, %r1044, 1;
	@%p414 bra 	$L__BB1_593;
	ld.u32 	%r2280, [%rd195+4];
	st.u32 	[%rd196+4], %r2280;
	setp.eq.s32 	%p415, %r1044, 2;
	@%p415 bra 	$L__BB1_593;
	ld.u32 	%r2281, [%rd195+8];
	st.u32 	[%rd196+8], %r2281;
$L__BB1_593:
	ld.u32 	%r2282, [%rd1323+4];
	max.s32 	%r1049, %r2282, %r975;
	{ // callseq 138, 0
	.param .b64 param0;
	st.param.b64 	[param0], 16;
	.param .b64 retval0;
	call.uni (retval0), 
	malloc, 
	(
	param0
	);
	ld.param.b64 	%rd1496, [retval0];
	} // callseq 138
	mul.wide.s32 	%rd1497, %r1049, 4;
	{ // callseq 139, 0
	.param .b64 param0;
	st.param.b64 	[param0], %rd1497;
	.param .b64 retval0;
	call.uni (retval0), 
	malloc, 
	(
	param0
	);
	ld.param.b64 	%rd1498, [retval0];
	} // callseq 139
	st.u64 	[%rd1496+8], %rd1498;
	st.u32 	[%rd1496+4], %r1049;
	setp.lt.s32 	%p416, %r1049, 1;
	@%p416 bra 	$L__BB1_629;
	and.b32  	%r1050, %r1049, 3;
	setp.lt.u32 	%p417, %r1049, 4;
	mov.b32 	%r2935, 0;
	mov.u32 	%r2944, %r2935;
	@%p417 bra 	$L__BB1_613;
	and.b32  	%r2935, %r1049, 2147483644;
	mov.b32 	%r2943, 0;
	mov.u32 	%r2944, %r2943;
$L__BB1_596:
	ld.u32 	%r2286, [%rd1323+4];
	setp.ge.s32 	%p418, %r2943, %r2286;
	mov.b32 	%r2945, 0;
	@%p418 bra 	$L__BB1_598;
	ld.u64 	%rd1500, [%rd1323+8];
	mul.wide.u32 	%rd1501, %r2943, 4;
	add.s64 	%rd1502, %rd1500, %rd1501;
	ld.u32 	%r2945, [%rd1502];
$L__BB1_598:
	setp.ge.s32 	%p419, %r2943, %r975;
	mul.wide.u32 	%rd1503, %r2943, 4;
	add.s64 	%rd201, %rd1842, %rd1503;
	mov.b32 	%r2946, 0;
	@%p419 bra 	$L__BB1_600;
	ld.u32 	%r2946, [%rd201];
$L__BB1_600:
	add.s32 	%r2289, %r2944, %r2946;
	sub.s32 	%r1077, %r2945, %r2289;
	shr.u32 	%r2290, %r1077, 28;
	and.b32  	%r2291, %r2290, 8;
	add.s32 	%r2292, %r2291, %r1077;
	ld.u64 	%rd1504, [%rd1496+8];
	mul.wide.u32 	%rd1505, %r2943, 4;
	add.s64 	%rd1506, %rd1504, %rd1505;
	st.u32 	[%rd1506], %r2292;
	add.s32 	%r2293, %r2943, 1;
	ld.u32 	%r2294, [%rd1323+4];
	setp.ge.s32 	%p420, %r2293, %r2294;
	mov.b32 	%r2947, 0;
	@%p420 bra 	$L__BB1_602;
	ld.u64 	%rd1507, [%rd1323+8];
	mul.wide.u32 	%rd1508, %r2943, 4;
	add.s64 	%rd1509, %rd1507, %rd1508;
	ld.u32 	%r2947, [%rd1509+4];
$L__BB1_602:
	add.s32 	%r2296, %r2943, 1;
	setp.ge.s32 	%p421, %r2296, %r975;
	mov.b32 	%r2948, 0;
	@%p421 bra 	$L__BB1_604;
	mul.wide.u32 	%rd1510, %r2943, 4;
	add.s64 	%rd1511, %rd1842, %rd1510;
	ld.u32 	%r2948, [%rd1511+4];
$L__BB1_604:
	shr.u32 	%r2298, %r1077, 31;
	add.s32 	%r2299, %r2298, %r2948;
	sub.s32 	%r1082, %r2947, %r2299;
	shr.u32 	%r2300, %r1082, 28;
	and.b32  	%r2301, %r2300, 8;
	add.s32 	%r2302, %r2301, %r1082;
	ld.u64 	%rd1512, [%rd1496+8];
	mul.wide.u32 	%rd1513, %r2943, 4;
	add.s64 	%rd1514, %rd1512, %rd1513;
	st.u32 	[%rd1514+4], %r2302;
	add.s32 	%r2303, %r2943, 2;
	ld.u32 	%r2304, [%rd1323+4];
	setp.ge.s32 	%p422, %r2303, %r2304;
	mov.b32 	%r2949, 0;
	@%p422 bra 	$L__BB1_606;
	ld.u64 	%rd1515, [%rd1323+8];
	mul.wide.u32 	%rd1516, %r2943, 4;
	add.s64 	%rd1517, %rd1515, %rd1516;
	ld.u32 	%r2949, [%rd1517+8];
$L__BB1_606:
	add.s32 	%r2306, %r2943, 2;
	setp.ge.s32 	%p423, %r2306, %r975;
	mov.b32 	%r2950, 0;
	@%p423 bra 	$L__BB1_608;
	mul.wide.u32 	%rd1518, %r2943, 4;
	add.s64 	%rd1519, %rd1842, %rd1518;
	ld.u32 	%r2950, [%rd1519+8];
$L__BB1_608:
	shr.u32 	%r2308, %r1082, 31;
	add.s32 	%r2309, %r2308, %r2950;
	sub.s32 	%r1087, %r2949, %r2309;
	shr.u32 	%r2310, %r1087, 28;
	and.b32  	%r2311, %r2310, 8;
	add.s32 	%r2312, %r2311, %r1087;
	ld.u64 	%rd1520, [%rd1496+8];
	mul.wide.u32 	%rd1521, %r2943, 4;
	add.s64 	%rd1522, %rd1520, %rd1521;
	st.u32 	[%rd1522+8], %r2312;
	add.s32 	%r2313, %r2943, 3;
	ld.u32 	%r2314, [%rd1323+4];
	setp.ge.s32 	%p424, %r2313, %r2314;
	mov.b32 	%r2951, 0;
	@%p424 bra 	$L__BB1_610;
	ld.u64 	%rd1523, [%rd1323+8];
	mul.wide.u32 	%rd1524, %r2943, 4;
	add.s64 	%rd1525, %rd1523, %rd1524;
	ld.u32 	%r2951, [%rd1525+12];
$L__BB1_610:
	add.s32 	%r2316, %r2943, 3;
	setp.ge.s32 	%p425, %r2316, %r975;
	mov.b32 	%r2952, 0;
	@%p425 bra 	$L__BB1_612;
	mul.wide.u32 	%rd1526, %r2943, 4;
	add.s64 	%rd1527, %rd1842, %rd1526;
	ld.u32 	%r2952, [%rd1527+12];
$L__BB1_612:
	shr.u32 	%r2317, %r1087, 31;
	add.s32 	%r2318, %r2317, %r2952;
	sub.s32 	%r2319, %r2951, %r2318;
	shr.u32 	%r2944, %r2319, 31;
	shr.u32 	%r2320, %r2319, 28;
	and.b32  	%r2321, %r2320, 8;
	add.s32 	%r2322, %r2321, %r2319;
	ld.u64 	%rd1528, [%rd1496+8];
	mul.wide.u32 	%rd1529, %r2943, 4;
	add.s64 	%rd1530, %rd1528, %rd1529;
	st.u32 	[%rd1530+12], %r2322;
	add.s32 	%r2943, %r2943, 4;
	setp.eq.s32 	%p426, %r2943, %r2935;
	@%p426 bra 	$L__BB1_613;
	bra.uni 	$L__BB1_596;
$L__BB1_613:
	setp.eq.s32 	%p427, %r1050, 0;
	@%p427 bra 	$L__BB1_629;
	ld.u32 	%r2324, [%rd1323+4];
	setp.ge.s32 	%p428, %r2935, %r2324;
	mov.b32 	%r2937, 0;
	@%p428 bra 	$L__BB1_616;
	ld.u64 	%rd1531, [%rd1323+8];
	mul.wide.u32 	%rd1532, %r2935, 4;
	add.s64 	%rd1533, %rd1531, %rd1532;
	ld.u32 	%r2937, [%rd1533];
$L__BB1_616:
	setp.ge.s32 	%p429, %r2935, %r975;
	mul.wide.u32 	%rd1534, %r2935, 4;
	add.s64 	%rd199, %rd1842, %rd1534;
	mov.b32 	%r2938, 0;
	@%p429 bra 	$L__BB1_618;
	ld.u32 	%r2938, [%rd199];
$L__BB1_618:
	add.s32 	%r2326, %r2944, %r2938;
	sub.s32 	%r1058, %r2937, %r2326;
	shr.u32 	%r2327, %r1058, 28;
	and.b32  	%r2328, %r2327, 8;
	add.s32 	%r2329, %r2328, %r1058;
	ld.u64 	%rd1535, [%rd1496+8];
	mul.wide.u32 	%rd1536, %r2935, 4;
	add.s64 	%rd1537, %rd1535, %rd1536;
	st.u32 	[%rd1537], %r2329;
	add.s32 	%r1059, %r2935, 1;
	setp.eq.s32 	%p430, %r1050, 1;
	@%p430 bra 	$L__BB1_629;
	ld.u32 	%r2331, [%rd1323+4];
	setp.ge.s32 	%p431, %r1059, %r2331;
	mov.b32 	%r2939, 0;
	@%p431 bra 	$L__BB1_621;
	ld.u64 	%rd1538, [%rd1323+8];
	mul.wide.u32 	%rd1539, %r2935, 4;
	add.s64 	%rd1540, %rd1538, %rd1539;
	ld.u32 	%r2939, [%rd1540+4];
$L__BB1_621:
	setp.ge.s32 	%p432, %r1059, %r975;
	mov.b32 	%r2940, 0;
	@%p432 bra 	$L__BB1_623;
	ld.u32 	%r2940, [%rd199+4];
$L__BB1_623:
	shr.u32 	%r2333, %r1058, 31;
	add.s32 	%r2334, %r2333, %r2940;
	sub.s32 	%r1064, %r2939, %r2334;
	shr.u32 	%r2335, %r1064, 28;
	and.b32  	%r2336, %r2335, 8;
	add.s32 	%r2337, %r2336, %r1064;
	ld.u64 	%rd1541, [%rd1496+8];
	mul.wide.u32 	%rd1542, %r2935, 4;
	add.s64 	%rd1543, %rd1541, %rd1542;
	st.u32 	[%rd1543+4], %r2337;
	add.s32 	%r1065, %r2935, 2;
	setp.eq.s32 	%p433, %r1050, 2;
	@%p433 bra 	$L__BB1_629;
	ld.u32 	%r2339, [%rd1323+4];
	setp.ge.s32 	%p434, %r1065, %r2339;
	mov.b32 	%r2941, 0;
	@%p434 bra 	$L__BB1_626;
	ld.u64 	%rd1544, [%rd1323+8];
	mul.wide.u32 	%rd1545, %r2935, 4;
	add.s64 	%rd1546, %rd1544, %rd1545;
	ld.u32 	%r2941, [%rd1546+8];
$L__BB1_626:
	setp.ge.s32 	%p435, %r1065, %r975;
	mov.b32 	%r2942, 0;
	@%p435 bra 	$L__BB1_628;
	ld.u32 	%r2942, [%rd199+8];
$L__BB1_628:
	shr.u32 	%r2341, %r1064, 31;
	add.s32 	%r2342, %r2341, %r2942;
	sub.s32 	%r2343, %r2941, %r2342;
	shr.u32 	%r2344, %r2343, 28;
	and.b32  	%r2345, %r2344, 8;
	add.s32 	%r2346, %r2345, %r2343;
	ld.u64 	%rd1547, [%rd1496+8];
	mul.wide.u32 	%rd1548, %r2935, 4;
	add.s64 	%rd1549, %rd1547, %rd1548;
	st.u32 	[%rd1549+8], %r2346;
$L__BB1_629:
	ld.u32 	%r2953, [%rd1496+4];
	setp.lt.s32 	%p436, %r2953, 1;
	ld.u64 	%rd200, [%rd1496+8];
	mov.u32 	%r2966, %r2953;
	@%p436 bra 	$L__BB1_632;
$L__BB1_630:
	add.s32 	%r1095, %r2953, -1;
	mul.wide.u32 	%rd1550, %r1095, 4;
	add.s64 	%rd1551, %rd200, %rd1550;
	ld.u32 	%r2347, [%rd1551];
	setp.ne.s32 	%p437, %r2347, 0;
	mov.u32 	%r2966, %r2953;
	@%p437 bra 	$L__BB1_632;
	st.u32 	[%rd1496+4], %r1095;
	setp.gt.u32 	%p438, %r2953, 1;
	mov.b32 	%r2966, 0;
	mov.u32 	%r2953, %r1095;
	@%p438 bra 	$L__BB1_630;
$L__BB1_632:
	setp.ne.s32 	%p439, %r2966, 0;
	mov.u64 	%rd1843, %rd200;
	@%p439 bra 	$L__BB1_635;
	mov.b32 	%r2966, 0;
	st.u32 	[%rd1496], %r2966;
	setp.eq.s64 	%p440, %rd200, 0;
	mov.b64 	%rd1843, 0;
	@%p440 bra 	$L__BB1_635;
	{ // callseq 140, 0
	.param .b64 param0;
	st.param.b64 	[param0], %rd200;
	call.uni 
	free, 
	(
	param0
	);
	} // callseq 140
	mov.b64 	%rd1843, 0;
	st.u64 	[%rd1496+8], %rd1843;
	ld.u32 	%r2966, [%rd1496+4];
$L__BB1_635:
	ld.u32 	%r2350, [%rd1323];
	neg.s32 	%r2967, %r2350;
	st.u32 	[%rd1496], %r2967;
	setp.eq.s64 	%p441, %rd1843, 0;
	mov.b64 	%rd1849, 0;
	@%p441 bra 	$L__BB1_667;
	mul.wide.s32 	%rd1555, %r2966, 4;
	{ // callseq 141, 0
	.param .b64 param0;
	st.param.b64 	[param0], %rd1555;
	.param .b64 retval0;
	call.uni (retval0), 
	malloc, 
	(
	param0
	);
	ld.param.b64 	%rd1849, [retval0];
	} // callseq 141
	setp.lt.s32 	%p442, %r2966, 1;
	@%p442 bra 	$L__BB1_667;
	setp.lt.u32 	%p443, %r2966, 4;
	mov.b32 	%r2963, 0;
	@%p443 bra 	$L__BB1_640;
	mov.b32 	%r2956, 0;
$L__BB1_639:
	ld.u64 	%rd1557, [%rd1496+8];
	mul.wide.u32 	%rd1558, %r2956, 4;
	add.s64 	%rd1559, %rd1557, %rd1558;
	ld.u32 	%r2353, [%rd1559];
	add.s64 	%rd1560, %rd1849, %rd1558;
	st.u32 	[%rd1560], %r2353;
	ld.u64 	%rd1561, [%rd1496+8];
	add.s64 	%rd1562, %rd1561, %rd1558;
	ld.u32 	%r2354, [%rd1562+4];
	st.u32 	[%rd1560+4], %r2354;
	ld.u64 	%rd1563, [%rd1496+8];
	add.s64 	%rd1564, %rd1563, %rd1558;
	ld.u32 	%r2355, [%rd1564+8];
	st.u32 	[%rd1560+8], %r2355;
	ld.u64 	%rd1565, [%rd1496+8];
	add.s64 	%rd1566, %rd1565, %rd1558;
	ld.u32 	%r2356, [%rd1566+12];
	st.u32 	[%rd1560+12], %r2356;
	add.s32 	%r2956, %r2956, 4;
	and.b32  	%r2963, %r2966, 2147483644;
	setp.eq.s32 	%p444, %r2956, %r2963;
	@%p444 bra 	$L__BB1_640;
	bra.uni 	$L__BB1_639;
$L__BB1_640:
	and.b32  	%r2357, %r2966, 3;
	setp.eq.s32 	%p445, %r2357, 0;
	@%p445 bra 	$L__BB1_667;
	ld.u64 	%rd1567, [%rd1496+8];
	mul.wide.u32 	%rd1568, %r2963, 4;
	add.s64 	%rd1569, %rd1567, %rd1568;
	ld.u32 	%r2358, [%rd1569];
	add.s64 	%rd216, %rd1849, %rd1568;
	st.u32 	[%rd216], %r2358;
	setp.eq.s32 	%p446, %r2357, 1;
	@%p446 bra 	$L__BB1_667;
	ld.u64 	%rd1570, [%rd1496+8];
	mul.wide.u32 	%rd1571, %r2963, 4;
	add.s64 	%rd1572, %rd1570, %rd1571;
	ld.u32 	%r2360, [%rd1572+4];
	st.u32 	[%rd216+4], %r2360;
	and.b32  	%r2361, %r2966, 3;
	setp.eq.s32 	%p447, %r2361, 2;
	@%p447 bra 	$L__BB1_667;
	ld.u64 	%rd1573, [%rd1496+8];
	add.s64 	%rd1575, %rd1573, %rd1571;
	ld.u32 	%r2362, [%rd1575+8];
	st.u32 	[%rd216+8], %r2362;
	bra.uni 	$L__BB1_667;
$L__BB1_644:
	ld.u32 	%r2176, [%rd1323+4];
	max.s32 	%r2177, %r975, %r2176;
	add.s32 	%r2959, %r2177, 1;
	{ // callseq 128, 0
	.param .b64 param0;
	st.param.b64 	[param0], 16;
	.param .b64 retval0;
	call.uni (retval0), 
	malloc, 
	(
	param0
	);
	ld.param.b64 	%rd1358, [retval0];
	} // callseq 128
	mul.wide.s32 	%rd1359, %r2959, 4;
	{ // callseq 129, 0
	.param .b64 param0;
	st.param.b64 	[param0], %rd1359;
	.param .b64 retval0;
	call.uni (retval0), 
	malloc, 
	(
	param0
	);
	ld.param.b64 	%rd1844, [retval0];
	} // callseq 129
	st.u64 	[%rd1358+8], %rd1844;
	st.u32 	[%rd1358+4], %r2959;
	setp.lt.s32 	%p356, %r2177, 0;
	@%p356 bra 	$L__BB1_652;
	mov.b64 	%rd1845, 0;
	mov.b32 	%r2958, 0;
$L__BB1_646:
	setp.ge.s32 	%p357, %r2958, %r975;
	mov.b64 	%rd1846, 0;
	@%p357 bra 	$L__BB1_648;
	mul.wide.u32 	%rd1363, %r2958, 4;
	add.s64 	%rd1364, %rd1840, %rd1363;
	ld.s32 	%rd1846, [%rd1364];
$L__BB1_648:
	ld.u32 	%r2179, [%rd1323+4];
	setp.ge.s32 	%p358, %r2958, %r2179;
	mov.b64 	%rd1847, 0;
	@%p358 bra 	$L__BB1_650;
	ld.u64 	%rd1366, [%rd1323+8];
	mul.wide.u32 	%rd1367, %r2958, 4;
	add.s64 	%rd1368, %rd1366, %rd1367;
	ld.s32 	%rd1847, [%rd1368];
$L__BB1_650:
	cvt.s64.s32 	%rd1369, %rd1845;
	add.s64 	%rd1370, %rd1846, %rd1369;
	add.s64 	%rd1371, %rd1370, %rd1847;
	cvt.u32.u64 	%r2180, %rd1371;
	and.b32  	%r2181, %r2180, 7;
	ld.u64 	%rd1372, [%rd1358+8];
	mul.wide.u32 	%rd1373, %r2958, 4;
	add.s64 	%rd1374, %rd1372, %rd1373;
	st.u32 	[%rd1374], %r2181;
	shr.u64 	%rd1845, %rd1371, 3;
	add.s32 	%r2958, %r2958, 1;
	ld.u32 	%r2959, [%rd1358+4];
	setp.lt.s32 	%p359, %r2958, %r2959;
	@%p359 bra 	$L__BB1_646;
	ld.u64 	%rd1844, [%rd1358+8];
$L__BB1_652:
	setp.lt.s32 	%p360, %r2959, 1;
	mov.u32 	%r2966, %r2959;
	@%p360 bra 	$L__BB1_655;
$L__BB1_653:
	add.s32 	%r1109, %r2959, -1;
	mul.wide.u32 	%rd1375, %r1109, 4;
	add.s64 	%rd1376, %rd1844, %rd1375;
	ld.u32 	%r2182, [%rd1376];
	setp.ne.s32 	%p361, %r2182, 0;
	mov.u32 	%r2966, %r2959;
	@%p361 bra 	$L__BB1_655;
	st.u32 	[%rd1358+4], %r1109;
	setp.gt.u32 	%p362, %r2959, 1;
	mov.b32 	%r2966, 0;
	mov.u32 	%r2959, %r1109;
	@%p362 bra 	$L__BB1_653;
$L__BB1_655:
	setp.ne.s32 	%p363, %r2966, 0;
	mov.u64 	%rd1848, %rd1844;
	@%p363 bra 	$L__BB1_658;
	mov.b32 	%r2966, 0;
	st.u32 	[%rd1358], %r2966;
	setp.eq.s64 	%p364, %rd1844, 0;
	mov.b64 	%rd1848, 0;
	@%p364 bra 	$L__BB1_658;
	{ // callseq 130, 0
	.param .b64 param0;
	st.param.b64 	[param0], %rd1844;
	call.uni 
	free, 
	(
	param0
	);
	} // callseq 130
	mov.b64 	%rd1848, 0;
	st.u64 	[%rd1358+8], %rd1848;
	ld.u32 	%r2966, [%rd1358+4];
$L__BB1_658:
	st.u32 	[%rd1358], %r2967;
	setp.eq.s64 	%p365, %rd1848, 0;
	mov.b64 	%rd1849, 0;
	@%p365 bra 	$L__BB1_667;
	mul.wide.s32 	%rd1380, %r2966, 4;
	{ // callseq 131, 0
	.param .b64 param0;
	st.param.b64 	[param0], %rd1380;
	.param .b64 retval0;
	call.uni (retval0), 
	malloc, 
	(
	param0
	);
	ld.param.b64 	%rd1849, [retval0];
	} // callseq 131
	setp.lt.s32 	%p366, %r2966, 1;
	@%p366 bra 	$L__BB1_667;
	setp.lt.u32 	%p367, %r2966, 4;
	mov.b32 	%r2965, 0;
	@%p367 bra 	$L__BB1_663;
	mov.b32 	%r2962, 0;
$L__BB1_662:
	ld.u64 	%rd1382, [%rd1358+8];
	mul.wide.u32 	%rd1383, %r2962, 4;
	add.s64 	%rd1384, %rd1382, %rd1383;
	ld.u32 	%r2187, [%rd1384];
	add.s64 	%rd1385, %rd1849, %rd1383;
	st.u32 	[%rd1385], %r2187;
	ld.u64 	%rd1386, [%rd1358+8];
	add.s64 	%rd1387, %rd1386, %rd1383;
	ld.u32 	%r2188, [%rd1387+4];
	st.u32 	[%rd1385+4], %r2188;
	ld.u64 	%rd1388, [%rd1358+8];
	add.s64 	%rd1389, %rd1388, %rd1383;
	ld.u32 	%r2189, [%rd1389+8];
	st.u32 	[%rd1385+8], %r2189;
	ld.u64 	%rd1390, [%rd1358+8];
	add.s64 	%rd1391, %rd1390, %rd1383;
	ld.u32 	%r2190, [%rd1391+12];
	st.u32 	[%rd1385+12], %r2190;
	add.s32 	%r2962, %r2962, 4;
	and.b32  	%r2965, %r2966, 2147483644;
	setp.eq.s32 	%p368, %r2962, %r2965;
	@%p368 bra 	$L__BB1_663;
	bra.uni 	$L__BB1_662;
$L__BB1_663:
	and.b32  	%r2191, %r2966, 3;
	setp.eq.s32 	%p369, %r2191, 0;
	@%p369 bra 	$L__BB1_667;
	ld.u64 	%rd1392, [%rd1358+8];
	mul.wide.u32 	%rd1393, %r2965, 4;
	add.s64 	%rd1394, %rd1392, %rd1393;
	ld.u32 	%r2192, [%rd1394];
	add.s64 	%rd218, %rd1849, %rd1393;
	st.u32 	[%rd218], %r2192;
	setp.eq.s32 	%p370, %r2191, 1;
	@%p370 bra 	$L__BB1_667;
	ld.u64 	%rd1395, [%rd1358+8];
	mul.wide.u32 	%rd1396, %r2965, 4;
	add.s64 	%rd1397, %rd1395, %rd1396;
	ld.u32 	%r2194, [%rd1397+4];
	st.u32 	[%rd218+4], %r2194;
	and.b32  	%r2195, %r2966, 3;
	setp.eq.s32 	%p371, %r2195, 2;
	@%p371 bra 	$L__BB1_667;
	ld.u64 	%rd1398, [%rd1358+8];
	add.s64 	%rd1400, %rd1398, %rd1396;
	ld.u32 	%r2196, [%rd1400+8];
	st.u32 	[%rd218+8], %r2196;
$L__BB1_667:
	st.v2.u32 	[%rd1323], {%r2967, %r2966};
	ld.u64 	%rd220, [%rd1323+8];
	setp.eq.s64 	%p448, %rd220, 0;
	@%p448 bra 	$L__BB1_669;
	{ // callseq 142, 0
	.param .b64 param0;
	st.param.b64 	[param0], %rd220;
	call.uni 
	free, 
	(
	param0
	);
	} // callseq 142
$L__BB1_669:
	setp.eq.s64 	%p449, %rd1849, 0;
	@%p449 bra 	$L__BB1_673;
	ld.u32 	%r2363, [%rd1323+4];
	mul.wide.s32 	%rd1576, %r2363, 4;
	{ // callseq 143, 0
	.param .b64 param0;
	st.param.b64 	[param0], %rd1576;
	.param .b64 retval0;
	call.uni (retval0), 
	malloc, 
	(
	param0
	);
	ld.param.b64 	%rd1577, [retval0];
	} // callseq 143
	st.u64 	[%rd1323+8], %rd1577;
	ld.u32 	%r2364, [%rd1323+4];
	setp.lt.s32 	%p450, %r2364, 1;
	@%p450 bra 	$L__BB1_674;
	mov.b32 	%r2968, 0;
$L__BB1_672:
	mul.wide.u32 	%rd1579, %r2968, 4;
	add.s64 	%rd1580, %rd1849, %rd1579;
	ld.u32 	%r2366, [%rd1580];
	ld.u64 	%rd1581, [%rd1323+8];
	add.s64 	%rd1582, %rd1581, %rd1579;
	st.u32 	[%rd1582], %r2366;
	add.s32 	%r2968, %r2968, 1;
	ld.u32 	%r2367, [%rd1323+4];
	setp.lt.s32 	%p451, %r2968, %r2367;
	@%p451 bra 	$L__BB1_672;
	bra.uni 	$L__BB1_674;
$L__BB1_673:
	mov.b64 	%rd1583, 0;
	st.u64 	[%rd1323+8], %rd1583;
$L__BB1_674:
	ld.v2.u32 	{%r2972, %r2971}, [%rd1323];
	ld.u64 	%rd1585, [%rd1323+8];
	setp.eq.s64 	%p452, %rd1585, 0;
	mov.b64 	%rd1850, 0;
	@%p452 bra 	$L__BB1_683;
	mul.wide.s32 	%rd1586, %r2971, 4;
	{ // callseq 144, 0
	.param .b64 param0;
	st.param.b64 	[param0], %rd1586;
	.param .b64 retval0;
	call.uni (retval0), 
	malloc, 
	(
	param0
	);
	ld.param.b64 	%rd1850, [retval0];
	} // callseq 144
	setp.lt.s32 	%p453, %r2971, 1;
	@%p453 bra 	$L__BB1_683;
	and.b32  	%r1125, %r2971, 3;
	setp.lt.u32 	%p454, %r2971, 4;
	mov.b32 	%r2970, 0;
	@%p454 bra 	$L__BB1_679;
	and.b32  	%r2970, %r2971, 2147483644;
	mov.b32 	%r2969, 0;
$L__BB1_678:
	ld.u64 	%rd1588, [%rd1323+8];
	mul.wide.u32 	%rd1589, %r2969, 4;
	add.s64 	%rd1590, %rd1588, %rd1589;
	ld.u32 	%r2370, [%rd1590];
	add.s64 	%rd1591, %rd1850, %rd1589;
	st.u32 	[%rd1591], %r2370;
	ld.u64 	%rd1592, [%rd1323+8];
	add.s64 	%rd1593, %rd1592, %rd1589;
	ld.u32 	%r2371, [%rd1593+4];
	st.u32 	[%rd1591+4], %r2371;
	ld.u64 	%rd1594, [%rd1323+8];
	add.s64 	%rd1595, %rd1594, %rd1589;
	ld.u32 	%r2372, [%rd1595+8];
	st.u32 	[%rd1591+8], %r2372;
	ld.u64 	%rd1596, [%rd1323+8];
	add.s64 	%rd1597, %rd1596, %rd1589;
	ld.u32 	%r2373, [%rd1597+12];
	st.u32 	[%rd1591+12], %r2373;
	add.s32 	%r2969, %r2969, 4;
	setp.ne.s32 	%p455, %r2969, %r2970;
	@%p455 bra 	$L__BB1_678;
$L__BB1_679:
	setp.eq.s32 	%p456, %r1125, 0;
	@%p456 bra 	$L__BB1_683;
	ld.u64 	%rd1598, [%rd1323+8];
	mul.wide.u32 	%rd1599, %r2970, 4;
	add.s64 	%rd1600, %rd1598, %rd1599;
	ld.u32 	%r2374, [%rd1600];
	add.s64 	%rd222, %rd1850, %rd1599;
	st.u32 	[%rd222], %r2374;
	setp.eq.s32 	%p457, %r1125, 1;
	@%p457 bra 	$L__BB1_683;
	ld.u64 	%rd1601, [%rd1323+8];
	mul.wide.u32 	%rd1602, %r2970, 4;
	add.s64 	%rd1603, %rd1601, %rd1602;
	ld.u32 	%r2375, [%rd1603+4];
	st.u32 	[%rd222+4], %r2375;
	setp.eq.s32 	%p458, %r1125, 2;
	@%p458 bra 	$L__BB1_683;
	ld.u64 	%rd1604, [%rd1323+8];
	add.s64 	%rd1606, %rd1604, %rd1602;
	ld.u32 	%r2376, [%rd1606+8];
	st.u32 	[%rd222+8], %r2376;
$L__BB1_683:
	mov.u64 	%rd1608, $str$21;
	cvta.global.u64 	%rd1609, %rd1608;
	{ // callseq 145, 0
	.param .b64 param0;
	st.param.b64 	[param0], %rd1609;
	.param .b64 param1;
	st.param.b64 	[param1], 0;
	.param .b32 retval0;
	call.uni (retval0), 
	vprintf, 
	(
	param0, 
	param1
	);
	ld.param.b32 	%r2378, [retval0];
	} // callseq 145
	add.u64 	%rd1610, %SP, 48;
	add.u64 	%rd224, %SPL, 48;
	st.local.u32 	[%rd224], %r2972;
	mov.u64 	%rd1611, $str$18;
	cvta.global.u64 	%rd1612, %rd1611;
	{ // callseq 146, 0
	.param .b64 param0;
	st.param.b64 	[param0], %rd1612;
	.param .b64 param1;
	st.param.b64 	[param1], %rd1610;
	.param .b32 retval0;
	call.uni (retval0), 
	vprintf, 
	(
	param0, 
	param1
	);
	ld.param.b32 	%r2380, [retval0];
	} // callseq 146
	st.local.u32 	[%rd224], %r2971;
	mov.u64 	%rd1613, $str$19;
	cvta.global.u64 	%rd1614, %rd1613;
	{ // callseq 147, 0
	.param .b64 param0;
	st.param.b64 	[param0], %rd1614;
	.param .b64 param1;
	st.param.b64 	[param1], %rd1610;
	.param .b32 retval0;
	call.uni (retval0), 
	vprintf, 
	(
	param0, 
	param1
	);
	ld.param.b32 	%r2382, [retval0];
	} // callseq 147
	setp.lt.s32 	%p459, %r2971, 1;
	@%p459 bra 	$L__BB1_691;
	and.b32  	%r1132, %r2971, 3;
	setp.lt.u32 	%p460, %r2971, 4;
	mov.b32 	%r2974, 0;
	@%p460 bra 	$L__BB1_687;
	and.b32  	%r2974, %r2971, 2147483644;
	mov.b32 	%r2973, 0;
$L__BB1_686:
	mul.wide.u32 	%rd1615, %r2973, 4;
	add.s64 	%rd1616, %rd1850, %rd1615;
	ld.u32 	%r2386, [%rd1616];
	st.local.u32 	[%rd224], %r2386;
	mov.u64 	%rd1617, $str$15;
	cvta.global.u64 	%rd1618, %rd1617;
	add.u64 	%rd1619, %SP, 48;
	{ // callseq 148, 0
	.param .b64 param0;
	st.param.b64 	[param0], %rd1618;
	.param .b64 param1;
	st.param.b64 	[param1], %rd1619;
	.param .b32 retval0;
	call.uni (retval0), 
	vprintf, 
	(
	param0, 
	param1
	);
	ld.param.b32 	%r2387, [retval0];
	} // callseq 148
	ld.u32 	%r2389, [%rd1616+4];
	st.local.u32 	[%rd224], %r2389;
	{ // callseq 149, 0
	.param .b64 param0;
	st.param.b64 	[param0], %rd1618;
	.param .b64 param1;
	st.param.b64 	[param1], %rd1619;
	.param .b32 retval0;
	call.uni (retval0), 
	vprintf, 
	(
	param0, 
	param1
	);
	ld.param.b32 	%r2390, [retval0];
	} // callseq 149
	ld.u32 	%r2392, [%rd1616+8];
	st.local.u32 	[%rd224], %r2392;
	{ // callseq 150, 0
	.param .b64 param0;
	st.param.b64 	[param0], %rd1618;
	.param .b64 param1;
	st.param.b64 	[param1], %rd1619;
	.param .b32 retval0;
	call.uni (retval0), 
	vprintf, 
	(
	param0, 
	param1
	);
	ld.param.b32 	%r2393, [retval0];
	} // callseq 150
	ld.u32 	%r2395, [%rd1616+12];
	st.local.u32 	[%rd224], %r2395;
	{ // callseq 151, 0
	.param .b64 param0;
	st.param.b64 	[param0], %rd1618;
	.param .b64 param1;
	st.param.b64 	[param1], %rd1619;
	.param .b32 retval0;
	call.uni (retval0), 
	vprintf, 
	(
	param0, 
	param1
	);
	ld.param.b32 	%r2396, [retval0];
	} // callseq 151
	add.s32 	%r2973, %r2973, 4;
	setp.ne.s32 	%p461, %r2973, %r2974;
	@%p461 bra 	$L__BB1_686;
$L__BB1_687:
	setp.eq.s32 	%p462, %r1132, 0;
	@%p462 bra 	$L__BB1_691;
	mul.wide.u32 	%rd1620, %r2974, 4;
	add.s64 	%rd225, %rd1850, %rd1620;
	ld.u32 	%r2398, [%rd225];
	st.local.u32 	[%rd224], %r2398;
	mov.u64 	%rd1621, $str$15;
	cvta.global.u64 	%rd1622, %rd1621;
	add.u64 	%rd1623, %SP, 48;
	{ // callseq 152, 0
	.param .b64 param0;
	st.param.b64 	[param0], %rd1622;
	.param .b64 param1;
	st.param.b64 	[param1], %rd1623;
	.param .b32 retval0;
	call.uni (retval0), 
	vprintf, 
	(
	param0, 
	param1
	);
	ld.param.b32 	%r2399, [retval0];
	} // callseq 152
	setp.eq.s32 	%p463, %r1132, 1;
	@%p463 bra 	$L__BB1_691;
	ld.u32 	%r2401, [%rd225+4];
	st.local.u32 	[%rd224], %r2401;
	cvta.global.u64 	%rd1625, %rd1621;
	add.u64 	%rd1626, %SP, 48;
	{ // callseq 153, 0
	.param .b64 param0;
	st.param.b64 	[param0], %rd1625;
	.param .b64 param1;
	st.param.b64 	[param1], %rd1626;
	.param .b32 retval0;
	call.uni (retval0), 
	vprintf, 
	(
	param0, 
	param1
	);
	ld.param.b32 	%r2402, [retval0];
	} // callseq 153
	setp.eq.s32 	%p464, %r1132, 2;
	@%p464 bra 	$L__BB1_691;
	ld.u32 	%r2404, [%rd225+8];
	st.local.u32 	[%rd224], %r2404;
	cvta.global.u64 	%rd1628, %rd1621;
	{ // callseq 154, 0
	.param .b64 param0;
	st.param.b64 	[param0], %rd1628;
	.param .b64 param1;
	st.param.b64 	[param1], %rd1626;
	.param .b32 retval0;
	call.uni (retval0), 
	vprintf, 
	(
	param0, 
	param1
	);
	ld.param.b32 	%r2405, [retval0];
	} // callseq 154
$L__BB1_691:
	setp.lt.s32 	%p465, %r2971, 1;
	mov.u64 	%rd1631, $str$5;
	cvta.global.u64 	%rd1632, %rd1631;
	{ // callseq 155, 0
	.param .b64 param0;
	st.param.b64 	[param0], %rd1632;
	.param .b64 param1;
	st.param.b64 	[param1], 0;
	.param .b32 retval0;
	call.uni (retval0), 
	vprintf, 
	(
	param0, 
	param1
	);
	ld.param.b32 	%r2407, [retval0];
	} // callseq 155
	mov.b64 	%rd1862, 0;
	@%p465 bra 	$L__BB1_705;
	and.b32  	%r1137, %r2971, 15;
	setp.lt.u32 	%p466, %r2971, 16;
	mov.b64 	%rd1862, 0;
	mov.b64 	%rd1854, 1;
	mov.b32 	%r2977, 0;
	@%p466 bra 	$L__BB1_695;
	and.b32  	%r2977, %r2971, 2147483632;
	mov.b64 	%rd1862, 0;
	mov.b64 	%rd1854, 1;
	mov.b32 	%r2975, 0;
$L__BB1_694:
	.pragma "nounroll";
	mul.wide.u32 	%rd1638, %r2975, 4;
	add.s64 	%rd1639, %rd1850, %rd1638;
	ld.s32 	%rd1640, [%rd1639];
	mad.lo.s64 	%rd1641, %rd1854, %rd1640, %rd1862;
	ld.s32 	%rd1642, [%rd1639+4];
	mul.lo.s64 	%rd1643, %rd1854, %rd1642;
	shl.b64 	%rd1644, %rd1643, 3;
	add.s64 	%rd1645, %rd1644, %rd1641;
	ld.s32 	%rd1646, [%rd1639+8];
	mul.lo.s64 	%rd1647, %rd1854, %rd1646;
	shl.b64 	%rd1648, %rd1647, 6;
	add.s64 	%rd1649, %rd1648, %rd1645;
	ld.s32 	%rd1650, [%rd1639+12];
	mul.lo.s64 	%rd1651, %rd1854, %rd1650;
	shl.b64 	%rd1652, %rd1651, 9;
	add.s64 	%rd1653, %rd1652, %rd1649;
	ld.s32 	%rd1654, [%rd1639+16];
	mul.lo.s64 	%rd1655, %rd1854, %rd1654;
	shl.b64 	%rd1656, %rd1655, 12;
	add.s64 	%rd1657, %rd1656, %rd1653;
	ld.s32 	%rd1658, [%rd1639+20];
	mul.lo.s64 	%rd1659, %rd1854, %rd1658;
	shl.b64 	%rd1660, %rd1659, 15;
	add.s64 	%rd1661, %rd1660, %rd1657;
	ld.s32 	%rd1662, [%rd1639+24];
	mul.lo.s64 	%rd1663, %rd1854, %rd1662;
	shl.b64 	%rd1664, %rd1663, 18;
	add.s64 	%rd1665, %rd1664, %rd1661;
	ld.s32 	%rd1666, [%rd1639+28];
	mul.lo.s64 	%rd1667, %rd1854, %rd1666;
	shl.b64 	%rd1668, %rd1667, 21;
	add.s64 	%rd1669, %rd1668, %rd1665;
	ld.s32 	%rd1670, [%rd1639+32];
	mul.lo.s64 	%rd1671, %rd1854, %rd1670;
	shl.b64 	%rd1672, %rd1671, 24;
	add.s64 	%rd1673, %rd1672, %rd1669;
	ld.s32 	%rd1674, [%rd1639+36];
	mul.lo.s64 	%rd1675, %rd1854, %rd1674;
	shl.b64 	%rd1676, %rd1675, 27;
	add.s64 	%rd1677, %rd1676, %rd1673;
	ld.s32 	%rd1678, [%rd1639+40];
	mul.lo.s64 	%rd1679, %rd1854, %rd1678;
	shl.b64 	%rd1680, %rd1679, 30;
	add.s64 	%rd1681, %rd1680, %rd1677;
	ld.u32 	%rd1682, [%rd1639+44];
	mul.lo.s64 	%rd1683, %rd1854, %rd1682;
	shl.b64 	%rd1684, %rd1683, 33;
	add.s64 	%rd1685, %rd1684, %rd1681;
	ld.u32 	%rd1686, [%rd1639+48];
	mul.lo.s64 	%rd1687, %rd1854, %rd1686;
	shl.b64 	%rd1688, %rd1687, 36;
	add.s64 	%rd1689, %rd1688, %rd1685;
	ld.u32 	%rd1690, [%rd1639+52];
	mul.lo.s64 	%rd1691, %rd1854, %rd1690;
	shl.b64 	%rd1692, %rd1691, 39;
	add.s64 	%rd1693, %rd1692, %rd1689;
	ld.u32 	%rd1694, [%rd1639+56];
	mul.lo.s64 	%rd1695, %rd1854, %rd1694;
	shl.b64 	%rd1696, %rd1695, 42;
	add.s64 	%rd1697, %rd1696, %rd1693;
	ld.u32 	%rd1698, [%rd1639+60];
	mul.lo.s64 	%rd1699, %rd1854, %rd1698;
	shl.b64 	%rd1700, %rd1699, 45;
	add.s64 	%rd1862, %rd1700, %rd1697;
	shl.b64 	%rd1854, %rd1854, 48;
	add.s32 	%r2975, %r2975, 16;
	setp.ne.s32 	%p467, %r2975, %r2977;
	@%p467 bra 	$L__BB1_694;
$L__BB1_695:
	setp.eq.s32 	%p468, %r1137, 0;
	@%p468 bra 	$L__BB1_705;
	and.b32  	%r1142, %r2971, 7;
	setp.lt.u32 	%p469, %r1137, 8;
	@%p469 bra 	$L__BB1_698;
	mul.wide.u32 	%rd1702, %r2977, 4;
	add.s64 	%rd1703, %rd1850, %rd1702;
	ld.s32 	%rd1704, [%rd1703];
	mad.lo.s64 	%rd1705, %rd1854, %rd1704, %rd1862;
	ld.s32 	%rd1706, [%rd1703+4];
	mul.lo.s64 	%rd1707, %rd1854, %rd1706;
	shl.b64 	%rd1708, %rd1707, 3;
	add.s64 	%rd1709, %rd1708, %rd1705;
	ld.s32 	%rd1710, [%rd1703+8];
	mul.lo.s64 	%rd1711, %rd1854, %rd1710;
	shl.b64 	%rd1712, %rd1711, 6;
	add.s64 	%rd1713, %rd1712, %rd1709;
	ld.s32 	%rd1714, [%rd1703+12];
	mul.lo.s64 	%rd1715, %rd1854, %rd1714;
	shl.b64 	%rd1716, %rd1715, 9;
	add.s64 	%rd1717, %rd1716, %rd1713;
	ld.s32 	%rd1718, [%rd1703+16];
	mul.lo.s64 	%rd1719, %rd1854, %rd1718;
	shl.b64 	%rd1720, %rd1719, 12;
	add.s64 	%rd1721, %rd1720, %rd1717;
	ld.s32 	%rd1722, [%rd1703+20];
	mul.lo.s64 	%rd1723, %rd1854, %rd1722;
	shl.b64 	%rd1724, %rd1723, 15;
	add.s64 	%rd1725, %rd1724, %rd1721;
	ld.s32 	%rd1726, [%rd1703+24];
	mul.lo.s64 	%rd1727, %rd1854, %rd1726;
	shl.b64 	%rd1728, %rd1727, 18;
	add.s64 	%rd1729, %rd1728, %rd1725;
	ld.s32 	%rd1730, [%rd1703+28];
	mul.lo.s64 	%rd1731, %rd1854, %rd1730;
	shl.b64 	%rd1732, %rd1731, 21;
	add.s64 	%rd1862, %rd1732, %rd1729;
	shl.b64 	%rd1854, %rd1854, 24;
	add.s32 	%r2977, %r2977, 8;
$L__BB1_698:
	setp.eq.s32 	%p470, %r1142, 0;
	@%p470 bra 	$L__BB1_705;
	and.b32  	%r1145, %r2971, 3;
	setp.lt.u32 	%p471, %r1142, 4;
	@%p471 bra 	$L__BB1_701;
	mul.wide.u32 	%rd1734, %r2977, 4;
	add.s64 	%rd1735, %rd1850, %rd1734;
	ld.s32 	%rd1736, [%rd1735];
	mad.lo.s64 	%rd1737, %rd1854, %rd1736, %rd1862;
	ld.s32 	%rd1738, [%rd1735+4];
	mul.lo.s64 	%rd1739, %rd1854, %rd1738;
	shl.b64 	%rd1740, %rd1739, 3;
	add.s64 	%rd1741, %rd1740, %rd1737;
	ld.s32 	%rd1742, [%rd1735+8];
	mul.lo.s64 	%rd1743, %rd1854, %rd1742;
	shl.b64 	%rd1744, %rd1743, 6;
	add.s64 	%rd1745, %rd1744, %rd1741;
	ld.s32 	%rd1746, [%rd1735+12];
	mul.lo.s64 	%rd1747, %rd1854, %rd1746;
	shl.b64 	%rd1748, %rd1747, 9;
	add.s64 	%rd1862, %rd1748, %rd1745;
	shl.b64 	%rd1854, %rd1854, 12;
	add.s32 	%r2977, %r2977, 4;
$L__BB1_701:
	setp.eq.s32 	%p472, %r1145, 0;
	@%p472 bra 	$L__BB1_705;
	mul.wide.u32 	%rd1749, %r2977, 4;
	add.s64 	%rd243, %rd1850, %rd1749;
	ld.s32 	%rd1750, [%rd243];
	mad.lo.s64 	%rd1862, %rd1854, %rd1750, %rd1862;
	setp.eq.s32 	%p473, %r1145, 1;
	@%p473 bra 	$L__BB1_705;
	ld.s32 	%rd1751, [%rd243+4];
	mul.lo.s64 	%rd1752, %rd1854, %rd1751;
	shl.b64 	%rd1753, %rd1752, 3;
	add.s64 	%rd1862, %rd1753, %rd1862;
	setp.eq.s32 	%p474, %r1145, 2;
	@%p474 bra 	$L__BB1_705;
	ld.s32 	%rd1754, [%rd243+8];
	mul.lo.s64 	%rd1755, %rd1854, %rd1754;
	shl.b64 	%rd1756, %rd1755, 6;
	add.s64 	%rd1862, %rd1756, %rd1862;
$L__BB1_705:
	cvt.s64.s32 	%rd1757, %r2972;
	mul.lo.s64 	%rd1758, %rd1862, %rd1757;
	add.u64 	%rd1759, %SP, 48;
	add.u64 	%rd1760, %SPL, 48;
	st.local.u64 	[%rd1760], %rd1758;
	mov.u64 	%rd1761, $str$16;
	cvta.global.u64 	%rd1762, %rd1761;
	{ // callseq 156, 0
	.param .b64 param0;
	st.param.b64 	[param0], %rd1762;
	.param .b64 param1;
	st.param.b64 	[param1], %rd1759;
	.param .b32 retval0;
	call.uni (retval0), 
	vprintf, 
	(
	param0, 
	param1
	);
	ld.param.b32 	%r2411, [retval0];
	} // callseq 156
	mov.u64 	%rd1763, $str$5;
	cvta.global.u64 	%rd1764, %rd1763;
	{ // callseq 157, 0
	.param .b64 param0;
	st.param.b64 	[param0], %rd1764;
	.param .b64 param1;
	st.param.b64 	[param1], 0;
	.param .b32 retval0;
	call.uni (retval0), 
	vprintf, 
	(
	param0, 
	param1
	);
	ld.param.b32 	%r2413, [retval0];
	} // callseq 157
	mov.u64 	%rd1765, $str$22;
	cvta.global.u64 	%rd1766, %rd1765;
	{ // callseq 158, 0
	.param .b64 param0;
	st.param.b64 	[param0], %rd1766;
	.param .b64 param1;
	st.param.b64 	[param1], 0;
	.param .b32 retval0;
	call.uni (retval0), 
	vprintf, 
	(
	param0, 
	param1
	);
	ld.param.b32 	%r2415, [retval0];
	} // callseq 158
	add.s32 	%r2857, %r2857, 1;
	setp.ne.s32 	%p475, %r2857, 12;
	@%p475 bra 	$L__BB1_378;
	ret;
$L__BB1_707:
	{ // callseq 25, 0
	.param .b64 param0;
	st.param.b64 	[param0], 16;
	.param .b64 retval0;
	call.uni (retval0), 
	malloc, 
	(
	param0
	);
	ld.param.b64 	%rd364, [retval0];
	} // callseq 25
	mov.b32 	%r2433, 0;
	st.v2.u32 	[%rd364], {%r2433, %r2433};
	mov.b64 	%rd1773, 0;
	st.u64 	[%rd364+8], %rd1773;
	mov.u32 	%r2446, %r2433;
	bra.uni 	$L__BB1_59;
$L__BB1_708:
	{ // callseq 46, 0
	.param .b64 param0;
	st.param.b64 	[param0], 16;
	.param .b64 retval0;
	call.uni (retval0), 
	malloc, 
	(
	param0
	);
	ld.param.b64 	%rd487, [retval0];
	} // callseq 46
	mov.b32 	%r2549, 0;
	st.v2.u32 	[%rd487], {%r2549, %r2549};
	mov.b64 	%rd1791, 0;
	st.u64 	[%rd487+8], %rd1791;
	mov.u32 	%r2550, %r2549;
	bra.uni 	$L__BB1_245;
$L__BB1_709:
	add.s32 	%r2089, %r2888, -1;
	mul.wide.u32 	%rd1117, %r2089, 4;
	add.s64 	%rd1118, %rd1798, %rd1117;
	ld.u32 	%r2090, [%rd1118];
	ld.u64 	%rd1119, [%rd1099+8];
	add.s32 	%r2091, %r2888, -2;
	mul.wide.u32 	%rd1120, %r2091, 4;
	add.s64 	%rd1121, %rd1119, %rd1120;
	st.u32 	[%rd1121], %r2090;
	add.s64 	%rd1122, %rd1798, %rd1120;
	ld.u32 	%r2092, [%rd1122];
	ld.u64 	%rd1123, [%rd1099+8];
	add.s32 	%r2093, %r2888, -3;
	mul.wide.u32 	%rd1124, %r2093, 4;
	add.s64 	%rd1125, %rd1123, %rd1124;
	st.u32 	[%rd1125], %r2092;
	add.s64 	%rd1126, %rd1798, %rd1124;
	ld.u32 	%r2094, [%rd1126];
	ld.u64 	%rd1127, [%rd1099+8];
	add.s32 	%r941, %r2888, -4;
	mul.wide.u32 	%rd1128, %r941, 4;
	add.s64 	%rd1129, %rd1127, %rd1128;
	st.u32 	[%rd1129], %r2094;
	add.s64 	%rd1130, %rd1798, %rd1128;
	ld.u32 	%r2095, [%rd1130];
	ld.u64 	%rd1131, [%rd1099+8];
	add.s32 	%r2096, %r2888, -5;
	mul.wide.u32 	%rd1132, %r2096, 4;
	add.s64 	%rd1133, %rd1131, %rd1132;
	st.u32 	[%rd1133], %r2095;
	setp.gt.s32 	%p311, %r2888, 5;
	mov.u32 	%r2888, %r941;
	@%p311 bra 	$L__BB1_709;
	bra.uni 	$L__BB1_466;
$L__BB1_710:
	{ // callseq 132, 0
	.param .b64 param0;
	st.param.b64 	[param0], 16;
	.param .b64 retval0;
	call.uni (retval0), 
	malloc, 
	(
	param0
	);
	ld.param.b64 	%rd1402, [retval0];
	} // callseq 132
	mov.b32 	%r2966, 0;
	st.v2.u32 	[%rd1402], {%r2966, %r2966};
	mov.b64 	%rd1849, 0;
	st.u64 	[%rd1402+8], %rd1849;
	mov.u32 	%r2967, %r2966;
	bra.uni 	$L__BB1_667;

}
	// .globl	_ZN3cub18CUB_300001_SM_10006detail11EmptyKernelIvEEvv
.visible .entry _ZN3cub18CUB_300001_SM_10006detail11EmptyKernelIvEEvv()
{


	ret;

}


// ===== COMPILED SASS (sm_100) =====

	.target	sm_100

	.elftype	@"ET_EXEC"


//--------------------- .note.nv.tkinfo           --------------------------
	.section	.note.nv.tkinfo,"",@"SHT_NOTE"
	.sectionflags	@"SHF_NOTE_NV_TKINFO"
	.tkinfo
        /*0018*/ 	.word	0x00000002
        /*0030*/ 	.string	""
        /*0030*/ 	.string	"ptxas"
        /*0030*/ 	.string	"Cuda compilation tools, release 13.0, V13.0.88"
        /*0030*/ 	.string	"Build cuda_13.0.r13.0/compiler.36424714_0"
        /*0030*/ 	.string	"-arch sm_100 -m 64 "



//--------------------- .note.nv.cuinfo           --------------------------
	.section	.note.nv.cuinfo,"",@"SHT_NOTE"
	.sectionflags	@"SHF_NOTE_NV_CUINFO"
        /*0018*/ 	.short	0x0002
        /*001a*/ 	.short	0x0064
        /*001c*/ 	.short	0x0082
	.zero		2


//--------------------- .nv.info                  --------------------------
	.section	.nv.info,"",@"SHT_CUDA_INFO"
	.align	4


	//----- nvinfo : EIATTR_REGCOUNT
	.align		4
        /*0000*/ 	.byte	0x04, 0x2f
        /*0002*/ 	.short	(.L_76 - .L_75)
	.align		4
.L_75:
        /*0004*/ 	.word	index@(_Z24bigIntegerMultiplyKernelPKiiS0_iPi)
        /*0008*/ 	.word	0x0000000e


	//----- nvinfo : EIATTR_FRAME_SIZE
	.align		4
.L_76:
        /*000c*/ 	.byte	0x04, 0x11
        /*000e*/ 	.short	(.L_78 - .L_77)
	.align		4
.L_77:
        /*0010*/ 	.word	index@(_Z24bigIntegerMultiplyKernelPKiiS0_iPi)
        /*0014*/ 	.word	0x00000000


	//----- nvinfo : EIATTR_REGCOUNT
	.align		4
.L_78:
        /*0018*/ 	.byte	0x04, 0x2f
        /*001a*/ 	.short	(.L_80 - .L_79)
	.align		4
.L_79:
        /*001c*/ 	.word	index@(_Z24testBigIntegerOperationsv)
        /*0020*/ 	.word	0x0000002e


	//----- nvinfo : EIATTR_FRAME_SIZE
	.align		4
.L_80:
        /*0024*/ 	.byte	0x04, 0x11
        /*0026*/ 	.short	(.L_82 - .L_81)
	.align		4
.L_81:
        /*0028*/ 	.word	index@(_Z24testBigIntegerOperationsv)
        /*002c*/ 	.word	0x00000038


	//----- nvinfo : EIATTR_REGCOUNT
	.align		4
.L_82:
        /*0030*/ 	.byte	0x04, 0x2f
        /*0032*/ 	.short	(.L_84 - .L_83)
	.align		4
.L_83:
        /*0034*/ 	.word	index@(_ZN3cub18CUB_300001_SM_10006detail11EmptyKernelIvEEvv)
        /*0038*/ 	.word	0x00000004


	//----- nvinfo : EIATTR_FRAME_SIZE
	.align		4
.L_84:
        /*003c*/ 	.byte	0x04, 0x11
        /*003e*/ 	.short	(.L_86 - .L_85)
	.align		4
.L_85:
        /*0040*/ 	.word	index@(_ZN3cub18CUB_300001_SM_10006detail11EmptyKernelIvEEvv)
        /*0044*/ 	.word	0x00000000


	//----- nvinfo : EIATTR_MIN_STACK_SIZE
	.align		4
.L_86:
        /*0048*/ 	.byte	0x04, 0x12
        /*004a*/ 	.short	(.L_88 - .L_87)
	.align		4
.L_87:
        /*004c*/ 	.word	index@(_ZN3cub18CUB_300001_SM_10006detail11EmptyKernelIvEEvv)
        /*0050*/ 	.word	0x00000000


	//----- nvinfo : EIATTR_MIN_STACK_SIZE
	.align		4
.L_88:
        /*0054*/ 	.byte	0x04, 0x12
        /*0056*/ 	.short	(.L_90 - .L_89)
	.align		4
.L_89:
        /*0058*/ 	.word	index@(_Z24testBigIntegerOperationsv)
        /*005c*/ 	.word	0x00000038


	//----- nvinfo : EIATTR_MIN_STACK_SIZE
	.align		4
.L_90:
        /*0060*/ 	.byte	0x04, 0x12
        /*0062*/ 	.short	(.L_92 - .L_91)
	.align		4
.L_91:
        /*0064*/ 	.word	index@(_Z24bigIntegerMultiplyKernelPKiiS0_iPi)
        /*0068*/ 	.word	0x00000000
.L_92:


//--------------------- .nv.compat                --------------------------
	.section	.nv.compat,"",@"SHT_CUDA_COMPAT_INFO"
	.align	4
        /*0000*/ 	.byte	0x02, 0x09, 0x00, 0x00, 0x02, 0x02, 0x01, 0x00, 0x02, 0x05, 0x05, 0x00, 0x03, 0x07, 0x01, 0x01
        /*0010*/ 	.byte	0x02, 0x03, 0x00, 0x00, 0x02, 0x06, 0x01, 0x00, 0x04, 0x0b, 0x08, 0x00, 0x01, 0x00, 0x00, 0x00
        /*0020*/ 	.byte	0x00, 0x00, 0x00, 0x00


//--------------------- .nv.info._ZN3cub18CUB_300001_SM_10006detail11EmptyKernelIvEEvv --------------------------
	.section	.nv.info._ZN3cub18CUB_300001_SM_10006detail11EmptyKernelIvEEvv,"",@"SHT_CUDA_INFO"
	.sectionflags	@""
	.align	4


	//----- nvinfo : EIATTR_CUDA_API_VERSION
	.align		4
        /*0000*/ 	.byte	0x04, 0x37
        /*0002*/ 	.short	(.L_94 - .L_93)
.L_93:
        /*0004*/ 	.word	0x00000082


	//----- nvinfo : EIATTR_SPARSE_MMA_MASK
	.align		4
.L_94:
        /*0008*/ 	.byte	0x03, 0x50
        /*000a*/ 	.short	0x0000


	//----- nvinfo : EIATTR_MAXREG_COUNT
	.align		4
        /*000c*/ 	.byte	0x03, 0x1b
        /*000e*/ 	.short	0x00ff


	//----- nvinfo : EIATTR_MERCURY_ISA_VERSION
	.align		4
        /*0010*/ 	.byte	0x03, 0x5f
        /*0012*/ 	.short	0x0101


	//----- nvinfo : EIATTR_VRC_CTA_INIT_COUNT
	.align		4
        /*0014*/ 	.byte	0x02, 0x4a
	.zero		1
	.zero		1


	//----- nvinfo : EIATTR_EXIT_INSTR_OFFSETS
	.align		4
        /*0018*/ 	.byte	0x04, 0x1c
        /*001a*/ 	.short	(.L_96 - .L_95)


	//   ....[0]....
.L_95:
        /*001c*/ 	.word	0x00000010


	//----- nvinfo : EIATTR_SW_WAR
	.align		4
.L_96:
        /*0020*/ 	.byte	0x04, 0x36
        /*0022*/ 	.short	(.L_98 - .L_97)
.L_97:
        /*0024*/ 	.word	0x00000008
.L_98:


//--------------------- .nv.info._Z24testBigIntegerOperationsv --------------------------
	.section	.nv.info._Z24testBigIntegerOperationsv,"",@"SHT_CUDA_INFO"
	.sectionflags	@""
	.align	4


	//----- nvinfo : EIATTR_CUDA_API_VERSION
	.align		4
        /*0000*/ 	.byte	0x04, 0x37
        /*0002*/ 	.short	(.L_100 - .L_99)
.L_99:
        /*0004*/ 	.word	0x00000082


	//----- nvinfo : EIATTR_SPARSE_MMA_MASK
	.align		4
.L_100:
        /*0008*/ 	.byte	0x03, 0x50
        /*000a*/ 	.short	0x0000


	//----- nvinfo : EIATTR_MAXREG_COUNT
	.align		4
        /*000c*/ 	.byte	0x03, 0x1b
        /*000e*/ 	.short	0x00ff


	//----- nvinfo : EIATTR_EXTERNS
	.align		4
        /*0010*/ 	.byte	0x04, 0x0f
        /*0012*/ 	.short	(.L_102 - .L_101)


	//   ....[0]....
	.align		4
.L_101:
        /*0014*/ 	.word	index@(vprintf)


	//   ....[1]....
	.align		4
        /*0018*/ 	.word	index@(malloc)


	//   ....[2]....
	.align		4
        /*001c*/ 	.word	index@(free)


	//----- nvinfo : EIATTR_MERCURY_ISA_VERSION
	.align		4
.L_102:
        /*0020*/ 	.byte	0x03, 0x5f
        /*0022*/ 	.short	0x0101


	//----- nvinfo : EIATTR_VRC_CTA_INIT_COUNT
	.align		4
        /*0024*/ 	.byte	0x02, 0x4a
	.zero		1
	.zero		1


	//----- nvinfo : EIATTR_SYSCALL_OFFSETS
	.align		4
        /*0028*/ 	.byte	0x04, 0x46
        /*002a*/ 	.short	(.L_104 - .L_103)


	//   ....[0]....
.L_103:
        /*002c*/ 	.word	0x00000100


	//   ....[1]....
        /*0030*/ 	.word	0x00000170


	//   ....[2]....
        /*0034*/ 	.word	0x00000220


	//   ....[3]....
        /*0038*/ 	.word	0x00000280


	//   ....[4]....
        /*003c*/ 	.word	0x00000350


	//   ....[5]....
        /*0040*/ 	.word	0x00000420


	//   ....[6]....
        /*0044*/ 	.word	0x00000490


	//   ....[7]....
        /*0048*/ 	.word	0x00000830


	//   ....[8]....
        /*004c*/ 	.word	0x00000910


	//   ....[9]....
        /*0050*/ 	.word	0x00000c60


	//   ....[10]....
        /*0054*/ 	.word	0x00000df0


	//   ....[11]....
        /*0058*/ 	.word	0x00000e90


	//   ....[12]....
        /*005c*/ 	.word	0x00000f30


	//   ....[13]....
        /*0060*/ 	.word	0x00000fd0


	//   ....[14]....
        /*0064*/ 	.word	0x00001120


	//   ....[15]....
        /*0068*/ 	.word	0x000011e0


	//   ....[16]....
        /*006c*/ 	.word	0x00001310


	//   ....[17]....
        /*0070*/ 	.word	0x000013f0


	//   ....[18]....
        /*0074*/ 	.word	0x00001460


	//   ....[19]....
        /*0078*/ 	.word	0x00001800


	//   ....[20]....
        /*007c*/ 	.word	0x000018f0


	//   ....[21]....
        /*0080*/ 	.word	0x00001c30


	//   ....[22]....
        /*0084*/ 	.word	0x00001d00


	//   ....[23]....
        /*0088*/ 	.word	0x00001d70


	//   ....[24]....
        /*008c*/ 	.word	0x00002110


	//   ....[25]....
        /*0090*/ 	.word	0x000021f0


	//   ....[26]....
        /*0094*/ 	.word	0x00002540


	//   ....[27]....
        /*0098*/ 	.word	0x000025d0


	//   ....[28]....
        /*009c*/ 	.word	0x00002660


	//   ....[29]....
        /*00a0*/ 	.word	0x000027f0


	//   ....[30]....
        /*00a4*/ 	.word	0x00002890


	//   ....[31]....
        /*00a8*/ 	.word	0x00002930


	//   ....[32]....
        /*00ac*/ 	.word	0x000029d0


	//   ....[33]....
        /*00b0*/ 	.word	0x00002b20


	//   ....[34]....
        /*00b4*/ 	.word	0x00002be0


	//   ....[35]....
        /*00b8*/ 	.word	0x00002c40


	//   ....[36]....
        /*00bc*/ 	.word	0x00002cd0


	//   ....[37]....
        /*00c0*/ 	.word	0x00002d40


	//   ....[38]....
        /*00c4*/ 	.word	0x00002fc0


	//   ....[39]....
        /*00c8*/ 	.word	0x000030a0


	//   ....[40]....
        /*00cc*/ 	.word	0x000033d0


	//   ....[41]....
        /*00d0*/ 	.word	0x00003460


	//   ....[42]....
        /*00d4*/ 	.word	0x00003b30


	//   ....[43]....
        /*00d8*/ 	.word	0x00003c20


	//   ....[44]....
        /*00dc*/ 	.word	0x00003fb0


	//   ....[45]....
        /*00e0*/ 	.word	0x00004480


	//   ....[46]....
        /*00e4*/ 	.word	0x00004850


	//   ....[47]....
        /*00e8*/ 	.word	0x000048d0


	//   ....[48]....
        /*00ec*/ 	.word	0x00004d00


	//   ....[49]....
        /*00f0*/ 	.word	0x00004dd0


	//   ....[50]....
        /*00f4*/ 	.word	0x000052a0


	//   ....[51]....
        /*00f8*/ 	.word	0x00005320


	//   ....[52]....
        /*00fc*/ 	.word	0x00005b40


	//   ....[53]....
        /*0100*/ 	.word	0x00005c10


	//   ....[54]....
        /*0104*/ 	.word	0x00005f90


	//   ....[55]....
        /*0108*/ 	.word	0x00006240


	//   ....[56]....
        /*010c*/ 	.word	0x000062c0


	//   ....[57]....
        /*0110*/ 	.word	0x00006b40


	//   ....[58]....
        /*0114*/ 	.word	0x00006c10


	//   ....[59]....
        /*0118*/ 	.word	0x00007020


	//   ....[60]....
        /*011c*/ 	.word	0x00007120


	//   ....[61]....
        /*0120*/ 	.word	0x000071d0


	//   ....[62]....
        /*0124*/ 	.word	0x000074a0


	//   ....[63]....
        /*0128*/ 	.word	0x00007550


	//   ....[64]....
        /*012c*/ 	.word	0x000075e0


	//   ....[65]....
        /*0130*/ 	.word	0x00007770


	//   ....[66]....
        /*0134*/ 	.word	0x00007810


	//   ....[67]....
        /*0138*/ 	.word	0x000078b0


	//   ....[68]....
        /*013c*/ 	.word	0x00007950


	//   ....[69]....
        /*0140*/ 	.word	0x00007aa0


	//   ....[70]....
        /*0144*/ 	.word	0x00007b60


	//   ....[71]....
        /*0148*/ 	.word	0x00007bc0


	//   ....[72]....
        /*014c*/ 	.word	0x00007c10


	//   ....[73]....
        /*0150*/ 	.word	0x0000a4c0


	//   ....[74]....
        /*0154*/ 	.word	0x0000a7c0


	//   ....[75]....
        /*0158*/ 	.word	0x0000abc0


	//   ....[76]....
        /*015c*/ 	.word	0x0000ac50


	//   ....[77]....
        /*0160*/ 	.word	0x0000ae00


	//   ....[78]....
        /*0164*/ 	.word	0x0000aea0


	//   ....[79]....
        /*0168*/ 	.word	0x0000af40


	//   ....[80]....
        /*016c*/ 	.word	0x0000afe0


	//   ....[81]....
        /*0170*/ 	.word	0x0000b0f0


	//   ....[82]....
        /*0174*/ 	.word	0x0000b1d0


	//   ....[83]....
        /*0178*/ 	.word	0x0000b290


	//   ....[84]....
        /*017c*/ 	.word	0x0000b340


	//   ....[85]....
        /*0180*/ 	.word	0x0000c540


	//   ....[86]....
        /*0184*/ 	.word	0x0000c5b0


	//   ....[87]....
        /*0188*/ 	.word	0x0000c610


	//   ....[88]....
        /*018c*/ 	.word	0x0000c690


	//   ....[89]....
        /*0190*/ 	.word	0x0000cef0


	//   ....[90]....
        /*0194*/ 	.word	0x0000cfc0


	//   ....[91]....
        /*0198*/ 	.word	0x0000d3b0


	//   ....[92]....
        /*019c*/ 	.word	0x0000d460


	//   ....[93]....
        /*01a0*/ 	.word	0x0000d4f0


	//   ....[94]....
        /*01a4*/ 	.word	0x0000d6b0


	//   ....[95]....
        /*01a8*/ 	.word	0x0000d750


	//   ....[96]....
        /*01ac*/ 	.word	0x0000d7f0


	//   ....[97]....
        /*01b0*/ 	.word	0x0000d890


	//   ....[98]....
        /*01b4*/ 	.word	0x0000d9a0


	//   ....[99]....
        /*01b8*/ 	.word	0x0000da60


	//   ....[100]....
        /*01bc*/ 	.word	0x0000db20


	//   ....[101]....
        /*01c0*/ 	.word	0x0000dbb0


	//   ....[102]....
        /*01c4*/ 	.word	0x0000ede0


	//   ....[103]....
        /*01c8*/ 	.word	0x0000ee50


	//   ....[104]....
        /*01cc*/ 	.word	0x0000eeb0


	//   ....[105]....
        /*01d0*/ 	.word	0x0000f040


	//   ....[106]....
        /*01d4*/ 	.word	0x0000f610


	//   ....[107]....
        /*01d8*/ 	.word	0x0000f6d0


	//   ....[108]....
        /*01dc*/ 	.word	0x0000fac0


	//   ....[109]....
        /*01e0*/ 	.word	0x0000fb70


	//   ....[110]....
        /*01e4*/ 	.word	0x0000fc00


	//   ....[111]....
        /*01e8*/ 	.word	0x0000fdc0


	//   ....[112]....
        /*01ec*/ 	.word	0x0000fe60


	//   ....[113]....
        /*01f0*/ 	.word	0x0000ff00


	//   ....[114]....
        /*01f4*/ 	.word	0x0000ffa0


	//   ....[115]....
        /*01f8*/ 	.word	0x000100b0


	//   ....[116]....
        /*01fc*/ 	.word	0x00010170


	//   ....[117]....
        /*0200*/ 	.word	0x00010230


	//   ....[118]....
        /*0204*/ 	.word	0x000102c0


	//   ....[119]....
        /*0208*/ 	.word	0x00011510


	//   ....[120]....
        /*020c*/ 	.word	0x00011580


	//   ....[121]....
        /*0210*/ 	.word	0x000115e0


	//   ....[122]....
        /*0214*/ 	.word	0x00011720


	//   ....[123]....
        /*0218*/ 	.word	0x000117f0


	//   ....[124]....
        /*021c*/ 	.word	0x000118b0


	//   ....[125]....
        /*0220*/ 	.word	0x00011950


	//   ....[126]....
        /*0224*/ 	.word	0x00011be0


	//   ....[127]....
        /*0228*/ 	.word	0x00011cb0


	//   ....[128]....
        /*022c*/ 	.word	0x00012210


	//   ....[129]....
        /*0230*/ 	.word	0x00012290


	//   ....[130]....
        /*0234*/ 	.word	0x00012d90


	//   ....[131]....
        /*0238*/ 	.word	0x00012e50


	//   ....[132]....
        /*023c*/ 	.word	0x00013260


	//   ....[133]....
        /*0240*/ 	.word	0x00013550


	//   ....[134]....
        /*0244*/ 	.word	0x000135d0


	//   ....[135]....
        /*0248*/ 	.word	0x000140f0


	//   ....[136]....
        /*024c*/ 	.word	0x000141d0


	//   ....[137]....
        /*0250*/ 	.word	0x000145a0


	//   ....[138]....
        /*0254*/ 	.word	0x00014680


	//   ....[139]....
        /*0258*/ 	.word	0x00014700


	//   ....[140]....
        /*025c*/ 	.word	0x00014b30


	//   ....[141]....
        /*0260*/ 	.word	0x00014bf0


	//   ....[142]....
        /*0264*/ 	.word	0x00014ff0


	//   ....[143]....
        /*0268*/ 	.word	0x00015090


	//   ....[144]....
        /*026c*/ 	.word	0x00015290


	//   ....[145]....
        /*0270*/ 	.word	0x00015650


	//   ....[146]....
        /*0274*/ 	.word	0x00015700


	//   ....[147]....
        /*0278*/ 	.word	0x00015790


	//   ....[148]....
        /*027c*/ 	.word	0x00015940


	//   ....[149]....
        /*0280*/ 	.word	0x000159e0


	//   ....[150]....
        /*0284*/ 	.word	0x00015a80


	//   ....[151]....
        /*0288*/ 	.word	0x00015b20


	//   ....[152]....
        /*028c*/ 	.word	0x00015c30


	//   ....[153]....
        /*0290*/ 	.word	0x00015d10


	//   ....[154]....
        /*0294*/ 	.word	0x00015dd0


	//   ....[155]....
        /*0298*/ 	.word	0x00015e80


	//   ....[156]....
        /*029c*/ 	.word	0x000170a0


	//   ....[157]....
        /*02a0*/ 	.word	0x00017110


	//   ....[158]....
        /*02a4*/ 	.word	0x00017180


	//----- nvinfo : EIATTR_EXIT_INSTR_OFFSETS
	.align		4
.L_104:
        /*02a8*/ 	.byte	0x04, 0x1c
        /*02aa*/ 	.short	(.L_106 - .L_105)


	//   ....[0]....
.L_105:
        /*02ac*/ 	.word	0x000171b0


	//----- nvinfo : EIATTR_CRS_STACK_SIZE
	.align		4
.L_106:
        /*02b0*/ 	.byte	0x04, 0x1e
        /*02b2*/ 	.short	(.L_108 - .L_107)
.L_107:
        /*02b4*/ 	.word	0x00000000


	//----- nvinfo : EIATTR_SW_WAR
	.align		4
.L_108:
        /*02b8*/ 	.byte	0x04, 0x36
        /*02ba*/ 	.short	(.L_110 - .L_109)
.L_109:
        /*02bc*/ 	.word	0x00000008
.L_110:


//--------------------- .nv.info._Z24bigIntegerMultiplyKernelPKiiS0_iPi --------------------------
	.section	.nv.info._Z24bigIntegerMultiplyKernelPKiiS0_iPi,"",@"SHT_CUDA_INFO"
	.sectionflags	@""
	.align	4


	//----- nvinfo : EIATTR_CUDA_API_VERSION
	.align		4
        /*0000*/ 	.byte	0x04, 0x37
        /*0002*/ 	.short	(.L_112 - .L_111)
.L_111:
        /*0004*/ 	.word	0x00000082


	//----- nvinfo : EIATTR_KPARAM_INFO
	.align		4
.L_112:
        /*0008*/ 	.byte	0x04, 0x17
        /*000a*/ 	.short	(.L_114 - .L_113)
.L_113:
        /*000c*/ 	.word	0x00000000
        /*0010*/ 	.short	0x0004
        /*0012*/ 	.short	0x0020
        /*0014*/ 	.byte	0x00, 0xf5, 0x21, 0x00


	//----- nvinfo : EIATTR_KPARAM_INFO
	.align		4
.L_114:
        /*0018*/ 	.byte	0x04, 0x17
        /*001a*/ 	.short	(.L_116 - .L_115)
.L_115:
        /*001c*/ 	.word	0x00000000
        /*0020*/ 	.short	0x0003
        /*0022*/ 	.short	0x0018
        /*0024*/ 	.byte	0x00, 0xf0, 0x11, 0x00


	//----- nvinfo : EIATTR_KPARAM_INFO
	.align		4
.L_116:
        /*0028*/ 	.byte	0x04, 0x17
        /*002a*/ 	.short	(.L_118 - .L_117)
.L_117:
        /*002c*/ 	.word	0x00000000
        /*0030*/ 	.short	0x0002
        /*0032*/ 	.short	0x0010
        /*0034*/ 	.byte	0x00, 0xf5, 0x21, 0x00


	//----- nvinfo : EIATTR_KPARAM_INFO
	.align		4
.L_118:
        /*0038*/ 	.byte	0x04, 0x17
        /*003a*/ 	.short	(.L_120 - .L_119)
.L_119:
        /*003c*/ 	.word	0x00000000
        /*0040*/ 	.short	0x0001
        /*0042*/ 	.short	0x0008
        /*0044*/ 	.byte	0x00, 0xf0, 0x11, 0x00


	//----- nvinfo : EIATTR_KPARAM_INFO
	.align		4
.L_120:
        /*0048*/ 	.byte	0x04, 0x17
        /*004a*/ 	.short	(.L_122 - .L_121)
.L_121:
        /*004c*/ 	.word	0x00000000
        /*0050*/ 	.short	0x0000
        /*0052*/ 	.short	0x0000
        /*0054*/ 	.byte	0x00, 0xf5, 0x21, 0x00


	//----- nvinfo : EIATTR_SPARSE_MMA_MASK
	.align		4
.L_122:
        /*0058*/ 	.byte	0x03, 0x50
        /*005a*/ 	.short	0x0000


	//----- nvinfo : EIATTR_MAXREG_COUNT
	.align		4
        /*005c*/ 	.byte	0x03, 0x1b
        /*005e*/ 	.short	0x00ff


	//----- nvinfo : EIATTR_MERCURY_ISA_VERSION
	.align		4
        /*0060*/ 	.byte	0x03, 0x5f
        /*0062*/ 	.short	0x0101


	//----- nvinfo : EIATTR_VRC_CTA_INIT_COUNT
	.align		4
        /*0064*/ 	.byte	0x02, 0x4a
	.zero		1
	.zero		1


	//----- nvinfo : EIATTR_EXIT_INSTR_OFFSETS
	.align		4
        /*0068*/ 	.byte	0x04, 0x1c
        /*006a*/ 	.short	(.L_124 - .L_123)


	//   ....[0]....
.L_123:
        /*006c*/ 	.word	0x00000090


	//   ....[1]....
        /*0070*/ 	.word	0x00000330


	//----- nvinfo : EIATTR_CBANK_PARAM_SIZE
	.align		4
.L_124:
        /*0074*/ 	.byte	0x03, 0x19
        /*0076*/ 	.short	0x0028


	//----- nvinfo : EIATTR_PARAM_CBANK
	.align		4
        /*0078*/ 	.byte	0x04, 0x0a
        /*007a*/ 	.short	(.L_126 - .L_125)
	.align		4
.L_125:
        /*007c*/ 	.word	index@(.nv.constant0._Z24bigIntegerMultiplyKernelPKiiS0_iPi)
        /*0080*/ 	.short	0x0380
        /*0082*/ 	.short	0x0028


	//----- nvinfo : EIATTR_SW_WAR
	.align		4
.L_126:
        /*0084*/ 	.byte	0x04, 0x36
        /*0086*/ 	.short	(.L_128 - .L_127)
.L_127:
        /*0088*/ 	.word	0x00000008
.L_128:


//--------------------- .nv.callgraph             --------------------------
	.section	.nv.callgraph,"",@"SHT_CUDA_CALLGRAPH"
	.align	4
	.sectionentsize	8
	.align		4
        /*0000*/ 	.word	0x00000000
	.align		4
        /*0004*/ 	.word	0xffffffff
	.align		4
        /*0008*/ 	.word	index@(_Z24testBigIntegerOperationsv)
	.align		4
        /*000c*/ 	.word	index@(free)
	.align		4
        /*0010*/ 	.word	index@(_Z24testBigIntegerOperationsv)
	.align		4
        /*0014*/ 	.word	index@(malloc)
	.align		4
        /*0018*/ 	.word	index@(_Z24testBigIntegerOperationsv)
	.align		4
        /*001c*/ 	.word	index@(vprintf)
	.align		4
        /*0020*/ 	.word	0x00000000
	.align		4
        /*0024*/ 	.word	0xfffffffe
	.align		4
        /*0028*/ 	.word	0x00000000
	.align		4
        /*002c*/ 	.word	0xfffffffd
	.align		4
        /*0030*/ 	.word	0x00000000
	.align		4
        /*0034*/ 	.word	0xfffffffc


//--------------------- .nv.constant4             --------------------------
	.section	.nv.constant4,"a",@progbits
	.align	8
	.align		8
.nv.constant4:
        /*0000*/ 	.dword	precalc_xorwow_matrix
	.align		8
        /*0008*/ 	.dword	precalc_xorwow_offset_matrix
	.align		8
        /*0010*/ 	.dword	mrg32k3aM1
	.align		8
        /*0018*/ 	.dword	mrg32k3aM2
	.align		8
        /*0020*/ 	.dword	mrg32k3aM1SubSeq
	.align		8
        /*0028*/ 	.dword	mrg32k3aM2SubSeq
	.align		8
        /*0030*/ 	.dword	mrg32k3aM1Seq
	.align		8
        /*0038*/ 	.dword	mrg32k3aM2Seq
	.align		8
        /*0040*/ 	.dword	_ZN34_INTERNAL_be160320_4_k_cu_5321a02e4cuda3std3__45__cpo5beginE
	.align		8
        /*0048*/ 	.dword	_ZN34_INTERNAL_be160320_4_k_cu_5321a02e4cuda3std3__45__cpo3endE
	.align		8
        /*0050*/ 	.dword	_ZN34_INTERNAL_be160320_4_k_cu_5321a02e4cuda3std3__45__cpo6cbeginE
	.align		8
        /*0058*/ 	.dword	_ZN34_INTERNAL_be160320_4_k_cu_5321a02e4cuda3std3__45__cpo4cendE
	.align		8
        /*0060*/ 	.dword	_ZN34_INTERNAL_be160320_4_k_cu_5321a02e4cuda3std3__45__cpo6rbeginE
	.align		8
        /*0068*/ 	.dword	_ZN34_INTERNAL_be160320_4_k_cu_5321a02e4cuda3std3__45__cpo4rendE
	.align		8
        /*0070*/ 	.dword	_ZN34_INTERNAL_be160320_4_k_cu_5321a02e4cuda3std3__45__cpo7crbeginE
	.align		8
        /*0078*/ 	.dword	_ZN34_INTERNAL_be160320_4_k_cu_5321a02e4cuda3std3__45__cpo5crendE
	.align		8
        /*0080*/ 	.dword	_ZN34_INTERNAL_be160320_4_k_cu_5321a02e4cuda3std3__436_GLOBAL__N__be160320_4_k_cu_5321a02e6ignoreE
	.align		8
        /*0088*/ 	.dword	_ZN34_INTERNAL_be160320_4_k_cu_5321a02e4cuda3std3__419piecewise_constructE
	.align		8
        /*0090*/ 	.dword	_ZN34_INTERNAL_be160320_4_k_cu_5321a02e4cuda3std3__48in_placeE
	.align		8
        /*0098*/ 	.dword	_ZN34_INTERNAL_be160320_4_k_cu_5321a02e4cuda3std3__420unreachable_sentinelE
	.align		8
        /*00a0*/ 	.dword	_ZN34_INTERNAL_be160320_4_k_cu_5321a02e4cuda3std3__47nulloptE
	.align		8
        /*00a8*/ 	.dword	_ZN34_INTERNAL_be160320_4_k_cu_5321a02e4cuda3std3__48unexpectE
	.align		8
        /*00b0*/ 	.dword	_ZN34_INTERNAL_be160320_4_k_cu_5321a02e4cuda3std6ranges3__45__cpo4swapE
	.align		8
        /*00b8*/ 	.dword	_ZN34_INTERNAL_be160320_4_k_cu_5321a02e4cuda3std6ranges3__45__cpo9iter_moveE
	.align		8
        /*00c0*/ 	.dword	_ZN34_INTERNAL_be160320_4_k_cu_5321a02e4cuda3std6ranges3__45__cpo5beginE
	.align		8
        /*00c8*/ 	.dword	_ZN34_INTERNAL_be160320_4_k_cu_5321a02e4cuda3std6ranges3__45__cpo3endE
	.align		8
        /*00d0*/ 	.dword	_ZN34_INTERNAL_be160320_4_k_cu_5321a02e4cuda3std6ranges3__45__cpo6cbeginE
	.align		8
        /*00d8*/ 	.dword	_ZN34_INTERNAL_be160320_4_k_cu_5321a02e4cuda3std6ranges3__45__cpo4cendE
	.align		8
        /*00e0*/ 	.dword	_ZN34_INTERNAL_be160320_4_k_cu_5321a02e4cuda3std6ranges3__45__cpo7advanceE
	.align		8
        /*00e8*/ 	.dword	_ZN34_INTERNAL_be160320_4_k_cu_5321a02e4cuda3std6ranges3__45__cpo9iter_swapE
	.align		8
        /*00f0*/ 	.dword	_ZN34_INTERNAL_be160320_4_k_cu_5321a02e4cuda3std6ranges3__45__cpo4nextE
	.align		8
        /*00f8*/ 	.dword	_ZN34_INTERNAL_be160320_4_k_cu_5321a02e4cuda3std6ranges3__45__cpo4prevE
	.align		8
        /*0100*/ 	.dword	_ZN34_INTERNAL_be160320_4_k_cu_5321a02e4cuda3std6ranges3__45__cpo4dataE
	.align		8
        /*0108*/ 	.dword	_ZN34_INTERNAL_be160320_4_k_cu_5321a02e4cuda3std6ranges3__45__cpo5cdataE
	.align		8
        /*0110*/ 	.dword	_ZN34_INTERNAL_be160320_4_k_cu_5321a02e4cuda3std6ranges3__45__cpo4sizeE
	.align		8
        /*0118*/ 	.dword	_ZN34_INTERNAL_be160320_4_k_cu_5321a02e4cuda3std6ranges3__45__cpo5ssizeE
	.align		8
        /*0120*/ 	.dword	_ZN34_INTERNAL_be160320_4_k_cu_5321a02e4cuda3std6ranges3__45__cpo8distanceE
	.align		8
        /*0128*/ 	.dword	_ZN34_INTERNAL_be160320_4_k_cu_5321a02e6thrust24THRUST_300001_SM_1000_NS8cuda_cub3parE
	.align		8
        /*0130*/ 	.dword	_ZN34_INTERNAL_be160320_4_k_cu_5321a02e6thrust24THRUST_300001_SM_1000_NS8cuda_cub10par_nosyncE
	.align		8
        /*0138*/ 	.dword	_ZN34_INTERNAL_be160320_4_k_cu_5321a02e6thrust24THRUST_300001_SM_1000_NS6system6detail10sequential3seqE
	.align		8
        /*0140*/ 	.dword	_ZN34_INTERNAL_be160320_4_k_cu_5321a02e6thrust24THRUST_300001_SM_1000_NS12placeholders2_1E
	.align		8
        /*0148*/ 	.dword	_ZN34_INTERNAL_be160320_4_k_cu_5321a02e6thrust24THRUST_300001_SM_1000_NS12placeholders2_2E
	.align		8
        /*0150*/ 	.dword	_ZN34_INTERNAL_be160320_4_k_cu_5321a02e6thrust24THRUST_300001_SM_1000_NS12placeholders2_3E
	.align		8
        /*0158*/ 	.dword	_ZN34_INTERNAL_be160320_4_k_cu_5321a02e6thrust24THRUST_300001_SM_1000_NS12placeholders2_4E
	.align		8
        /*0160*/ 	.dword	_ZN34_INTERNAL_be160320_4_k_cu_5321a02e6thrust24THRUST_300001_SM_1000_NS12placeholders2_5E
	.align		8
        /*0168*/ 	.dword	_ZN34_INTERNAL_be160320_4_k_cu_5321a02e6thrust24THRUST_300001_SM_1000_NS12placeholders2_6E
	.align		8
        /*0170*/ 	.dword	_ZN34_INTERNAL_be160320_4_k_cu_5321a02e6thrust24THRUST_300001_SM_1000_NS12placeholders2_7E
	.align		8
        /*0178*/ 	.dword	_ZN34_INTERNAL_be160320_4_k_cu_5321a02e6thrust24THRUST_300001_SM_1000_NS12placeholders2_8E
	.align		8
        /*0180*/ 	.dword	_ZN34_INTERNAL_be160320_4_k_cu_5321a02e6thrust24THRUST_300001_SM_1000_NS12placeholders2_9E
	.align		8
        /*0188*/ 	.dword	_ZN34_INTERNAL_be160320_4_k_cu_5321a02e6thrust24THRUST_300001_SM_1000_NS12placeholders3_10E
	.align		8
        /*0190*/ 	.dword	_ZN34_INTERNAL_be160320_4_k_cu_5321a02e6thrust24THRUST_300001_SM_1000_NS3seqE
	.align		8
        /*0198*/ 	.dword	$str
	.align		8
        /*01a0*/ 	.dword	$str$1
	.align		8
        /*01a8*/ 	.dword	$str$2
	.align		8
        /*01b0*/ 	.dword	$str$3
	.align		8
        /*01b8*/ 	.dword	$str$4
	.align		8
        /*01c0*/ 	.dword	$str$5
	.align		8
        /*01c8*/ 	.dword	$str$6
	.align		8
        /*01d0*/ 	.dword	$str$7
	.align		8
        /*01d8*/ 	.dword	$str$8
	.align		8
        /*01e0*/ 	.dword	$str$9
	.align		8
        /*01e8*/ 	.dword	$str$10
	.align		8
        /*01f0*/ 	.dword	$str$11
	.align		8
        /*01f8*/ 	.dword	$str$12
	.align		8
        /*0200*/ 	.dword	$str$13
	.align		8
        /*0208*/ 	.dword	$str$14
	.align		8
        /*0210*/ 	.dword	$str$15
	.align		8
        /*0218*/ 	.dword	$str$16
	.align		8
        /*0220*/ 	.dword	$str$17
	.align		8
        /*0228*/ 	.dword	$str$18
	.align		8
        /*0230*/ 	.dword	$str$19
	.align		8
        /*0238*/ 	.dword	$str$20
	.align		8
        /*0240*/ 	.dword	$str$21
	.align		8
        /*0248*/ 	.dword	$str$22
	.align		8
        /*0250*/ 	.dword	vprintf
	.align		8
        /*0258*/ 	.dword	malloc
	.align		8
        /*0260*/ 	.dword	free


//--------------------- .nv.constant3             --------------------------
	.section	.nv.constant3,"a",@progbits
	.align	8
.nv.constant3:
	.type		__cr_lgamma_table,@object
	.size		__cr_lgamma_table,(.L_8 - __cr_lgamma_table)
__cr_lgamma_table:
        /*0000*/ 	.byte	0x00, 0x00, 0x00, 0x00, 0x00, 0x00, 0x00, 0x00, 0x00, 0x00, 0x00, 0x00, 0x00, 0x00, 0x00, 0x00
        /*0010*/ 	.byte	0xef, 0x39, 0xfa, 0xfe, 0x42, 0x2e, 0xe6, 0x3f, 0x02, 0x20, 0x2a, 0xfa, 0x0b, 0xab, 0xfc, 0x3f
        /*0020*/ 	.byte	0xf9, 0x2c, 0x92, 0x7c, 0xa7, 0x6c, 0x09, 0x40, 0xc9, 0x79, 0x44, 0x3c, 0x64, 0x26, 0x13, 0x40
        /*0030*/ 	.byte	0xca, 0x01, 0xcf, 0x3a, 0x27, 0x51, 0x1a, 0x40, 0x30, 0xcc, 0x2d, 0xf3, 0xe1, 0x0c, 0x21, 0x40
        /*0040*/ 	.byte	0x0d, 0xb7, 0xfc, 0x82, 0x8e, 0x35, 0x25, 0x40
.L_8:


//--------------------- .text._ZN3cub18CUB_300001_SM_10006detail11EmptyKernelIvEEvv --------------------------
	.section	.text._ZN3cub18CUB_300001_SM_10006detail11EmptyKernelIvEEvv,"ax",@progbits
	.align	128
        .global         _ZN3cub18CUB_300001_SM_10006detail11EmptyKernelIvEEvv
        .type           _ZN3cub18CUB_300001_SM_10006detail11EmptyKernelIvEEvv,@function
        .size           _ZN3cub18CUB_300001_SM_10006detail11EmptyKernelIvEEvv,(.L_x_512 - _ZN3cub18CUB_300001_SM_10006detail11EmptyKernelIvEEvv)
        .other          _ZN3cub18CUB_300001_SM_10006detail11EmptyKernelIvEEvv,@"STO_CUDA_ENTRY STV_DEFAULT"
_ZN3cub18CUB_300001_SM_10006detail11EmptyKernelIvEEvv:
.text._ZN3cub18CUB_300001_SM_10006detail11EmptyKernelIvEEvv:
[----:B------:R-:W-:Y:S01]  /*0000*/  LDC R1, c[0x0][0x37c] ;  /* 0x0000df00ff017b82 */ /* 0x000fe20000000800 */
[----:B------:R-:W-:Y:S05]  /*0010*/  EXIT ;  /* 0x000000000000794d */ /* 0x000fea0003800000 */
.L_x_0:
[----:B------:R-:W-:-:S00]  /*0020*/  BRA `(.L_x_0) ;  /* 0xfffffffc00fc7947 */ /* 0x000fc0000383ffff */
[----:B------:R-:W-:-:S00]  /*0030*/  NOP ;  /* 0x0000000000007918 */ /* 0x000fc00000000000 */
        /* <DEDUP_REMOVED lines=12> */
.L_x_512:


//--------------------- .text._Z24testBigIntegerOperationsv --------------------------
	.section	.text._Z24testBigIntegerOperationsv,"ax",@progbits
	.align	128
        .global         _Z24testBigIntegerOperationsv
        .type           _Z24testBigIntegerOperationsv,@function
        .size           _Z24testBigIntegerOperationsv,(.L_x_513 - _Z24testBigIntegerOperationsv)
        .other          _Z24testBigIntegerOperationsv,@"STO_CUDA_ENTRY STV_DEFAULT"
_Z24testBigIntegerOperationsv:
.text._Z24testBigIntegerOperationsv:
[----:B------:R-:W0:Y:S01]  /*0000*/  LDC R1, c[0x0][0x37c] ;  /* 0x0000df00ff017b82 */ /* 0x000e220000000800 */
[----:B------:R-:W1:Y:S01]  /*0010*/  LDCU UR4, c[0x0][0x2f8] ;  /* 0x00005f00ff0477ac */ /* 0x000e620008000800 */
[----:B------:R-:W-:Y:S01]  /*0020*/  MOV R2, 0x250 ;  /* 0x0000025000027802 */ /* 0x000fe20000000f00 */
[----:B0-----:R-:W-:Y:S01]  /*0030*/  VIADD R1, R1, 0xffffffc8 ;  /* 0xffffffc801017836 */ /* 0x001fe20000000000 */
[----:B------:R-:W-:Y:S01]  /*0040*/  CS2R R6, SRZ ;  /* 0x0000000000067805 */ /* 0x000fe2000001ff00 */
[----:B------:R-:W0:Y:S03]  /*0050*/  LDCU UR5, c[0x0][0x2fc] ;  /* 0x00005f80ff0577ac */ /* 0x000e260008000800 */
[----:B------:R2:W3:Y:S01]  /*0060*/  LDC.64 R8, c[0x4][R2] ;  /* 0x0100000002087b82 */ /* 0x0004e20000000a00 */
[----:B------:R-:W4:Y:S01]  /*0070*/  LDCU.64 UR6, c[0x4][0x198] ;  /* 0x01003300ff0677ac */ /* 0x000f220008000a00 */
[----:B------:R-:W2:Y:S01]  /*0080*/  LDCU.64 UR36, c[0x0][0x358] ;  /* 0x00006b00ff2477ac */ /* 0x000ea20008000a00 */
[----:B-1----:R-:W-:-:S04]  /*0090*/  IADD3 R31, P0, PT, R1, UR4, RZ ;  /* 0x00000004011f7c10 */ /* 0x002fc8000ff1e0ff */
[----:B------:R-:W-:Y:S01]  /*00a0*/  IADD3 R36, P1, PT, R31, 0x30, RZ ;  /* 0x000000301f247810 */ /* 0x000fe20007f3e0ff */
[----:B0-----:R-:W-:Y:S02]  /*00b0*/  IMAD.X R30, RZ, RZ, UR5, P0 ;  /* 0x00000005ff1e7e24 */ /* 0x001fe400080e06ff */
[----:B----4-:R-:W-:Y:S02]  /*00c0*/  IMAD.U32 R4, RZ, RZ, UR6 ;  /* 0x00000006ff047e24 */ /* 0x010fe4000f8e00ff */
[----:B------:R-:W-:Y:S02]  /*00d0*/  IMAD.U32 R5, RZ, RZ, UR7 ;  /* 0x00000007ff057e24 */ /* 0x000fe4000f8e00ff */
[----:B--2---:R-:W-:-:S07]  /*00e0*/  IMAD.X R35, RZ, RZ, R30, P1 ;  /* 0x000000ffff237224 */ /* 0x004fce00008e061e */
[----:B------:R-:W-:-:S07]  /*00f0*/  LEPC R20, `(.L_x_1) ;  /* 0x000000001014794e */ /* 0x000fce0000000000 */
[----:B---3--:R-:W-:Y:S05]  /*0100*/  CALL.ABS.NOINC R8 ;  /* 0x0000000008007343 */ /* 0x008fea0003c00000 */
.L_x_1:
[----:B------:R0:W1:Y:S01]  /*0110*/  LDC.64 R8, c[0x4][R2] ;  /* 0x0100000002087b82 */ /* 0x0000620000000a00 */
[----:B------:R-:W2:Y:S01]  /*0120*/  LDCU.64 UR4, c[0x4][0x1a0] ;  /* 0x01003400ff0477ac */ /* 0x000ea20008000a00 */
[----:B------:R-:W-:Y:S01]  /*0130*/  CS2R R6, SRZ ;  /* 0x0000000000067805 */ /* 0x000fe2000001ff00 */
[----:B--2---:R-:W-:Y:S02]  /*0140*/  IMAD.U32 R4, RZ, RZ, UR4 ;  /* 0x00000004ff047e24 */ /* 0x004fe4000f8e00ff */
[----:B0-----:R-:W-:-:S07]  /*0150*/  IMAD.U32 R5, RZ, RZ, UR5 ;  /* 0x00000005ff057e24 */ /* 0x001fce000f8e00ff */
[----:B------:R-:W-:-:S07]  /*0160*/  LEPC R20, `(.L_x_2) ;  /* 0x000000001014794e */ /* 0x000fce0000000000 */
[----:B-1----:R-:W-:Y:S05]  /*0170*/  CALL.ABS.NOINC R8 ;  /* 0x0000000008007343 */ /* 0x002fea0003c00000 */
.L_x_2:
[----:B------:R-:W-:Y:S01]  /*0180*/  IMAD.MOV.U32 R8, RZ, RZ, 0x8 ;  /* 0x00000008ff087424 */ /* 0x000fe200078e00ff */
[----:B------:R-:W0:Y:S01]  /*0190*/  LDC.64 R2, c[0x4][R2] ;  /* 0x0100000002027b82 */ /* 0x000e220000000a00 */
[----:B------:R-:W-:Y:S01]  /*01a0*/  IMAD.MOV.U32 R9, RZ, RZ, 0x0 ;  /* 0x00000000ff097424 */ /* 0x000fe200078e00ff */
[----:B------:R-:W1:Y:S01]  /*01b0*/  LDCU.64 UR4, c[0x4][0x1a8] ;  /* 0x01003500ff0477ac */ /* 0x000e620008000a00 */
[----:B------:R-:W-:Y:S02]  /*01c0*/  IMAD.MOV.U32 R6, RZ, RZ, R36 ;  /* 0x000000ffff067224 */ /* 0x000fe400078e0024 */
[----:B------:R-:W-:Y:S01]  /*01d0*/  IMAD.MOV.U32 R7, RZ, RZ, R35 ;  /* 0x000000ffff077224 */ /* 0x000fe200078e0023 */
[----:B------:R2:W-:Y:S01]  /*01e0*/  STL.64 [R1+0x30], R8 ;  /* 0x0000300801007387 */ /* 0x0005e20000100a00 */
[----:B-1----:R-:W-:Y:S02]  /*01f0*/  IMAD.U32 R4, RZ, RZ, UR4 ;  /* 0x00000004ff047e24 */ /* 0x002fe4000f8e00ff */
[----:B--2---:R-:W-:-:S07]  /*0200*/  IMAD.U32 R5, RZ, RZ, UR5 ;  /* 0x00000005ff057e24 */ /* 0x004fce000f8e00ff */
[----:B------:R-:W-:-:S07]  /*0210*/  LEPC R20, `(.L_x_3) ;  /* 0x000000001014794e */ /* 0x000fce0000000000 */
[----:B0-----:R-:W-:Y:S05]  /*0220*/  CALL.ABS.NOINC R2 ;  /* 0x0000000002007343 */ /* 0x001fea0003c00000 */
.L_x_3:
[----:B------:R-:W-:Y:S01]  /*0230*/  MOV R2, 0x258 ;  /* 0x0000025800027802 */ /* 0x000fe20000000f00 */
[----:B------:R-:W-:Y:S02]  /*0240*/  IMAD.MOV.U32 R4, RZ, RZ, 0xc ;  /* 0x0000000cff047424 */ /* 0x000fe400078e00ff */
[----:B------:R-:W-:Y:S01]  /*0250*/  IMAD.MOV.U32 R5, RZ, RZ, RZ ;  /* 0x000000ffff057224 */ /* 0x000fe200078e00ff */
[----:B------:R0:W1:Y:S06]  /*0260*/  LDC.64 R6, c[0x4][R2] ;  /* 0x0100000002067b82 */ /* 0x00006c0000000a00 */
[----:B------:R-:W-:-:S07]  /*0270*/  LEPC R20, `(.L_x_4) ;  /* 0x000000001014794e */ /* 0x000fce0000000000 */
[----:B01----:R-:W-:Y:S05]  /*0280*/  CALL.ABS.NOINC R6 ;  /* 0x0000000006007343 */ /* 0x003fea0003c00000 */
.L_x_4:
[----:B------:R-:W-:Y:S01]  /*0290*/  IMAD.MOV.U32 R3, RZ, RZ, 0x2 ;  /* 0x00000002ff037424 */ /* 0x000fe200078e00ff */
[----:B------:R0:W1:Y:S01]  /*02a0*/  LDC.64 R10, c[0x4][R2] ;  /* 0x01000000020a7b82 */ /* 0x0000620000000a00 */
[----:B------:R-:W-:Y:S02]  /*02b0*/  IMAD.MOV.U32 R7, RZ, RZ, 0x1 ;  /* 0x00000001ff077424 */ /* 0x000fe400078e00ff */
[----:B------:R-:W-:Y:S02]  /*02c0*/  IMAD.MOV.U32 R9, RZ, RZ, 0x3 ;  /* 0x00000003ff097424 */ /* 0x000fe400078e00ff */
[----:B------:R-:W-:Y:S02]  /*02d0*/  IMAD.MOV.U32 R18, RZ, RZ, R4 ;  /* 0x000000ffff127224 */ /* 0x000fe400078e0004 */
[----:B------:R-:W-:Y:S02]  /*02e0*/  IMAD.MOV.U32 R19, RZ, RZ, R5 ;  /* 0x000000ffff137224 */ /* 0x000fe400078e0005 */
[----:B------:R-:W-:-:S02]  /*02f0*/  IMAD.MOV.U32 R4, RZ, RZ, 0xc ;  /* 0x0000000cff047424 */ /* 0x000fc400078e00ff */
[----:B------:R-:W-:Y:S01]  /*0300*/  IMAD.MOV.U32 R5, RZ, RZ, RZ ;  /* 0x000000ffff057224 */ /* 0x000fe200078e00ff */
[----:B------:R0:W-:Y:S04]  /*0310*/  ST.E desc[UR36][R18.64], R3 ;  /* 0x0000000312007985 */ /* 0x0001e8000c101924 */
[----:B------:R0:W-:Y:S04]  /*0320*/  ST.E desc[UR36][R18.64+0x4], R7 ;  /* 0x0000040712007985 */ /* 0x0001e8000c101924 */
[----:B------:R0:W-:Y:S02]  /*0330*/  ST.E desc[UR36][R18.64+0x8], R9 ;  /* 0x0000080912007985 */ /* 0x0001e4000c101924 */
[----:B------:R-:W-:-:S07]  /*0340*/  LEPC R20, `(.L_x_5) ;  /* 0x000000001014794e */ /* 0x000fce0000000000 */
[----:B01----:R-:W-:Y:S05]  /*0350*/  CALL.ABS.NOINC R10 ;  /* 0x000000000a007343 */ /* 0x003fea0003c00000 */
.L_x_5:
[----:B------:R-:W-:Y:S01]  /*0360*/  IMAD.MOV.U32 R3, RZ, RZ, 0x4 ;  /* 0x00000004ff037424 */ /* 0x000fe200078e00ff */
[----:B------:R0:W1:Y:S01]  /*0370*/  LDC.64 R10, c[0x4][R2] ;  /* 0x01000000020a7b82 */ /* 0x0000620000000a00 */
[----:B------:R-:W-:Y:S02]  /*0380*/  IMAD.MOV.U32 R9, RZ, RZ, 0x2 ;  /* 0x00000002ff097424 */ /* 0x000fe400078e00ff */
[----:B------:R-:W-:Y:S02]  /*0390*/  IMAD.MOV.U32 R7, RZ, RZ, 0x5 ;  /* 0x00000005ff077424 */ /* 0x000fe400078e00ff */
[----:B------:R-:W-:Y:S02]  /*03a0*/  IMAD.MOV.U32 R16, RZ, RZ, R4 ;  /* 0x000000ffff107224 */ /* 0x000fe400078e0004 */
[----:B------:R-:W-:Y:S02]  /*03b0*/  IMAD.MOV.U32 R17, RZ, RZ, R5 ;  /* 0x000000ffff117224 */ /* 0x000fe400078e0005 */
[----:B------:R-:W-:-:S02]  /*03c0*/  HFMA2 R5, -RZ, RZ, 0, 0 ;  /* 0x00000000ff057431 */ /* 0x000fc400000001ff */
[----:B------:R-:W-:Y:S01]  /*03d0*/  IMAD.MOV.U32 R4, RZ, RZ, 0x10 ;  /* 0x00000010ff047424 */ /* 0x000fe200078e00ff */
[----:B------:R0:W-:Y:S04]  /*03e0*/  ST.E desc[UR36][R16.64], R3 ;  /* 0x0000000310007985 */ /* 0x0001e8000c101924 */
[----:B------:R0:W-:Y:S04]  /*03f0*/  ST.E desc[UR36][R16.64+0x4], R9 ;  /* 0x0000040910007985 */ /* 0x0001e8000c101924 */
[----:B------:R0:W-:Y:S02]  /*0400*/  ST.E desc[UR36][R16.64+0x8], R7 ;  /* 0x0000080710007985 */ /* 0x0001e4000c101924 */
[----:B------:R-:W-:-:S07]  /*0410*/  LEPC R20, `(.L_x_6) ;  /* 0x000000001014794e */ /* 0x000fce0000000000 */
[----:B01----:R-:W-:Y:S05]  /*0420*/  CALL.ABS.NOINC R10 ;  /* 0x000000000a007343 */ /* 0x003fea0003c00000 */
.L_x_6:
[----:B------:R-:W0:Y:S01]  /*0430*/  LDC.64 R2, c[0x4][R2] ;  /* 0x0100000002027b82 */ /* 0x000e220000000a00 */
[----:B------:R-:W-:Y:S02]  /*0440*/  IMAD.MOV.U32 R22, RZ, RZ, R4 ;  /* 0x000000ffff167224 */ /* 0x000fe400078e0004 */
[----:B------:R-:W-:Y:S02]  /*0450*/  IMAD.MOV.U32 R23, RZ, RZ, R5 ;  /* 0x000000ffff177224 */ /* 0x000fe400078e0005 */
[----:B------:R-:W-:Y:S02]  /*0460*/  IMAD.MOV.U32 R4, RZ, RZ, 0x10 ;  /* 0x00000010ff047424 */ /* 0x000fe400078e00ff */
[----:B------:R-:W-:-:S07]  /*0470*/  IMAD.MOV.U32 R5, RZ, RZ, RZ ;  /* 0x000000ffff057224 */ /* 0x000fce00078e00ff */
[----:B------:R-:W-:-:S07]  /*0480*/  LEPC R20, `(.L_x_7) ;  /* 0x000000001014794e */ /* 0x000fce0000000000 */
[----:B0-----:R-:W-:Y:S05]  /*0490*/  CALL.ABS.NOINC R2 ;  /* 0x0000000002007343 */ /* 0x001fea0003c00000 */
.L_x_7:
[----:B------:R-:W-:Y:S01]  /*04a0*/  IMAD.MOV.U32 R3, RZ, RZ, 0x4 ;  /* 0x00000004ff037424 */ /* 0x000fe200078e00ff */
[----:B------:R0:W-:Y:S01]  /*04b0*/  ST.E.64 desc[UR36][R22.64+0x8], R4 ;  /* 0x0000080416007985 */ /* 0x0001e2000c101b24 */
[----:B------:R-:W-:Y:S01]  /*04c0*/  BSSY.RECONVERGENT B0, `(.L_x_8) ;  /* 0x0000019000007945 */ /* 0x000fe20003800200 */
[----:B------:R-:W-:Y:S02]  /*04d0*/  IMAD.MOV.U32 R13, RZ, RZ, RZ ;  /* 0x000000ffff0d7224 */ /* 0x000fe400078e00ff */
[----:B------:R0:W-:Y:S01]  /*04e0*/  ST.E desc[UR36][R22.64+0x4], R3 ;  /* 0x0000040316007985 */ /* 0x0001e2000c101924 */
[----:B------:R-:W-:-:S07]  /*04f0*/  IMAD.MOV.U32 R9, RZ, RZ, RZ ;  /* 0x000000ffff097224 */ /* 0x000fce00078e00ff */
.L_x_9:
[----:B------:R-:W-:Y:S01]  /*0500*/  ISETP.GT.U32.AND P0, PT, R9, 0x2, PT ;  /* 0x000000020900780c */ /* 0x000fe20003f04070 */
[----:B------:R-:W2:-:S12]  /*0510*/  LD.E.64 R6, desc[UR36][R22.64+0x8] ;  /* 0x0000082416067980 */ /* 0x000e98000c101b00 */
[----:B0-----:R-:W-:-:S04]  /*0520*/  @!P0 IMAD.WIDE.U32 R2, R9, 0x4, R18 ;  /* 0x0000000409028825 */ /* 0x001fc800078e0012 */
[C---:B------:R-:W-:Y:S02]  /*0530*/  @!P0 IMAD.WIDE.U32 R4, R9.reuse, 0x4, R16 ;  /* 0x0000000409048825 */ /* 0x040fe400078e0010 */
[----:B------:R-:W3:Y:S04]  /*0540*/  @!P0 LD.E R2, desc[UR36][R2.64] ;  /* 0x0000002402028980 */ /* 0x000ee8000c101900 */
[----:B------:R-:W3:Y:S01]  /*0550*/  @!P0 LD.E R5, desc[UR36][R4.64] ;  /* 0x0000002404058980 */ /* 0x000ee2000c101900 */
[----:B------:R-:W-:Y:S02]  /*0560*/  IMAD.MOV.U32 R8, RZ, RZ, RZ ;  /* 0x000000ffff087224 */ /* 0x000fe400078e00ff */
[----:B--2---:R-:W-:Y:S01]  /*0570*/  IMAD.WIDE.U32 R6, R9, 0x4, R6 ;  /* 0x0000000409067825 */ /* 0x004fe200078e0006 */
[----:B---3--:R-:W-:-:S04]  /*0580*/  @!P0 IADD3 R8, P1, PT, R2, R5, RZ ;  /* 0x0000000502088210 */ /* 0x008fc80007f3e0ff */
[----:B------:R-:W-:-:S04]  /*0590*/  IADD3 R8, P2, PT, R13, R8, RZ ;  /* 0x000000080d087210 */ /* 0x000fc80007f5e0ff */
[----:B------:R-:W-:-:S05]  /*05a0*/  LOP3.LUT R11, R8, 0x7, RZ, 0xc0, !PT ;  /* 0x00000007080b7812 */ /* 0x000fca00078ec0ff */
[----:B------:R1:W-:Y:S04]  /*05b0*/  ST.E desc[UR36][R6.64], R11 ;  /* 0x0000000b06007985 */ /* 0x0003e8000c101924 */
[----:B------:R-:W2:Y:S01]  /*05c0*/  LD.E R0, desc[UR36][R22.64+0x4] ;  /* 0x0000042416007980 */ /* 0x000ea2000c101900 */
[----:B------:R-:W-:Y:S01]  /*05d0*/  @!P0 SHF.R.S32.HI R3, RZ, 0x1f, R5 ;  /* 0x0000001fff038819 */ /* 0x000fe20000011405 */
[----:B------:R-:W-:Y:S02]  /*05e0*/  VIADD R9, R9, 0x1 ;  /* 0x0000000109097836 */ /* 0x000fe40000000000 */
[----:B------:R-:W-:Y:S01]  /*05f0*/  IMAD.MOV.U32 R10, RZ, RZ, RZ ;  /* 0x000000ffff0a7224 */ /* 0x000fe200078e00ff */
[----:B------:R-:W-:-:S04]  /*0600*/  @!P0 LEA.HI.X.SX32 R10, R2, R3, 0x1, P1 ;  /* 0x00000003020a8211 */ /* 0x000fc800008f0eff */
[----:B------:R-:W-:-:S04]  /*0610*/  LEA.HI.X.SX32 R3, R13, R10, 0x1, P2 ;  /* 0x0000000a0d037211 */ /* 0x000fc800010f0eff */
[----:B------:R-:W-:Y:S02]  /*0620*/  SHF.R.U64 R13, R8, 0x3, R3 ;  /* 0x00000003080d7819 */ /* 0x000fe40000001203 */
[----:B--2---:R-:W-:-:S13]  /*0630*/  ISETP.GE.AND P0, PT, R9, R0, PT ;  /* 0x000000000900720c */ /* 0x004fda0003f06270 */
[----:B-1----:R-:W-:Y:S05]  /*0640*/  @!P0 BRA `(.L_x_9) ;  /* 0xfffffffc00ac8947 */ /* 0x002fea000383ffff */
[----:B------:R-:W-:Y:S05]  /*0650*/  BSYNC.RECONVERGENT B0 ;  /* 0x0000000000007941 */ /* 0x000fea0003800200 */
.L_x_8:
[----:B------:R0:W5:Y:S01]  /*0660*/  LD.E.64 R4, desc[UR36][R22.64+0x8] ;  /* 0x0000082416047980 */ /* 0x000162000c101b00 */
[----:B------:R-:W-:Y:S01]  /*0670*/  IMAD.MOV.U32 R27, RZ, RZ, R0 ;  /* 0x000000ffff1b7224 */ /* 0x000fe200078e0000 */
[----:B------:R-:W-:Y:S04]  /*0680*/  BSSY.RECONVERGENT B0, `(.L_x_10) ;  /* 0x000000d000007945 */ /* 0x000fe80003800200 */
[----:B------:R-:W-:-:S13]  /*0690*/  ISETP.GE.AND P0, PT, R27, 0x1, PT ;  /* 0x000000011b00780c */ /* 0x000fda0003f06270 */
[----:B0-----:R-:W-:Y:S05]  /*06a0*/  @!P0 BRA `(.L_x_11) ;  /* 0x0000000000288947 */ /* 0x001fea0003800000 */
.L_x_12:
[----:B------:R-:W-:-:S04]  /*06b0*/  VIADD R7, R27, 0xffffffff ;  /* 0xffffffff1b077836 */ /* 0x000fc80000000000 */
[----:B-----5:R-:W-:-:S06]  /*06c0*/  IMAD.WIDE.U32 R2, R7, 0x4, R4 ;  /* 0x0000000407027825 */ /* 0x020fcc00078e0004 */
[----:B------:R-:W2:Y:S02]  /*06d0*/  LD.E R2, desc[UR36][R2.64] ;  /* 0x0000002402027980 */ /* 0x000ea4000c101900 */
[----:B--2---:R-:W-:-:S13]  /*06e0*/  ISETP.NE.AND P0, PT, R2, RZ, PT ;  /* 0x000000ff0200720c */ /* 0x004fda0003f05270 */
[----:B------:R-:W-:Y:S05]  /*06f0*/  @P0 BRA `(.L_x_11) ;  /* 0x0000000000140947 */ /* 0x000fea0003800000 */
[----:B------:R0:W-:Y:S01]  /*0700*/  ST.E desc[UR36][R22.64+0x4], R7 ;  /* 0x0000040716007985 */ /* 0x0001e2000c101924 */
[----:B------:R-:W-:Y:S01]  /*0710*/  ISETP.GT.U32.AND P0, PT, R27, 0x1, PT ;  /* 0x000000011b00780c */ /* 0x000fe20003f04070 */
[----:B------:R-:W-:-:S12]  /*0720*/  IMAD.MOV.U32 R27, RZ, RZ, R7 ;  /* 0x000000ffff1b7224 */ /* 0x000fd800078e0007 */
[----:B0-----:R-:W-:Y:S05]  /*0730*/  @P0 BRA `(.L_x_12) ;  /* 0xfffffffc00dc0947 */ /* 0x001fea000383ffff */
[----:B------:R-:W-:-:S07]  /*0740*/  IMAD.MOV.U32 R27, RZ, RZ, RZ ;  /* 0x000000ffff1b7224 */ /* 0x000fce00078e00ff */
.L_x_11:
[----:B------:R-:W-:Y:S05]  /*0750*/  BSYNC.RECONVERGENT B0 ;  /* 0x0000000000007941 */ /* 0x000fea0003800200 */
.L_x_10:
[----:B------:R-:W-:Y:S01]  /*0760*/  ISETP.NE.AND P2, PT, R27, RZ, PT ;  /* 0x000000ff1b00720c */ /* 0x000fe20003f45270 */
[----:B------:R-:W-:Y:S01]  /*0770*/  BSSY.RECONVERGENT B6, `(.L_x_13) ;  /* 0x0000010000067945 */ /* 0x000fe20003800200 */
[----:B-----5:R-:W-:-:S04]  /*0780*/  ISETP.NE.U32.AND P1, PT, R4, RZ, PT ;  /* 0x000000ff0400720c */ /* 0x020fc80003f25070 */
[----:B------:R-:W-:-:S04]  /*0790*/  ISETP.NE.AND.EX P1, PT, R5, RZ, PT, P1 ;  /* 0x000000ff0500720c */ /* 0x000fc80003f25310 */
[----:B------:R-:W-:-:S03]  /*07a0*/  PLOP3.LUT P0, PT, P1, PT, PT, 0x80, 0x8 ;  /* 0x000000000008781c */ /* 0x000fc60000f0f070 */
[----:B------:R-:W-:Y:S10]  /*07b0*/  @P2 BRA `(.L_x_14) ;  /* 0x00000000002c2947 */ /* 0x000ff40003800000 */
[----:B------:R0:W-:Y:S01]  /*07c0*/  ST.E desc[UR36][R22.64], RZ ;  /* 0x000000ff16007985 */ /* 0x0001e2000c101924 */
[----:B------:R-:W-:Y:S01]  /*07d0*/  PLOP3.LUT P0, PT, PT, PT, PT, 0x8, 0x80 ;  /* 0x000000000080781c */ /* 0x000fe20003f0e170 */
[----:B------:R-:W-:Y:S01]  /*07e0*/  IMAD.MOV.U32 R27, RZ, RZ, RZ ;  /* 0x000000ffff1b7224 */ /* 0x000fe200078e00ff */
[----:B------:R-:W-:Y:S11]  /*07f0*/  @!P1 BRA `(.L_x_14) ;  /* 0x00000000001c9947 */ /* 0x000ff60003800000 */
[----:B------:R-:W-:-:S04]  /*0800*/  MOV R0, 0x260 ;  /* 0x0000026000007802 */ /* 0x000fc80000000f00 */
[----:B------:R1:W2:Y:S03]  /*0810*/  LDC.64 R2, c[0x4][R0] ;  /* 0x0100000000027b82 */ /* 0x0002a60000000a00 */
[----:B------:R-:W-:-:S07]  /*0820*/  LEPC R20, `(.L_x_15) ;  /* 0x000000001014794e */ /* 0x000fce0000000000 */
[----:B012---:R-:W-:Y:S05]  /*0830*/  CALL.ABS.NOINC R2 ;  /* 0x0000000002007343 */ /* 0x007fea0003c00000 */
.L_x_15:
[----:B------:R1:W5:Y:S01]  /*0840*/  LD.E R27, desc[UR36][R22.64+0x4] ;  /* 0x00000424161b7980 */ /* 0x000362000c101900 */
[----:B------:R-:W-:-:S03]  /*0850*/  PLOP3.LUT P0, PT, PT, PT, PT, 0x8, 0x80 ;  /* 0x000000000080781c */ /* 0x000fc60003f0e170 */
[----:B------:R1:W-:Y:S10]  /*0860*/  ST.E.64 desc[UR36][R22.64+0x8], RZ ;  /* 0x000008ff16007985 */ /* 0x0003f4000c101b24 */
.L_x_14:
[----:B------:R-:W-:Y:S05]  /*0870*/  BSYNC.RECONVERGENT B6 ;  /* 0x0000000000067941 */ /* 0x000fea0003800200 */
.L_x_13:
[----:B------:R-:W-:Y:S01]  /*0880*/  IMAD.MOV.U32 R3, RZ, RZ, 0x1 ;  /* 0x00000001ff037424 */ /* 0x000fe200078e00ff */
[----:B------:R-:W-:Y:S01]  /*0890*/  BSSY.RECONVERGENT B6, `(.L_x_16) ;  /* 0x0000035000067945 */ /* 0x000fe20003800200 */
[----:B------:R-:W-:-:S03]  /*08a0*/  CS2R R24, SRZ ;  /* 0x0000000000187805 */ /* 0x000fc6000001ff00 */
[----:B------:R2:W-:Y:S01]  /*08b0*/  ST.E desc[UR36][R22.64], R3 ;  /* 0x0000000316007985 */ /* 0x0005e2000c101924 */
[----:B------:R-:W-:Y:S05]  /*08c0*/  @!P0 BRA `(.L_x_17) ;  /* 0x0000000000c48947 */ /* 0x000fea0003800000 */
[----:B------:R-:W-:Y:S01]  /*08d0*/  MOV R0, 0x258 ;  /* 0x0000025800007802 */ /* 0x000fe20000000f00 */
[----:B-----5:R-:W-:-:S03]  /*08e0*/  IMAD.WIDE R4, R27, 0x4, RZ ;  /* 0x000000041b047825 */ /* 0x020fc600078e02ff */
[----:B--2---:R2:W3:Y:S04]  /*08f0*/  LDC.64 R2, c[0x4][R0] ;  /* 0x0100000000027b82 */ /* 0x0044e80000000a00 */
[----:B------:R-:W-:-:S07]  /*0900*/  LEPC R20, `(.L_x_18) ;  /* 0x000000001014794e */ /* 0x000fce0000000000 */
[----:B0123--:R-:W-:Y:S05]  /*0910*/  CALL.ABS.NOINC R2 ;  /* 0x0000000002007343 */ /* 0x00ffea0003c00000 */
.L_x_18:
[----:B------:R-:W-:Y:S01]  /*0920*/  ISETP.GE.AND P0, PT, R27, 0x1, PT ;  /* 0x000000011b00780c */ /* 0x000fe20003f06270 */
[----:B------:R-:W-:Y:S02]  /*0930*/  IMAD.MOV.U32 R24, RZ, RZ, R4 ;  /* 0x000000ffff187224 */ /* 0x000fe400078e0004 */
[----:B------:R-:W-:-:S10]  /*0940*/  IMAD.MOV.U32 R25, RZ, RZ, R5 ;  /* 0x000000ffff197224 */ /* 0x000fd400078e0005 */
[----:B------:R-:W-:Y:S05]  /*0950*/  @!P0 BRA `(.L_x_17) ;  /* 0x0000000000a08947 */ /* 0x000fea0003800000 */
[C---:B------:R-:W-:Y:S01]  /*0960*/  ISETP.GE.U32.AND P0, PT, R27.reuse, 0x4, PT ;  /* 0x000000041b00780c */ /* 0x040fe20003f06070 */
[----:B------:R-:W-:Y:S01]  /*0970*/  BSSY.RECONVERGENT B0, `(.L_x_19) ;  /* 0x000001b000007945 */ /* 0x000fe20003800200 */
[----:B------:R-:W-:Y:S01]  /*0980*/  LOP3.LUT R0, R27, 0x3, RZ, 0xc0, !PT ;  /* 0x000000031b007812 */ /* 0x000fe200078ec0ff */
[----:B------:R-:W-:-:S03]  /*0990*/  IMAD.MOV.U32 R5, RZ, RZ, RZ ;  /* 0x000000ffff057224 */ /* 0x000fc600078e00ff */
[----:B------:R-:W-:-:S07]  /*09a0*/  ISETP.NE.AND P1, PT, R0, RZ, PT ;  /* 0x000000ff0000720c */ /* 0x000fce0003f25270 */
[----:B------:R-:W-:Y:S06]  /*09b0*/  @!P0 BRA `(.L_x_20) ;  /* 0x0000000000588947 */ /* 0x000fec0003800000 */
[----:B------:R-:W-:Y:S01]  /*09c0*/  LOP3.LUT R5, R27, 0x7ffffffc, RZ, 0xc0, !PT ;  /* 0x7ffffffc1b057812 */ /* 0x000fe200078ec0ff */
[----:B------:R-:W-:-:S07]  /*09d0*/  IMAD.MOV.U32 R13, RZ, RZ, RZ ;  /* 0x000000ffff0d7224 */ /* 0x000fce00078e00ff */
.L_x_21:
[----:B0-----:R-:W2:Y:S02]  /*09e0*/  LD.E.64 R2, desc[UR36][R22.64+0x8] ;  /* 0x0000082416027980 */ /* 0x001ea4000c101b00 */
[----:B--2---:R-:W-:-:S05]  /*09f0*/  IMAD.WIDE.U32 R6, R13, 0x4, R2 ;  /* 0x000000040d067825 */ /* 0x004fca00078e0002 */
[----:B------:R-:W2:Y:S01]  /*0a00*/  LD.E R15, desc[UR36][R6.64] ;  /* 0x00000024060f7980 */ /* 0x000ea2000c101900 */
[----:B------:R-:W-:-:S05]  /*0a10*/  IMAD.WIDE.U32 R2, R13, 0x4, R24 ;  /* 0x000000040d027825 */ /* 0x000fca00078e0018 */
[----:B--2---:R0:W-:Y:S04]  /*0a20*/  ST.E desc[UR36][R2.64], R15 ;  /* 0x0000000f02007985 */ /* 0x0041e8000c101924 */
[----:B------:R-:W2:Y:S02]  /*0a30*/  LD.E.64 R8, desc[UR36][R22.64+0x8] ;  /* 0x0000082416087980 */ /* 0x000ea4000c101b00 */
[----:B--2---:R-:W-:-:S06]  /*0a40*/  IMAD.WIDE.U32 R8, R13, 0x4, R8 ;  /* 0x000000040d087825 */ /* 0x004fcc00078e0008 */
[----:B------:R-:W2:Y:S04]  /*0a50*/  LD.E R9, desc[UR36][R8.64+0x4] ;  /* 0x0000042408097980 */ /* 0x000ea8000c101900 */
[----:B--2---:R0:W-:Y:S04]  /*0a60*/  ST.E desc[UR36][R2.64+0x4], R9 ;  /* 0x0000040902007985 */ /* 0x0041e8000c101924 */
[----:B------:R-:W2:Y:S02]  /*0a70*/  LD.E.64 R10, desc[UR36][R22.64+0x8] ;  /* 0x00000824160a7980 */ /* 0x000ea4000c101b00 */
[----:B--2---:R-:W-:-:S06]  /*0a80*/  IMAD.WIDE.U32 R10, R13, 0x4, R10 ;  /* 0x000000040d0a7825 */ /* 0x004fcc00078e000a */
[----:B------:R-:W2:Y:S04]  /*0a90*/  LD.E R11, desc[UR36][R10.64+0x8] ;  /* 0x000008240a0b7980 */ /* 0x000ea8000c101900 */
[----:B--2---:R0:W-:Y:S04]  /*0aa0*/  ST.E desc[UR36][R2.64+0x8], R11 ;  /* 0x0000080b02007985 */ /* 0x0041e8000c101924 */
[----:B------:R-:W2:Y:S02]  /*0ab0*/  LD.E.64 R6, desc[UR36][R22.64+0x8] ;  /* 0x0000082416067980 */ /* 0x000ea4000c101b00 */
[----:B--2---:R-:W-:-:S06]  /*0ac0*/  IMAD.WIDE.U32 R6, R13, 0x4, R6 ;  /* 0x000000040d067825 */ /* 0x004fcc00078e0006 */
[----:B------:R-:W2:Y:S01]  /*0ad0*/  LD.E R7, desc[UR36][R6.64+0xc] ;  /* 0x00000c2406077980 */ /* 0x000ea2000c101900 */
[----:B------:R-:W-:-:S05]  /*0ae0*/  VIADD R13, R13, 0x4 ;  /* 0x000000040d0d7836 */ /* 0x000fca0000000000 */
[----:B------:R-:W-:Y:S01]  /*0af0*/  ISETP.NE.AND P0, PT, R13, R5, PT ;  /* 0x000000050d00720c */ /* 0x000fe20003f05270 */
[----:B--2---:R0:W-:-:S12]  /*0b00*/  ST.E desc[UR36][R2.64+0xc], R7 ;  /* 0x00000c0702007985 */ /* 0x0041d8000c101924 */
[----:B------:R-:W-:Y:S05]  /*0b10*/  @P0 BRA `(.L_x_21) ;  /* 0xfffffffc00b00947 */ /* 0x000fea000383ffff */
.L_x_20:
[----:B------:R-:W-:Y:S05]  /*0b20*/  BSYNC.RECONVERGENT B0 ;  /* 0x0000000000007941 */ /* 0x000fea0003800200 */
.L_x_19:
[----:B------:R-:W-:Y:S05]  /*0b30*/  @!P1 BRA `(.L_x_17) ;  /* 0x0000000000289947 */ /* 0x000fea0003800000 */
[----:B0-----:R-:W-:-:S07]  /*0b40*/  IMAD.MOV.U32 R9, RZ, RZ, RZ ;  /* 0x000000ffff097224 */ /* 0x001fce00078e00ff */
.L_x_22:
[----:B---3--:R-:W2:Y:S02]  /*0b50*/  LD.E.64 R2, desc[UR36][R22.64+0x8] ;  /* 0x0000082416027980 */ /* 0x008ea4000c101b00 */
[----:B--2---:R-:W-:-:S06]  /*0b60*/  IMAD.WIDE.U32 R2, R5, 0x4, R2 ;  /* 0x0000000405027825 */ /* 0x004fcc00078e0002 */
[----:B------:R-:W2:Y:S01]  /*0b70*/  LD.E R3, desc[UR36][R2.64] ;  /* 0x0000002402037980 */ /* 0x000ea2000c101900 */
[----:B------:R-:W-:-:S04]  /*0b80*/  IMAD.WIDE.U32 R6, R5, 0x4, R24 ;  /* 0x0000000405067825 */ /* 0x000fc800078e0018 */
[----:B------:R-:W-:Y:S02]  /*0b90*/  VIADD R9, R9, 0x1 ;  /* 0x0000000109097836 */ /* 0x000fe40000000000 */
[----:B------:R-:W-:-:S03]  /*0ba0*/  VIADD R5, R5, 0x1 ;  /* 0x0000000105057836 */ /* 0x000fc60000000000 */
[----:B------:R-:W-:Y:S01]  /*0bb0*/  ISETP.NE.AND P0, PT, R9, R0, PT ;  /* 0x000000000900720c */ /* 0x000fe20003f05270 */
[----:B--2---:R3:W-:-:S12]  /*0bc0*/  ST.E desc[UR36][R6.64], R3 ;  /* 0x0000000306007985 */ /* 0x0047d8000c101924 */
[----:B------:R-:W-:Y:S05]  /*0bd0*/  @P0 BRA `(.L_x_22) ;  /* 0xfffffffc00dc0947 */ /* 0x000fea000383ffff */
.L_x_17:
[----:B------:R-:W-:Y:S05]  /*0be0*/  BSYNC.RECONVERGENT B6 ;  /* 0x0000000000067941 */ /* 0x000fea0003800200 */
.L_x_16:
[----:B------:R-:W-:Y:S01]  /*0bf0*/  MOV R0, 0x250 ;  /* 0x0000025000007802 */ /* 0x000fe20000000f00 */
[----:B------:R-:W4:Y:S01]  /*0c00*/  LDCU.64 UR4, c[0x4][0x1b0] ;  /* 0x01003600ff0477ac */ /* 0x000f220008000a00 */
[----:B0--3--:R-:W-:Y:S02]  /*0c10*/  CS2R R6, SRZ ;  /* 0x0000000000067805 */ /* 0x009fe4000001ff00 */
[----:B--2---:R0:W2:Y:S01]  /*0c20*/  LDC.64 R2, c[0x4][R0] ;  /* 0x0100000000027b82 */ /* 0x0040a20000000a00 */
[----:B----4-:R-:W-:Y:S02]  /*0c30*/  IMAD.U32 R4, RZ, RZ, UR4 ;  /* 0x00000004ff047e24 */ /* 0x010fe4000f8e00ff */
[----:B0-----:R-:W-:-:S07]  /*0c40*/  IMAD.U32 R5, RZ, RZ, UR5 ;  /* 0x00000005ff057e24 */ /* 0x001fce000f8e00ff */
[----:B------:R-:W-:-:S07]  /*0c50*/  LEPC R20, `(.L_x_23) ;  /* 0x000000001014794e */ /* 0x000fce0000000000 */
[----:B-12--5:R-:W-:Y:S05]  /*0c60*/  CALL.ABS.NOINC R2 ;  /* 0x0000000002007343 */ /* 0x026fea0003c00000 */
.L_x_23:
[----:B------:R-:W-:Y:S01]  /*0c70*/  ISETP.GE.AND P0, PT, R27, 0x1, PT ;  /* 0x000000011b00780c */ /* 0x000fe20003f06270 */
[----:B------:R-:W-:-:S12]  /*0c80*/  BSSY.RECONVERGENT B7, `(.L_x_24) ;  /* 0x000004e000077945 */ /* 0x000fd80003800200 */
[----:B------:R-:W-:Y:S05]  /*0c90*/  @!P0 BRA `(.L_x_25) ;  /* 0x0000000400308947 */ /* 0x000fea0003800000 */
[C---:B------:R-:W-:Y:S01]  /*0ca0*/  ISETP.GE.U32.AND P0, PT, R27.reuse, 0x4, PT ;  /* 0x000000041b00780c */ /* 0x040fe20003f06070 */
[----:B------:R-:W-:Y:S01]  /*0cb0*/  BSSY.RECONVERGENT B6, `(.L_x_26) ;  /* 0x0000035000067945 */ /* 0x000fe20003800200 */
[----:B------:R-:W-:Y:S01]  /*0cc0*/  LOP3.LUT R29, R27, 0x3, RZ, 0xc0, !PT ;  /* 0x000000031b1d7812 */ /* 0x000fe200078ec0ff */
[----:B------:R-:W-:-:S10]  /*0cd0*/  IMAD.MOV.U32 R26, RZ, RZ, RZ ;  /* 0x000000ffff1a7224 */ /* 0x000fd400078e00ff */
[----:B------:R-:W-:Y:S05]  /*0ce0*/  @!P0 BRA `(.L_x_27) ;  /* 0x0000000000c48947 */ /* 0x000fea0003800000 */
[----:B------:R-:W-:Y:S01]  /*0cf0*/  LOP3.LUT R26, R27, 0x7ffffffc, RZ, 0xc0, !PT ;  /* 0x7ffffffc1b1a7812 */ /* 0x000fe200078ec0ff */
[----:B------:R-:W-:-:S07]  /*0d00*/  HFMA2 R27, -RZ, RZ, 0, 0 ;  /* 0x00000000ff1b7431 */ /* 0x000fce00000001ff */
.L_x_32:
[C---:B------:R-:W-:Y:S01]  /*0d10*/  IMAD.WIDE.U32 R22, R27.reuse, 0x4, R24 ;  /* 0x000000041b167825 */ /* 0x040fe200078e0018 */
[----:B------:R-:W-:Y:S01]  /*0d20*/  MOV R2, 0x250 ;  /* 0x0000025000027802 */ /* 0x000fe20000000f00 */
[----:B------:R-:W0:Y:S03]  /*0d30*/  LDCU.64 UR4, c[0x4][0x1b8] ;  /* 0x01003700ff0477ac */ /* 0x000e260008000a00 */
[----:B------:R-:W2:Y:S01]  /*0d40*/  LD.E R0, desc[UR36][R22.64] ;  /* 0x0000002416007980 */ /* 0x000ea2000c101900 */
[----:B------:R1:W3:Y:S01]  /*0d50*/  LDC.64 R8, c[0x4][R2] ;  /* 0x0100000002087b82 */ /* 0x0002e20000000a00 */
[----:B------:R-:W-:Y:S02]  /*0d60*/  VIADD R27, R27, 0x4 ;  /* 0x000000041b1b7836 */ /* 0x000fe40000000000 */
[----:B------:R-:W-:Y:S02]  /*0d70*/  IMAD.MOV.U32 R6, RZ, RZ, R36 ;  /* 0x000000ffff067224 */ /* 0x000fe400078e0024 */
[----:B------:R-:W-:Y:S01]  /*0d80*/  IMAD.MOV.U32 R7, RZ, RZ, R35 ;  /* 0x000000ffff077224 */ /* 0x000fe200078e0023 */
[----:B------:R-:W-:Y:S01]  /*0d90*/  ISETP.NE.AND P0, PT, R27, R26, PT ;  /* 0x0000001a1b00720c */ /* 0x000fe20003f05270 */
[----:B0-----:R-:W-:-:S02]  /*0da0*/  IMAD.U32 R4, RZ, RZ, UR4 ;  /* 0x00000004ff047e24 */ /* 0x001fc4000f8e00ff */
[----:B------:R-:W-:Y:S01]  /*0db0*/  IMAD.U32 R5, RZ, RZ, UR5 ;  /* 0x00000005ff057e24 */ /* 0x000fe2000f8e00ff */
[----:B--2---:R0:W-:Y:S02]  /*0dc0*/  STL [R1+0x30], R0 ;  /* 0x0000300001007387 */ /* 0x0041e40000100800 */
[----:B01-3--:R-:W-:-:S07]  /*0dd0*/  P2R R0, PR, RZ, 0x1 ;  /* 0x00000001ff007803 */ /* 0x00bfce0000000000 */
[----:B------:R-:W-:-:S07]  /*0de0*/  LEPC R20, `(.L_x_28) ;  /* 0x000000001014794e */ /* 0x000fce0000000000 */
[----:B------:R-:W-:Y:S05]  /*0df0*/  CALL.ABS.NOINC R8 ;  /* 0x0000000008007343 */ /* 0x000fea0003c00000 */
.L_x_28:
[----:B------:R-:W2:Y:S01]  /*0e00*/  LD.E R0, desc[UR36][R22.64+0x4] ;  /* 0x0000042416007980 */ /* 0x000ea2000c101900 */
[----:B------:R0:W1:Y:S01]  /*0e10*/  LDC.64 R8, c[0x4][R2] ;  /* 0x0100000002087b82 */ /* 0x0000620000000a00 */
[----:B------:R-:W3:Y:S01]  /*0e20*/  LDCU.64 UR4, c[0x4][0x1b8] ;  /* 0x01003700ff0477ac */ /* 0x000ee20008000a00 */
[----:B------:R-:W-:Y:S02]  /*0e30*/  IMAD.MOV.U32 R6, RZ, RZ, R36 ;  /* 0x000000ffff067224 */ /* 0x000fe400078e0024 */
[----:B------:R-:W-:Y:S02]  /*0e40*/  IMAD.MOV.U32 R7, RZ, RZ, R35 ;  /* 0x000000ffff077224 */ /* 0x000fe400078e0023 */
[----:B---3--:R-:W-:Y:S02]  /*0e50*/  IMAD.U32 R4, RZ, RZ, UR4 ;  /* 0x00000004ff047e24 */ /* 0x008fe4000f8e00ff */
[----:B------:R-:W-:Y:S01]  /*0e60*/  IMAD.U32 R5, RZ, RZ, UR5 ;  /* 0x00000005ff057e24 */ /* 0x000fe2000f8e00ff */
[----:B-12---:R0:W-:Y:S06]  /*0e70*/  STL [R1+0x30], R0 ;  /* 0x0000300001007387 */ /* 0x0061ec0000100800 */
[----:B------:R-:W-:-:S07]  /*0e80*/  LEPC R20, `(.L_x_29) ;  /* 0x000000001014794e */ /* 0x000fce0000000000 */
[----:B0-----:R-:W-:Y:S05]  /*0e90*/  CALL.ABS.NOINC R8 ;  /* 0x0000000008007343 */ /* 0x001fea0003c00000 */
.L_x_29:
        /* <DEDUP_REMOVED lines=10> */
.L_x_30:
[----:B------:R-:W2:Y:S01]  /*0f40*/  LD.E R22, desc[UR36][R22.64+0xc] ;  /* 0x00000c2416167980 */ /* 0x000ea2000c101900 */
[----:B------:R-:W0:Y:S01]  /*0f50*/  LDC.64 R2, c[0x4][R2] ;  /* 0x0100000002027b82 */ /* 0x000e220000000a00 */
[----:B------:R-:W1:Y:S01]  /*0f60*/  LDCU.64 UR4, c[0x4][0x1b8] ;  /* 0x01003700ff0477ac */ /* 0x000e620008000a00 */
[----:B------:R-:W-:Y:S02]  /*0f70*/  IMAD.MOV.U32 R6, RZ, RZ, R36 ;  /* 0x000000ffff067224 */ /* 0x000fe400078e0024 */
[----:B------:R-:W-:Y:S02]  /*0f80*/  IMAD.MOV.U32 R7, RZ, RZ, R35 ;  /* 0x000000ffff077224 */ /* 0x000fe400078e0023 */
[----:B-1----:R-:W-:Y:S02]  /*0f90*/  IMAD.U32 R4, RZ, RZ, UR4 ;  /* 0x00000004ff047e24 */ /* 0x002fe4000f8e00ff */
[----:B------:R-:W-:Y:S01]  /*0fa0*/  IMAD.U32 R5, RZ, RZ, UR5 ;  /* 0x00000005ff057e24 */ /* 0x000fe2000f8e00ff */
[----:B0-2---:R1:W-:Y:S06]  /*0fb0*/  STL [R1+0x30], R22 ;  /* 0x0000301601007387 */ /* 0x0053ec0000100800 */
[----:B------:R-:W-:-:S07]  /*0fc0*/  LEPC R20, `(.L_x_31) ;  /* 0x000000001014794e */ /* 0x000fce0000000000 */
[----:B-1----:R-:W-:Y:S05]  /*0fd0*/  CALL.ABS.NOINC R2 ;  /* 0x0000000002007343 */ /* 0x002fea0003c00000 */
.L_x_31:
[----:B------:R-:W-:-:S13]  /*0fe0*/  ISETP.NE.AND P6, PT, R27, R26, PT ;  /* 0x0000001a1b00720c */ /* 0x000fda0003fc5270 */
[----:B------:R-:W-:Y:S05]  /*0ff0*/  @P6 BRA `(.L_x_32) ;  /* 0xfffffffc00446947 */ /* 0x000fea000383ffff */
.L_x_27:
[----:B------:R-:W-:Y:S05]  /*1000*/  BSYNC.RECONVERGENT B6 ;  /* 0x0000000000067941 */ /* 0x000fea0003800200 */
.L_x_26:
[----:B------:R-:W-:-:S13]  /*1010*/  ISETP.NE.AND P0, PT, R29, RZ, PT ;  /* 0x000000ff1d00720c */ /* 0x000fda0003f05270 */
[----:B------:R-:W-:Y:S05]  /*1020*/  @!P0 BRA `(.L_x_25) ;  /* 0x00000000004c8947 */ /* 0x000fea0003800000 */
[----:B------:R-:W-:-:S07]  /*1030*/  IMAD.MOV.U32 R2, RZ, RZ, RZ ;  /* 0x000000ffff027224 */ /* 0x000fce00078e00ff */
.L_x_34:
[----:B------:R-:W-:Y:S01]  /*1040*/  IMAD.WIDE.U32 R8, R26, 0x4, R24 ;  /* 0x000000041a087825 */ /* 0x000fe200078e0018 */
[----:B------:R-:W0:Y:S05]  /*1050*/  LDCU.64 UR4, c[0x4][0x1b8] ;  /* 0x01003700ff0477ac */ /* 0x000e2a0008000a00 */
[----:B------:R-:W2:Y:S01]  /*1060*/  LD.E R8, desc[UR36][R8.64] ;  /* 0x0000002408087980 */ /* 0x000ea2000c101900 */
[----:B------:R-:W-:Y:S01]  /*1070*/  VIADD R2, R2, 0x1 ;  /* 0x0000000102027836 */ /* 0x000fe20000000000 */
[----:B------:R-:W-:Y:S01]  /*1080*/  MOV R0, 0x250 ;  /* 0x0000025000007802 */ /* 0x000fe20000000f00 */
[----:B------:R-:W-:Y:S02]  /*1090*/  IMAD.MOV.U32 R6, RZ, RZ, R36 ;  /* 0x000000ffff067224 */ /* 0x000fe400078e0024 */
[----:B------:R-:W-:Y:S01]  /*10a0*/  IMAD.MOV.U32 R7, RZ, RZ, R35 ;  /* 0x000000ffff077224 */ /* 0x000fe200078e0023 */
[----:B------:R-:W-:Y:S01]  /*10b0*/  ISETP.NE.AND P0, PT, R2, R29, PT ;  /* 0x0000001d0200720c */ /* 0x000fe20003f05270 */
[----:B------:R1:W3:Y:S01]  /*10c0*/  LDC.64 R10, c[0x4][R0] ;  /* 0x01000000000a7b82 */ /* 0x0002e20000000a00 */
[----:B0-----:R-:W-:-:S02]  /*10d0*/  IMAD.U32 R4, RZ, RZ, UR4 ;  /* 0x00000004ff047e24 */ /* 0x001fc4000f8e00ff */
[----:B------:R-:W-:Y:S01]  /*10e0*/  IMAD.U32 R5, RZ, RZ, UR5 ;  /* 0x00000005ff057e24 */ /* 0x000fe2000f8e00ff */
[----:B-1----:R-:W-:Y:S01]  /*10f0*/  P2R R0, PR, RZ, 0x1 ;  /* 0x00000001ff007803 */ /* 0x002fe20000000000 */
[----:B--23--:R0:W-:Y:S07]  /*1100*/  STL [R1+0x30], R8 ;  /* 0x0000300801007387 */ /* 0x00c1ee0000100800 */
[----:B------:R-:W-:-:S07]  /*1110*/  LEPC R20, `(.L_x_33) ;  /* 0x000000001014794e */ /* 0x000fce0000000000 */
[----:B0-----:R-:W-:Y:S05]  /*1120*/  CALL.ABS.NOINC R10 ;  /* 0x000000000a007343 */ /* 0x001fea0003c00000 */
.L_x_33:
[----:B------:R-:W-:Y:S01]  /*1130*/  ISETP.NE.AND P6, PT, R2, R29, PT ;  /* 0x0000001d0200720c */ /* 0x000fe20003fc5270 */
[----:B------:R-:W-:-:S12]  /*1140*/  VIADD R26, R26, 0x1 ;  /* 0x000000011a1a7836 */ /* 0x000fd80000000000 */
[----:B------:R-:W-:Y:S05]  /*1150*/  @P6 BRA `(.L_x_34) ;  /* 0xfffffffc00b86947 */ /* 0x000fea000383ffff */
.L_x_25:
[----:B------:R-:W-:Y:S05]  /*1160*/  BSYNC.RECONVERGENT B7 ;  /* 0x0000000000077941 */ /* 0x000fea0003800200 */
.L_x_24:
[----:B------:R-:W-:Y:S01]  /*1170*/  MOV R0, 0x250 ;  /* 0x0000025000007802 */ /* 0x000fe20000000f00 */
[----:B------:R-:W0:Y:S01]  /*1180*/  LDCU.64 UR4, c[0x4][0x1c0] ;  /* 0x01003800ff0477ac */ /* 0x000e220008000a00 */
[----:B------:R-:W-:Y:S02]  /*1190*/  CS2R R6, SRZ ;  /* 0x0000000000067805 */ /* 0x000fe4000001ff00 */
[----:B------:R1:W2:Y:S01]  /*11a0*/  LDC.64 R2, c[0x4][R0] ;  /* 0x0100000000027b82 */ /* 0x0002a20000000a00 */
[----:B0-----:R-:W-:Y:S02]  /*11b0*/  IMAD.U32 R4, RZ, RZ, UR4 ;  /* 0x00000004ff047e24 */ /* 0x001fe4000f8e00ff */
[----:B-1----:R-:W-:-:S07]  /*11c0*/  IMAD.U32 R5, RZ, RZ, UR5 ;  /* 0x00000005ff057e24 */ /* 0x002fce000f8e00ff */
[----:B------:R-:W-:-:S07]  /*11d0*/  LEPC R20, `(.L_x_35) ;  /* 0x000000001014794e */ /* 0x000fce0000000000 */
[----:B--2---:R-:W-:Y:S05]  /*11e0*/  CALL.ABS.NOINC R2 ;  /* 0x0000000002007343 */ /* 0x004fea0003c00000 */
.L_x_35:
[----:B------:R-:W2:Y:S04]  /*11f0*/  LD.E R0, desc[UR36][R18.64+0x8] ;  /* 0x0000082412007980 */ /* 0x000ea8000c101900 */
[----:B------:R-:W2:Y:S01]  /*1200*/  LD.E R3, desc[UR36][R16.64+0x8] ;  /* 0x0000082410037980 */ /* 0x000ea2000c101900 */
[----:B------:R-:W-:Y:S01]  /*1210*/  BSSY.RECONVERGENT B7, `(.L_x_36) ;  /* 0x000012b000077945 */ /* 0x000fe20003800200 */
[----:B--2---:R-:W-:-:S13]  /*1220*/  ISETP.NE.AND P0, PT, R0, R3, PT ;  /* 0x000000030000720c */ /* 0x004fda0003f05270 */
[----:B------:R-:W-:Y:S05]  /*1230*/  @P0 BRA `(.L_x_37) ;  /* 0x0000000000500947 */ /* 0x000fea0003800000 */
[----:B------:R-:W2:Y:S04]  /*1240*/  LD.E R0, desc[UR36][R18.64+0x4] ;  /* 0x0000042412007980 */ /* 0x000ea8000c101900 */
[----:B------:R-:W2:Y:S02]  /*1250*/  LD.E R3, desc[UR36][R16.64+0x4] ;  /* 0x0000042410037980 */ /* 0x000ea4000c101900 */
[----:B--2---:R-:W-:-:S13]  /*1260*/  ISETP.NE.AND P0, PT, R0, R3, PT ;  /* 0x000000030000720c */ /* 0x004fda0003f05270 */
[----:B------:R-:W-:Y:S05]  /*1270*/  @P0 BRA `(.L_x_37) ;  /* 0x0000000000400947 */ /* 0x000fea0003800000 */
[----:B------:R-:W2:Y:S04]  /*1280*/  LD.E R0, desc[UR36][R18.64] ;  /* 0x0000002412007980 */ /* 0x000ea8000c101900 */
[----:B------:R-:W2:Y:S02]  /*1290*/  LD.E R3, desc[UR36][R16.64] ;  /* 0x0000002410037980 */ /* 0x000ea4000c101900 */
[----:B--2---:R-:W-:-:S13]  /*12a0*/  ISETP.NE.AND P0, PT, R0, R3, PT ;  /* 0x000000030000720c */ /* 0x004fda0003f05270 */
[----:B------:R-:W-:Y:S05]  /*12b0*/  @P0 BRA `(.L_x_37) ;  /* 0x0000000000300947 */ /* 0x000fea0003800000 */
[----:B------:R-:W-:Y:S01]  /*12c0*/  MOV R0, 0x258 ;  /* 0x0000025800007802 */ /* 0x000fe20000000f00 */
[----:B------:R-:W-:Y:S02]  /*12d0*/  HFMA2 R5, -RZ, RZ, 0, 0 ;  /* 0x00000000ff057431 */ /* 0x000fe400000001ff */
[----:B------:R-:W-:Y:S01]  /*12e0*/  IMAD.MOV.U32 R4, RZ, RZ, 0x10 ;  /* 0x00000010ff047424 */ /* 0x000fe200078e00ff */
[----:B------:R0:W1:Y:S06]  /*12f0*/  LDC.64 R2, c[0x4][R0] ;  /* 0x0100000000027b82 */ /* 0x00006c0000000a00 */
[----:B------:R-:W-:-:S07]  /*1300*/  LEPC R20, `(.L_x_38) ;  /* 0x000000001014794e */ /* 0x000fce0000000000 */
[----:B01----:R-:W-:Y:S05]  /*1310*/  CALL.ABS.NOINC R2 ;  /* 0x0000000002007343 */ /* 0x003fea0003c00000 */
.L_x_38:
[----:B------:R0:W-:Y:S01]  /*1320*/  ST.E.64 desc[UR36][R4.64], RZ ;  /* 0x000000ff04007985 */ /* 0x0001e2000c101b24 */
[----:B------:R-:W-:Y:S01]  /*1330*/  IMAD.MOV.U32 R2, RZ, RZ, RZ ;  /* 0x000000ffff027224 */ /* 0x000fe200078e00ff */
[----:B------:R-:W-:Y:S01]  /*1340*/  CS2R R24, SRZ ;  /* 0x0000000000187805 */ /* 0x000fe2000001ff00 */
[----:B------:R-:W-:Y:S01]  /*1350*/  IMAD.MOV.U32 R26, RZ, RZ, RZ ;  /* 0x000000ffff1a7224 */ /* 0x000fe200078e00ff */
[----:B------:R0:W-:Y:S01]  /*1360*/  ST.E.64 desc[UR36][R4.64+0x8], RZ ;  /* 0x000008ff04007985 */ /* 0x0001e2000c101b24 */
[----:B------:R-:W-:Y:S05]  /*1370*/  BRA `(.L_x_39) ;  /* 0x0000001000507947 */ /* 0x000fea0003800000 */
.L_x_37:
[----:B------:R-:W-:-:S13]  /*1380*/  ISETP.GE.AND P0, PT, R0, R3, PT ;  /* 0x000000030000720c */ /* 0x000fda0003f06270 */
[----:B------:R-:W-:Y:S05]  /*1390*/  @!P0 BRA `(.L_x_40) ;  /* 0x0000000800108947 */ /* 0x000fea0003800000 */
[----:B------:R-:W-:Y:S01]  /*13a0*/  MOV R2, 0x258 ;  /* 0x0000025800027802 */ /* 0x000fe20000000f00 */
[----:B------:R-:W-:Y:S02]  /*13b0*/  IMAD.MOV.U32 R4, RZ, RZ, 0x10 ;  /* 0x00000010ff047424 */ /* 0x000fe400078e00ff */
[----:B------:R-:W-:Y:S01]  /*13c0*/  IMAD.MOV.U32 R5, RZ, RZ, RZ ;  /* 0x000000ffff057224 */ /* 0x000fe200078e00ff */
[----:B------:R0:W1:Y:S06]  /*13d0*/  LDC.64 R6, c[0x4][R2] ;  /* 0x0100000002067b82 */ /* 0x00006c0000000a00 */
[----:B------:R-:W-:-:S07]  /*13e0*/  LEPC R20, `(.L_x_41) ;  /* 0x000000001014794e */ /* 0x000fce0000000000 */
[----:B01----:R-:W-:Y:S05]  /*13f0*/  CALL.ABS.NOINC R6 ;  /* 0x0000000006007343 */ /* 0x003fea0003c00000 */
.L_x_41:
[----:B------:R-:W0:Y:S01]  /*1400*/  LDC.64 R2, c[0x4][R2] ;  /* 0x0100000002027b82 */ /* 0x000e220000000a00 */
[----:B------:R-:W-:Y:S02]  /*1410*/  IMAD.MOV.U32 R22, RZ, RZ, R4 ;  /* 0x000000ffff167224 */ /* 0x000fe400078e0004 */
[----:B------:R-:W-:Y:S02]  /*1420*/  IMAD.MOV.U32 R23, RZ, RZ, R5 ;  /* 0x000000ffff177224 */ /* 0x000fe400078e0005 */
[----:B------:R-:W-:Y:S02]  /*1430*/  IMAD.MOV.U32 R4, RZ, RZ, 0xc ;  /* 0x0000000cff047424 */ /* 0x000fe400078e00ff */
[----:B------:R-:W-:-:S07]  /*1440*/  IMAD.MOV.U32 R5, RZ, RZ, RZ ;  /* 0x000000ffff057224 */ /* 0x000fce00078e00ff */
[----:B------:R-:W-:-:S07]  /*1450*/  LEPC R20, `(.L_x_42) ;  /* 0x000000001014794e */ /* 0x000fce0000000000 */
[----:B0-----:R-:W-:Y:S05]  /*1460*/  CALL.ABS.NOINC R2 ;  /* 0x0000000002007343 */ /* 0x001fea0003c00000 */
.L_x_42:
[----:B------:R-:W-:Y:S01]  /*1470*/  IMAD.MOV.U32 R7, RZ, RZ, 0x3 ;  /* 0x00000003ff077424 */ /* 0x000fe200078e00ff */
[----:B------:R-:W-:Y:S04]  /*1480*/  ST.E.64 desc[UR36][R22.64+0x8], R4 ;  /* 0x0000080416007985 */ /* 0x000fe8000c101b24 */
[----:B------:R0:W-:Y:S04]  /*1490*/  ST.E desc[UR36][R22.64+0x4], R7 ;  /* 0x0000040716007985 */ /* 0x0001e8000c101924 */
[----:B------:R-:W2:Y:S04]  /*14a0*/  LD.E R0, desc[UR36][R18.64] ;  /* 0x0000002412007980 */ /* 0x000ea8000c101900 */
[----:B------:R-:W2:Y:S02]  /*14b0*/  LD.E R3, desc[UR36][R16.64] ;  /* 0x0000002410037980 */ /* 0x000ea4000c101900 */
[----:B--2---:R-:W-:-:S05]  /*14c0*/  IMAD.IADD R0, R0, 0x1, -R3 ;  /* 0x0000000100007824 */ /* 0x004fca00078e0a03 */
[----:B------:R-:W-:-:S04]  /*14d0*/  SHF.R.U32.HI R2, RZ, 0x1c, R0 ;  /* 0x0000001cff027819 */ /* 0x000fc80000011600 */
[----:B------:R-:W-:-:S05]  /*14e0*/  LOP3.LUT R3, R2, 0x8, RZ, 0xc0, !PT ;  /* 0x0000000802037812 */ /* 0x000fca00078ec0ff */
[----:B------:R-:W-:-:S05]  /*14f0*/  IMAD.IADD R3, R0, 0x1, R3 ;  /* 0x0000000100037824 */ /* 0x000fca00078e0203 */
[----:B------:R1:W-:Y:S04]  /*1500*/  ST.E desc[UR36][R4.64], R3 ;  /* 0x0000000304007985 */ /* 0x0003e8000c101924 */
[----:B------:R-:W2:Y:S04]  /*1510*/  LD.E R9, desc[UR36][R16.64+0x4] ;  /* 0x0000042410097980 */ /* 0x000ea8000c101900 */
[----:B------:R-:W3:Y:S04]  /*1520*/  LD.E R2, desc[UR36][R18.64+0x4] ;  /* 0x0000042412027980 */ /* 0x000ee8000c101900 */
[----:B0-----:R-:W4:Y:S01]  /*1530*/  LD.E.64 R6, desc[UR36][R22.64+0x8] ;  /* 0x0000082416067980 */ /* 0x001f22000c101b00 */
[----:B--2---:R-:W-:-:S05]  /*1540*/  LEA.HI R9, R0, R9, RZ, 0x1 ;  /* 0x0000000900097211 */ /* 0x004fca00078f08ff */
[----:B---3--:R-:W-:-:S05]  /*1550*/  IMAD.IADD R2, R2, 0x1, -R9 ;  /* 0x0000000102027824 */ /* 0x008fca00078e0a09 */
[----:B------:R-:W-:-:S04]  /*1560*/  SHF.R.U32.HI R0, RZ, 0x1c, R2 ;  /* 0x0000001cff007819 */ /* 0x000fc80000011602 */
[----:B------:R-:W-:-:S05]  /*1570*/  LOP3.LUT R9, R0, 0x8, RZ, 0xc0, !PT ;  /* 0x0000000800097812 */ /* 0x000fca00078ec0ff */
[----:B------:R-:W-:-:S05]  /*1580*/  IMAD.IADD R11, R2, 0x1, R9 ;  /* 0x00000001020b7824 */ /* 0x000fca00078e0209 */
[----:B----4-:R0:W-:Y:S04]  /*1590*/  ST.E desc[UR36][R6.64+0x4], R11 ;  /* 0x0000040b06007985 */ /* 0x0101e8000c101924 */
[----:B------:R-:W2:Y:S04]  /*15a0*/  LD.E R13, desc[UR36][R16.64+0x8] ;  /* 0x00000824100d7980 */ /* 0x000ea8000c101900 */
[----:B------:R-:W3:Y:S04]  /*15b0*/  LD.E R0, desc[UR36][R18.64+0x8] ;  /* 0x0000082412007980 */ /* 0x000ee8000c101900 */
[----:B------:R-:W4:Y:S01]  /*15c0*/  LD.E.64 R8, desc[UR36][R22.64+0x8] ;  /* 0x0000082416087980 */ /* 0x000f22000c101b00 */
[----:B--2---:R-:W-:-:S05]  /*15d0*/  LEA.HI R13, R2, R13, RZ, 0x1 ;  /* 0x0000000d020d7211 */ /* 0x004fca00078f08ff */
[----:B---3--:R-:W-:-:S05]  /*15e0*/  IMAD.IADD R0, R0, 0x1, -R13 ;  /* 0x0000000100007824 */ /* 0x008fca00078e0a0d */
[----:B------:R-:W-:-:S04]  /*15f0*/  SHF.R.U32.HI R2, RZ, 0x1c, R0 ;  /* 0x0000001cff027819 */ /* 0x000fc80000011600 */
[----:B-1----:R-:W-:-:S05]  /*1600*/  LOP3.LUT R3, R2, 0x8, RZ, 0xc0, !PT ;  /* 0x0000000802037812 */ /* 0x002fca00078ec0ff */
[----:B------:R-:W-:-:S05]  /*1610*/  IMAD.IADD R3, R0, 0x1, R3 ;  /* 0x0000000100037824 */ /* 0x000fca00078e0203 */
[----:B----4-:R0:W-:Y:S04]  /*1620*/  ST.E desc[UR36][R8.64+0x8], R3 ;  /* 0x0000080308007985 */ /* 0x0101e8000c101924 */
[----:B------:R-:W2:Y:S04]  /*1630*/  LD.E R2, desc[UR36][R22.64+0x4] ;  /* 0x0000042416027980 */ /* 0x000ea8000c101900 */
[----:B------:R0:W5:Y:S01]  /*1640*/  LD.E.64 R4, desc[UR36][R22.64+0x8] ;  /* 0x0000082416047980 */ /* 0x000162000c101b00 */
[----:B------:R-:W-:Y:S01]  /*1650*/  BSSY.RECONVERGENT B0, `(.L_x_43) ;  /* 0x000000d000007945 */ /* 0x000fe20003800200 */
[----:B--2---:R-:W-:-:S13]  /*1660*/  ISETP.GE.AND P0, PT, R2, 0x1, PT ;  /* 0x000000010200780c */ /* 0x004fda0003f06270 */
[----:B0-----:R-:W-:Y:S05]  /*1670*/  @!P0 BRA `(.L_x_44) ;  /* 0x0000000000288947 */ /* 0x001fea0003800000 */
.L_x_45:
        /* <DEDUP_REMOVED lines=10> */
.L_x_44:
[----:B------:R-:W-:Y:S05]  /*1720*/  BSYNC.RECONVERGENT B0 ;  /* 0x0000000000007941 */ /* 0x000fea0003800200 */
.L_x_43:
        /* <DEDUP_REMOVED lines=14> */
.L_x_48:
[----:B------:R1:W5:Y:S01]  /*1810*/  LD.E R2, desc[UR36][R22.64+0x4] ;  /* 0x0000042416027980 */ /* 0x000362000c101900 */
[----:B------:R-:W-:-:S03]  /*1820*/  PLOP3.LUT P0, PT, PT, PT, PT, 0x8, 0x80 ;  /* 0x000000000080781c */ /* 0x000fc60003f0e170 */
[----:B------:R1:W-:Y:S10]  /*1830*/  ST.E.64 desc[UR36][R22.64+0x8], RZ ;  /* 0x000008ff16007985 */ /* 0x0003f4000c101b24 */
.L_x_47:
[----:B------:R-:W-:Y:S05]  /*1840*/  BSYNC.RECONVERGENT B6 ;  /* 0x0000000000067941 */ /* 0x000fea0003800200 */
.L_x_46:
[----:B------:R-:W-:Y:S01]  /*1850*/  IMAD.MOV.U32 R3, RZ, RZ, 0x1 ;  /* 0x00000001ff037424 */ /* 0x000fe200078e00ff */
[----:B------:R-:W-:Y:S01]  /*1860*/  BSSY.RECONVERGENT B6, `(.L_x_49) ;  /* 0x0000036000067945 */ /* 0x000fe20003800200 */
[----:B------:R-:W-:Y:S01]  /*1870*/  IMAD.MOV.U32 R26, RZ, RZ, 0x1 ;  /* 0x00000001ff1a7424 */ /* 0x000fe200078e00ff */
[----:B------:R-:W-:Y:S02]  /*1880*/  CS2R R24, SRZ ;  /* 0x0000000000187805 */ /* 0x000fe4000001ff00 */
[----:B------:R2:W-:Y:S01]  /*1890*/  ST.E desc[UR36][R22.64], R3 ;  /* 0x0000000316007985 */ /* 0x0005e2000c101924 */
[----:B------:R-:W-:Y:S05]  /*18a0*/  @!P0 BRA `(.L_x_50) ;  /* 0x0000000000c48947 */ /* 0x000fea0003800000 */
[----:B------:R-:W-:Y:S01]  /*18b0*/  MOV R0, 0x258 ;  /* 0x0000025800007802 */ /* 0x000fe20000000f00 */
[----:B-----5:R-:W-:-:S03]  /*18c0*/  IMAD.WIDE R4, R2, 0x4, RZ ;  /* 0x0000000402047825 */ /* 0x020fc600078e02ff */
[----:B------:R3:W4:Y:S04]  /*18d0*/  LDC.64 R6, c[0x4][R0] ;  /* 0x0100000000067b82 */ /* 0x0007280000000a00 */
[----:B------:R-:W-:-:S07]  /*18e0*/  LEPC R20, `(.L_x_51) ;  /* 0x000000001014794e */ /* 0x000fce0000000000 */
[----:B01234-:R-:W-:Y:S05]  /*18f0*/  CALL.ABS.NOINC R6 ;  /* 0x0000000006007343 */ /* 0x01ffea0003c00000 */
.L_x_51:
        /* <DEDUP_REMOVED lines=12> */
.L_x_54:
        /* <DEDUP_REMOVED lines=20> */
.L_x_53:
[----:B------:R-:W-:Y:S05]  /*1b00*/  BSYNC.RECONVERGENT B0 ;  /* 0x0000000000007941 */ /* 0x000fea0003800200 */
.L_x_52:
[----:B------:R-:W-:Y:S05]  /*1b10*/  @!P1 BRA `(.L_x_50) ;  /* 0x0000000000289947 */ /* 0x000fea0003800000 */
[----:B0-----:R-:W-:-:S07]  /*1b20*/  IMAD.MOV.U32 R9, RZ, RZ, RZ ;  /* 0x000000ffff097224 */ /* 0x001fce00078e00ff */
.L_x_55:
[----:B---3--:R-:W2:Y:S02]  /*1b30*/  LD.E.64 R4, desc[UR36][R22.64+0x8] ;  /* 0x0000082416047980 */ /* 0x008ea4000c101b00 */
[----:B--2---:R-:W-:-:S06]  /*1b40*/  IMAD.WIDE.U32 R4, R3, 0x4, R4 ;  /* 0x0000000403047825 */ /* 0x004fcc00078e0004 */
[----:B------:R-:W2:Y:S01]  /*1b50*/  LD.E R5, desc[UR36][R4.64] ;  /* 0x0000002404057980 */ /* 0x000ea2000c101900 */
[----:B------:R-:W-:Y:S01]  /*1b60*/  IMAD.WIDE.U32 R6, R3, 0x4, R24 ;  /* 0x0000000403067825 */ /* 0x000fe200078e0018 */
[----:B------:R-:W-:-:S03]  /*1b70*/  IADD3 R9, PT, PT, R9, 0x1, RZ ;  /* 0x0000000109097810 */ /* 0x000fc60007ffe0ff */
[----:B------:R-:W-:Y:S01]  /*1b80*/  VIADD R3, R3, 0x1 ;  /* 0x0000000103037836 */ /* 0x000fe20000000000 */
[----:B------:R-:W-:Y:S01]  /*1b90*/  ISETP.NE.AND P0, PT, R9, R0, PT ;  /* 0x000000000900720c */ /* 0x000fe20003f05270 */
[----:B--2---:R3:W-:-:S12]  /*1ba0*/  ST.E desc[UR36][R6.64], R5 ;  /* 0x0000000506007985 */ /* 0x0047d8000c101924 */
[----:B------:R-:W-:Y:S05]  /*1bb0*/  @P0 BRA `(.L_x_55) ;  /* 0xfffffffc00dc0947 */ /* 0x000fea000383ffff */
.L_x_50:
[----:B------:R-:W-:Y:S05]  /*1bc0*/  BSYNC.RECONVERGENT B6 ;  /* 0x0000000000067941 */ /* 0x000fea0003800200 */
.L_x_49:
[----:B------:R-:W-:Y:S05]  /*1bd0*/  BRA `(.L_x_39) ;  /* 0x0000000800387947 */ /* 0x000fea0003800000 */
.L_x_40:
[----:B------:R-:W-:Y:S01]  /*1be0*/  MOV R2, 0x258 ;  /* 0x0000025800027802 */ /* 0x000fe20000000f00 */
[----:B------:R-:W-:Y:S02]  /*1bf0*/  IMAD.MOV.U32 R4, RZ, RZ, 0xc ;  /* 0x0000000cff047424 */ /* 0x000fe400078e00ff */
[----:B------:R-:W-:Y:S01]  /*1c00*/  IMAD.MOV.U32 R5, RZ, RZ, RZ ;  /* 0x000000ffff057224 */ /* 0x000fe200078e00ff */
[----:B------:R0:W1:Y:S06]  /*1c10*/  LDC.64 R6, c[0x4][R2] ;  /* 0x0100000002067b82 */ /* 0x00006c0000000a00 */
[----:B------:R-:W-:-:S07]  /*1c20*/  LEPC R20, `(.L_x_56) ;  /* 0x000000001014794e */ /* 0x000fce0000000000 */
[----:B01----:R-:W-:Y:S05]  /*1c30*/  CALL.ABS.NOINC R6 ;  /* 0x0000000006007343 */ /* 0x003fea0003c00000 */
.L_x_56:
[----:B------:R-:W2:Y:S01]  /*1c40*/  LD.E R3, desc[UR36][R18.64] ;  /* 0x0000002412037980 */ /* 0x000ea2000c101900 */
[----:B------:R-:W-:Y:S02]  /*1c50*/  IMAD.MOV.U32 R24, RZ, RZ, R4 ;  /* 0x000000ffff187224 */ /* 0x000fe400078e0004 */
[----:B------:R-:W-:-:S05]  /*1c60*/  IMAD.MOV.U32 R25, RZ, RZ, R5 ;  /* 0x000000ffff197224 */ /* 0x000fca00078e0005 */
[----:B--2---:R0:W-:Y:S04]  /*1c70*/  ST.E desc[UR36][R24.64], R3 ;  /* 0x0000000318007985 */ /* 0x0041e8000c101924 */
[----:B------:R-:W2:Y:S04]  /*1c80*/  LD.E R7, desc[UR36][R18.64+0x4] ;  /* 0x0000042412077980 */ /* 0x000ea8000c101900 */
[----:B--2---:R0:W-:Y:S04]  /*1c90*/  ST.E desc[UR36][R24.64+0x4], R7 ;  /* 0x0000040718007985 */ /* 0x0041e8000c101924 */
[----:B------:R-:W2:Y:S01]  /*1ca0*/  LD.E R9, desc[UR36][R18.64+0x8] ;  /* 0x0000082412097980 */ /* 0x000ea2000c101900 */
[----:B------:R0:W1:Y:S01]  /*1cb0*/  LDC.64 R10, c[0x4][R2] ;  /* 0x01000000020a7b82 */ /* 0x0000620000000a00 */
[----:B------:R-:W-:-:S02]  /*1cc0*/  IMAD.MOV.U32 R4, RZ, RZ, 0x10 ;  /* 0x00000010ff047424 */ /* 0x000fc400078e00ff */
[----:B------:R-:W-:Y:S01]  /*1cd0*/  IMAD.MOV.U32 R5, RZ, RZ, RZ ;  /* 0x000000ffff057224 */ /* 0x000fe200078e00ff */
[----:B-12---:R0:W-:Y:S06]  /*1ce0*/  ST.E desc[UR36][R24.64+0x8], R9 ;  /* 0x0000080918007985 */ /* 0x0061ec000c101924 */
[----:B------:R-:W-:-:S07]  /*1cf0*/  LEPC R20, `(.L_x_57) ;  /* 0x000000001014794e */ /* 0x000fce0000000000 */
[----:B0-----:R-:W-:Y:S05]  /*1d00*/  CALL.ABS.NOINC R10 ;  /* 0x000000000a007343 */ /* 0x001fea0003c00000 */
.L_x_57:
[----:B------:R-:W0:Y:S01]  /*1d10*/  LDC.64 R2, c[0x4][R2] ;  /* 0x0100000002027b82 */ /* 0x000e220000000a00 */
[----:B------:R-:W-:Y:S02]  /*1d20*/  IMAD.MOV.U32 R22, RZ, RZ, R4 ;  /* 0x000000ffff167224 */ /* 0x000fe400078e0004 */
[----:B------:R-:W-:Y:S02]  /*1d30*/  IMAD.MOV.U32 R23, RZ, RZ, R5 ;  /* 0x000000ffff177224 */ /* 0x000fe400078e0005 */
[----:B------:R-:W-:Y:S02]  /*1d40*/  IMAD.MOV.U32 R4, RZ, RZ, 0xc ;  /* 0x0000000cff047424 */ /* 0x000fe400078e00ff */
[----:B------:R-:W-:-:S07]  /*1d50*/  IMAD.MOV.U32 R5, RZ, RZ, RZ ;  /* 0x000000ffff057224 */ /* 0x000fce00078e00ff */
[----:B------:R-:W-:-:S07]  /*1d60*/  LEPC R20, `(.L_x_58) ;  /* 0x000000001014794e */ /* 0x000fce0000000000 */
[----:B0-----:R-:W-:Y:S05]  /*1d70*/  CALL.ABS.NOINC R2 ;  /* 0x0000000002007343 */ /* 0x001fea0003c00000 */
.L_x_58:
        /* <DEDUP_REMOVED lines=33> */
.L_x_61:
        /* <DEDUP_REMOVED lines=10> */
.L_x_60:
[----:B------:R-:W-:Y:S05]  /*2030*/  BSYNC.RECONVERGENT B0 ;  /* 0x0000000000007941 */ /* 0x000fea0003800200 */
.L_x_59:
        /* <DEDUP_REMOVED lines=14> */
.L_x_64:
[----:B------:R1:W5:Y:S01]  /*2120*/  LD.E R2, desc[UR36][R22.64+0x4] ;  /* 0x0000042416027980 */ /* 0x000362000c101900 */
[----:B------:R-:W-:-:S03]  /*2130*/  PLOP3.LUT P0, PT, PT, PT, PT, 0x8, 0x80 ;  /* 0x000000000080781c */ /* 0x000fc60003f0e170 */
[----:B------:R1:W-:Y:S10]  /*2140*/  ST.E.64 desc[UR36][R22.64+0x8], RZ ;  /* 0x000008ff16007985 */ /* 0x0003f4000c101b24 */
.L_x_63:
[----:B------:R-:W-:Y:S05]  /*2150*/  BSYNC.RECONVERGENT B6 ;  /* 0x0000000000067941 */ /* 0x000fea0003800200 */
.L_x_62:
[----:B------:R-:W-:Y:S01]  /*2160*/  IMAD.MOV.U32 R3, RZ, RZ, -0x1 ;  /* 0xffffffffff037424 */ /* 0x000fe200078e00ff */
[----:B------:R-:W-:Y:S01]  /*2170*/  CS2R R24, SRZ ;  /* 0x0000000000187805 */ /* 0x000fe2000001ff00 */
[----:B------:R-:W-:-:S03]  /*2180*/  IMAD.MOV.U32 R26, RZ, RZ, -0x1 ;  /* 0xffffffffff1a7424 */ /* 0x000fc600078e00ff */
[----:B------:R2:W-:Y:S01]  /*2190*/  ST.E desc[UR36][R22.64], R3 ;  /* 0x0000000316007985 */ /* 0x0005e2000c101924 */
[----:B------:R-:W-:Y:S05]  /*21a0*/  @!P0 BRA `(.L_x_39) ;  /* 0x0000000000c48947 */ /* 0x000fea0003800000 */
[----:B------:R-:W-:Y:S01]  /*21b0*/  MOV R0, 0x258 ;  /* 0x0000025800007802 */ /* 0x000fe20000000f00 */
[----:B-----5:R-:W-:-:S03]  /*21c0*/  IMAD.WIDE R4, R2, 0x4, RZ ;  /* 0x0000000402047825 */ /* 0x020fc600078e02ff */
[----:B------:R3:W4:Y:S04]  /*21d0*/  LDC.64 R6, c[0x4][R0] ;  /* 0x0100000000067b82 */ /* 0x0007280000000a00 */
[----:B------:R-:W-:-:S07]  /*21e0*/  LEPC R20, `(.L_x_65) ;  /* 0x000000001014794e */ /* 0x000fce0000000000 */
[----:B01234-:R-:W-:Y:S05]  /*21f0*/  CALL.ABS.NOINC R6 ;  /* 0x0000000006007343 */ /* 0x01ffea0003c00000 */
.L_x_65:
        /* <DEDUP_REMOVED lines=10> */
[----:B------:R-:W-:Y:S01]  /*22a0*/  HFMA2 R13, -RZ, RZ, 0, 0 ;  /* 0x00000000ff0d7431 */ /* 0x000fe200000001ff */
[----:B------:R-:W-:-:S07]  /*22b0*/  LOP3.LUT R3, R2, 0x7ffffffc, RZ, 0xc0, !PT ;  /* 0x7ffffffc02037812 */ /* 0x000fce00078ec0ff */
.L_x_68:
        /* <DEDUP_REMOVED lines=20> */
.L_x_67:
[----:B------:R-:W-:Y:S05]  /*2400*/  BSYNC.RECONVERGENT B0 ;  /* 0x0000000000007941 */ /* 0x000fea0003800200 */
.L_x_66:
[----:B------:R-:W-:Y:S05]  /*2410*/  @!P1 BRA `(.L_x_39) ;  /* 0x0000000000289947 */ /* 0x000fea0003800000 */
[----:B0-----:R-:W-:-:S07]  /*2420*/  IMAD.MOV.U32 R9, RZ, RZ, RZ ;  /* 0x000000ffff097224 */ /* 0x001fce00078e00ff */
.L_x_69:
        /* <DEDUP_REMOVED lines=9> */
.L_x_39:
[----:B------:R-:W-:Y:S05]  /*24c0*/  BSYNC.RECONVERGENT B7 ;  /* 0x0000000000077941 */ /* 0x000fea0003800200 */
.L_x_36:
[----:B012---:R-:W-:Y:S01]  /*24d0*/  MOV R22, 0x250 ;  /* 0x0000025000167802 */ /* 0x007fe20000000f00 */
[----:B------:R-:W0:Y:S01]  /*24e0*/  LDCU.64 UR4, c[0x4][0x1c8] ;  /* 0x01003900ff0477ac */ /* 0x000e220008000a00 */
[----:B---3--:R-:W-:Y:S02]  /*24f0*/  CS2R R6, SRZ ;  /* 0x0000000000067805 */ /* 0x008fe4000001ff00 */
[----:B------:R1:W2:Y:S01]  /*2500*/  LDC.64 R8, c[0x4][R22] ;  /* 0x0100000016087b82 */ /* 0x0002a20000000a00 */
[----:B0-----:R-:W-:Y:S02]  /*2510*/  IMAD.U32 R4, RZ, RZ, UR4 ;  /* 0x00000004ff047e24 */ /* 0x001fe4000f8e00ff */
[----:B-1----:R-:W-:-:S07]  /*2520*/  IMAD.U32 R5, RZ, RZ, UR5 ;  /* 0x00000005ff057e24 */ /* 0x002fce000f8e00ff */
[----:B------:R-:W-:-:S07]  /*2530*/  LEPC R20, `(.L_x_70) ;  /* 0x000000001014794e */ /* 0x000fce0000000000 */
[----:B--2--5:R-:W-:Y:S05]  /*2540*/  CALL.ABS.NOINC R8 ;  /* 0x0000000008007343 */ /* 0x024fea0003c00000 */
.L_x_70:
[----:B------:R0:W-:Y:S01]  /*2550*/  STL [R1+0x30], R2 ;  /* 0x0000300201007387 */ /* 0x0001e20000100800 */
[----:B------:R0:W1:Y:S01]  /*2560*/  LDC.64 R8, c[0x4][R22] ;  /* 0x0100000016087b82 */ /* 0x0000620000000a00 */
[----:B------:R-:W2:Y:S01]  /*2570*/  LDCU.64 UR4, c[0x4][0x1d0] ;  /* 0x01003a00ff0477ac */ /* 0x000ea20008000a00 */
[----:B------:R-:W-:Y:S02]  /*2580*/  IMAD.MOV.U32 R6, RZ, RZ, R36 ;  /* 0x000000ffff067224 */ /* 0x000fe400078e0024 */
[----:B------:R-:W-:Y:S02]  /*2590*/  IMAD.MOV.U32 R7, RZ, RZ, R35 ;  /* 0x000000ffff077224 */ /* 0x000fe400078e0023 */
[----:B--2---:R-:W-:Y:S02]  /*25a0*/  IMAD.U32 R4, RZ, RZ, UR4 ;  /* 0x00000004ff047e24 */ /* 0x004fe4000f8e00ff */
[----:B0-----:R-:W-:-:S07]  /*25b0*/  IMAD.U32 R5, RZ, RZ, UR5 ;  /* 0x00000005ff057e24 */ /* 0x001fce000f8e00ff */
[----:B------:R-:W-:-:S07]  /*25c0*/  LEPC R20, `(.L_x_71) ;  /* 0x000000001014794e */ /* 0x000fce0000000000 */
[----:B-1----:R-:W-:Y:S05]  /*25d0*/  CALL.ABS.NOINC R8 ;  /* 0x0000000008007343 */ /* 0x002fea0003c00000 */
.L_x_71:
[----:B------:R0:W-:Y:S01]  /*25e0*/  STL [R1+0x30], R26 ;  /* 0x0000301a01007387 */ /* 0x0001e20000100800 */
[----:B------:R-:W1:Y:S01]  /*25f0*/  LDC.64 R22, c[0x4][R22] ;  /* 0x0100000016167b82 */ /* 0x000e620000000a00 */
[----:B------:R-:W2:Y:S01]  /*2600*/  LDCU.64 UR4, c[0x4][0x1d0] ;  /* 0x01003a00ff0477ac */ /* 0x000ea20008000a00 */
[----:B------:R-:W-:Y:S02]  /*2610*/  IMAD.MOV.U32 R6, RZ, RZ, R36 ;  /* 0x000000ffff067224 */ /* 0x000fe400078e0024 */
[----:B------:R-:W-:Y:S02]  /*2620*/  IMAD.MOV.U32 R7, RZ, RZ, R35 ;  /* 0x000000ffff077224 */ /* 0x000fe400078e0023 */
[----:B--2---:R-:W-:Y:S02]  /*2630*/  IMAD.U32 R4, RZ, RZ, UR4 ;  /* 0x00000004ff047e24 */ /* 0x004fe4000f8e00ff */
[----:B0-----:R-:W-:-:S07]  /*2640*/  IMAD.U32 R5, RZ, RZ, UR5 ;  /* 0x00000005ff057e24 */ /* 0x001fce000f8e00ff */
[----:B------:R-:W-:-:S07]  /*2650*/  LEPC R20, `(.L_x_72) ;  /* 0x000000001014794e */ /* 0x000fce0000000000 */
[----:B-1----:R-:W-:Y:S05]  /*2660*/  CALL.ABS.NOINC R22 ;  /* 0x0000000016007343 */ /* 0x002fea0003c00000 */
.L_x_72:
        /* <DEDUP_REMOVED lines=9> */
[----:B------:R-:W-:-:S07]  /*2700*/  IMAD.MOV.U32 R27, RZ, RZ, RZ ;  /* 0x000000ffff1b7224 */ /* 0x000fce00078e00ff */
.L_x_81:
        /* <DEDUP_REMOVED lines=15> */
.L_x_77:
        /* <DEDUP_REMOVED lines=10> */
.L_x_78:
[----:B------:R-:W2:Y:S01]  /*28a0*/  LD.E R0, desc[UR36][R22.64+0x8] ;  /* 0x0000082416007980 */ /* 0x000ea2000c101900 */
[----:B------:R0:W1:Y:S01]  /*28b0*/  LDC.64 R8, c[0x4][R2] ;  /* 0x0100000002087b82 */ /* 0x0000620000000a00 */
[----:B------:R-:W3:Y:S01]  /*28c0*/  LDCU.64 UR4, c[0x4][0x1b8] ;  /* 0x01003700ff0477ac */ /* 0x000ee20008000a00 */
[----:B------:R-:W-:Y:S01]  /*28d0*/  MOV R6, R36 ;  /* 0x0000002400067202 */ /* 0x000fe20000000f00 */
[----:B------:R-:W-:Y:S02]  /*28e0*/  IMAD.MOV.U32 R7, RZ, RZ, R35 ;  /* 0x000000ffff077224 */ /* 0x000fe400078e0023 */
[----:B---3--:R-:W-:Y:S02]  /*28f0*/  IMAD.U32 R4, RZ, RZ, UR4 ;  /* 0x00000004ff047e24 */ /* 0x008fe4000f8e00ff */
[----:B------:R-:W-:Y:S01]  /*2900*/  IMAD.U32 R5, RZ, RZ, UR5 ;  /* 0x00000005ff057e24 */ /* 0x000fe2000f8e00ff */
[----:B-12---:R0:W-:Y:S06]  /*2910*/  STL [R1+0x30], R0 ;  /* 0x0000300001007387 */ /* 0x0061ec0000100800 */
[----:B------:R-:W-:-:S07]  /*2920*/  LEPC R20, `(.L_x_79) ;  /* 0x000000001014794e */ /* 0x000fce0000000000 */
[----:B0-----:R-:W-:Y:S05]  /*2930*/  CALL.ABS.NOINC R8 ;  /* 0x0000000008007343 */ /* 0x001fea0003c00000 */
.L_x_79:
        /* <DEDUP_REMOVED lines=10> */
.L_x_80:
[----:B------:R-:W-:-:S13]  /*29e0*/  ISETP.NE.AND P6, PT, R27, R26, PT ;  /* 0x0000001a1b00720c */ /* 0x000fda0003fc5270 */
[----:B------:R-:W-:Y:S05]  /*29f0*/  @P6 BRA `(.L_x_81) ;  /* 0xfffffffc00446947 */ /* 0x000fea000383ffff */
.L_x_76:
[----:B------:R-:W-:Y:S05]  /*2a00*/  BSYNC.RECONVERGENT B6 ;  /* 0x0000000000067941 */ /* 0x000fea0003800200 */
.L_x_75:
[----:B------:R-:W-:-:S13]  /*2a10*/  ISETP.NE.AND P0, PT, R29, RZ, PT ;  /* 0x000000ff1d00720c */ /* 0x000fda0003f05270 */
[----:B------:R-:W-:Y:S05]  /*2a20*/  @!P0 BRA `(.L_x_74) ;  /* 0x00000000004c8947 */ /* 0x000fea0003800000 */
[----:B------:R-:W-:-:S07]  /*2a30*/  IMAD.MOV.U32 R2, RZ, RZ, RZ ;  /* 0x000000ffff027224 */ /* 0x000fce00078e00ff */
.L_x_83:
        /* <DEDUP_REMOVED lines=15> */
.L_x_82:
[----:B------:R-:W-:Y:S01]  /*2b30*/  ISETP.NE.AND P6, PT, R2, R29, PT ;  /* 0x0000001d0200720c */ /* 0x000fe20003fc5270 */
[----:B------:R-:W-:-:S12]  /*2b40*/  VIADD R26, R26, 0x1 ;  /* 0x000000011a1a7836 */ /* 0x000fd80000000000 */
[----:B------:R-:W-:Y:S05]  /*2b50*/  @P6 BRA `(.L_x_83) ;  /* 0xfffffffc00b86947 */ /* 0x000fea000383ffff */
.L_x_74:
[----:B------:R-:W-:Y:S05]  /*2b60*/  BSYNC.RECONVERGENT B7 ;  /* 0x0000000000077941 */ /* 0x000fea0003800200 */
.L_x_73:
        /* <DEDUP_REMOVED lines=8> */
.L_x_84:
[----:B------:R-:W-:Y:S01]  /*2bf0*/  MOV R2, 0x258 ;  /* 0x0000025800027802 */ /* 0x000fe20000000f00 */
[----:B------:R-:W-:Y:S02]  /*2c00*/  IMAD.MOV.U32 R4, RZ, RZ, 0x4 ;  /* 0x00000004ff047424 */ /* 0x000fe400078e00ff */
[----:B------:R-:W-:Y:S01]  /*2c10*/  IMAD.MOV.U32 R5, RZ, RZ, RZ ;  /* 0x000000ffff057224 */ /* 0x000fe200078e00ff */
[----:B------:R0:W1:Y:S06]  /*2c20*/  LDC.64 R6, c[0x4][R2] ;  /* 0x0100000002067b82 */ /* 0x00006c0000000a00 */
[----:B------:R-:W-:-:S07]  /*2c30*/  LEPC R20, `(.L_x_85) ;  /* 0x000000001014794e */ /* 0x000fce0000000000 */
[----:B01----:R-:W-:Y:S05]  /*2c40*/  CALL.ABS.NOINC R6 ;  /* 0x0000000006007343 */ /* 0x003fea0003c00000 */
.L_x_85:
[----:B------:R-:W-:Y:S01]  /*2c50*/  IMAD.MOV.U32 R3, RZ, RZ, 0x1 ;  /* 0x00000001ff037424 */ /* 0x000fe200078e00ff */
[----:B------:R0:W1:Y:S01]  /*2c60*/  LDC.64 R6, c[0x4][R2] ;  /* 0x0100000002067b82 */ /* 0x0000620000000a00 */
[----:B------:R-:W-:Y:S02]  /*2c70*/  IMAD.MOV.U32 R24, RZ, RZ, R4 ;  /* 0x000000ffff187224 */ /* 0x000fe400078e0004 */
[----:B------:R-:W-:Y:S02]  /*2c80*/  IMAD.MOV.U32 R25, RZ, RZ, R5 ;  /* 0x000000ffff197224 */ /* 0x000fe400078e0005 */
[----:B------:R-:W-:Y:S02]  /*2c90*/  IMAD.MOV.U32 R4, RZ, RZ, 0x10 ;  /* 0x00000010ff047424 */ /* 0x000fe400078e00ff */
[----:B------:R-:W-:Y:S01]  /*2ca0*/  IMAD.MOV.U32 R5, RZ, RZ, RZ ;  /* 0x000000ffff057224 */ /* 0x000fe200078e00ff */
[----:B------:R0:W-:Y:S06]  /*2cb0*/  ST.E desc[UR36][R24.64], R3 ;  /* 0x0000000318007985 */ /* 0x0001ec000c101924 */
[----:B------:R-:W-:-:S07]  /*2cc0*/  LEPC R20, `(.L_x_86) ;  /* 0x000000001014794e */ /* 0x000fce0000000000 */
[----:B01----:R-:W-:Y:S05]  /*2cd0*/  CALL.ABS.NOINC R6 ;  /* 0x0000000006007343 */ /* 0x003fea0003c00000 */
.L_x_86:
[----:B------:R-:W0:Y:S01]  /*2ce0*/  LDC.64 R2, c[0x4][R2] ;  /* 0x0100000002027b82 */ /* 0x000e220000000a00 */
[----:B------:R-:W-:Y:S02]  /*2cf0*/  IMAD.MOV.U32 R22, RZ, RZ, R4 ;  /* 0x000000ffff167224 */ /* 0x000fe400078e0004 */
[----:B------:R-:W-:Y:S02]  /*2d00*/  IMAD.MOV.U32 R23, RZ, RZ, R5 ;  /* 0x000000ffff177224 */ /* 0x000fe400078e0005 */
[----:B------:R-:W-:Y:S02]  /*2d10*/  IMAD.MOV.U32 R4, RZ, RZ, 0x4 ;  /* 0x00000004ff047424 */ /* 0x000fe400078e00ff */
[----:B------:R-:W-:-:S07]  /*2d20*/  IMAD.MOV.U32 R5, RZ, RZ, RZ ;  /* 0x000000ffff057224 */ /* 0x000fce00078e00ff */
[----:B------:R-:W-:-:S07]  /*2d30*/  LEPC R20, `(.L_x_87) ;  /* 0x000000001014794e */ /* 0x000fce0000000000 */
[----:B0-----:R-:W-:Y:S05]  /*2d40*/  CALL.ABS.NOINC R2 ;  /* 0x0000000002007343 */ /* 0x001fea0003c00000 */
.L_x_87:
[----:B------:R-:W-:Y:S01]  /*2d50*/  IMAD.MOV.U32 R9, RZ, RZ, 0x1 ;  /* 0x00000001ff097424 */ /* 0x000fe200078e00ff */
[----:B------:R-:W-:Y:S01]  /*2d60*/  MOV R3, R5 ;  /* 0x0000000500037202 */ /* 0x000fe20000000f00 */
[----:B------:R-:W-:-:S03]  /*2d70*/  IMAD.MOV.U32 R2, RZ, RZ, R4 ;  /* 0x000000ffff027224 */ /* 0x000fc600078e0004 */
[----:B------:R0:W-:Y:S04]  /*2d80*/  ST.E desc[UR36][R22.64+0x4], R9 ;  /* 0x0000040916007985 */ /* 0x0001e8000c101924 */
[----:B------:R0:W-:Y:S04]  /*2d90*/  ST.E.64 desc[UR36][R22.64+0x8], R2 ;  /* 0x0000080216007985 */ /* 0x0001e8000c101b24 */
[----:B------:R-:W2:Y:S02]  /*2da0*/  LD.E R24, desc[UR36][R24.64] ;  /* 0x0000002418187980 */ /* 0x000ea4000c101900 */
[----:B--2---:R-:W-:-:S04]  /*2db0*/  SHF.R.U32.HI R0, RZ, 0x1c, R24 ;  /* 0x0000001cff007819 */ /* 0x004fc80000011618 */
[----:B------:R-:W-:-:S05]  /*2dc0*/  LOP3.LUT R5, R0, 0x8, RZ, 0xc0, !PT ;  /* 0x0000000800057812 */ /* 0x000fca00078ec0ff */
[----:B------:R-:W-:-:S05]  /*2dd0*/  IMAD.IADD R7, R24, 0x1, R5 ;  /* 0x0000000118077824 */ /* 0x000fca00078e0205 */
[----:B------:R0:W-:Y:S04]  /*2de0*/  ST.E desc[UR36][R2.64], R7 ;  /* 0x0000000702007985 */ /* 0x0001e8000c101924 */
[----:B------:R-:W2:Y:S04]  /*2df0*/  LD.E R26, desc[UR36][R22.64+0x4] ;  /* 0x00000424161a7980 */ /* 0x000ea8000c101900 */
[----:B------:R0:W5:Y:S01]  /*2e00*/  LD.E.64 R4, desc[UR36][R22.64+0x8] ;  /* 0x0000082416047980 */ /* 0x000162000c101b00 */
[----:B------:R-:W-:Y:S01]  /*2e10*/  BSSY.RECONVERGENT B0, `(.L_x_88) ;  /* 0x000000d000007945 */ /* 0x000fe20003800200 */
[----:B--2---:R-:W-:-:S13]  /*2e20*/  ISETP.GE.AND P0, PT, R26, 0x1, PT ;  /* 0x000000011a00780c */ /* 0x004fda0003f06270 */
[----:B0-----:R-:W-:Y:S05]  /*2e30*/  @!P0 BRA `(.L_x_89) ;  /* 0x0000000000288947 */ /* 0x001fea0003800000 */
.L_x_90:
        /* <DEDUP_REMOVED lines=10> */
.L_x_89:
[----:B------:R-:W-:Y:S05]  /*2ee0*/  BSYNC.RECONVERGENT B0 ;  /* 0x0000000000007941 */ /* 0x000fea0003800200 */
.L_x_88:
        /* <DEDUP_REMOVED lines=14> */
.L_x_93:
[----:B------:R1:W5:Y:S01]  /*2fd0*/  LD.E R26, desc[UR36][R22.64+0x4] ;  /* 0x00000424161a7980 */ /* 0x000362000c101900 */
[----:B------:R-:W-:-:S03]  /*2fe0*/  PLOP3.LUT P0, PT, PT, PT, PT, 0x8, 0x80 ;  /* 0x000000000080781c */ /* 0x000fc60003f0e170 */
[----:B------:R1:W-:Y:S10]  /*2ff0*/  ST.E.64 desc[UR36][R22.64+0x8], RZ ;  /* 0x000008ff16007985 */ /* 0x0003f4000c101b24 */
.L_x_92:
[----:B------:R-:W-:Y:S05]  /*3000*/  BSYNC.RECONVERGENT B6 ;  /* 0x0000000000067941 */ /* 0x000fea0003800200 */
.L_x_91:
        /* <DEDUP_REMOVED lines=10> */
.L_x_96:
        /* <DEDUP_REMOVED lines=12> */
.L_x_99:
        /* <DEDUP_REMOVED lines=20> */
.L_x_98:
[----:B------:R-:W-:Y:S05]  /*32b0*/  BSYNC.RECONVERGENT B0 ;  /* 0x0000000000007941 */ /* 0x000fea0003800200 */
.L_x_97:
[----:B------:R-:W-:Y:S05]  /*32c0*/  @!P1 BRA `(.L_x_95) ;  /* 0x0000000000289947 */ /* 0x000fea0003800000 */
[----:B0-----:R-:W-:-:S07]  /*32d0*/  IMAD.MOV.U32 R9, RZ, RZ, RZ ;  /* 0x000000ffff097224 */ /* 0x001fce00078e00ff */
.L_x_100:
        /* <DEDUP_REMOVED lines=9> */
.L_x_95:
[----:B------:R-:W-:Y:S05]  /*3370*/  BSYNC.RECONVERGENT B6 ;  /* 0x0000000000067941 */ /* 0x000fea0003800200 */
.L_x_94:
[----:B------:R-:W-:Y:S01]  /*3380*/  MOV R27, 0x258 ;  /* 0x00000258001b7802 */ /* 0x000fe20000000f00 */
[----:B------:R-:W-:Y:S02]  /*3390*/  IMAD.MOV.U32 R4, RZ, RZ, 0x10 ;  /* 0x00000010ff047424 */ /* 0x000fe400078e00ff */
[----:B------:R-:W-:Y:S01]  /*33a0*/  IMAD.MOV.U32 R5, RZ, RZ, RZ ;  /* 0x000000ffff057224 */ /* 0x000fe200078e00ff */
[----:B0-23--:R0:W2:Y:S06]  /*33b0*/  LDC.64 R2, c[0x4][R27] ;  /* 0x010000001b027b82 */ /* 0x00d0ac0000000a00 */
[----:B------:R-:W-:-:S07]  /*33c0*/  LEPC R20, `(.L_x_101) ;  /* 0x000000001014794e */ /* 0x000fce0000000000 */
[----:B012--5:R-:W-:Y:S05]  /*33d0*/  CALL.ABS.NOINC R2 ;  /* 0x0000000002007343 */ /* 0x027fea0003c00000 */
.L_x_101:
[----:B------:R-:W-:Y:S01]  /*33e0*/  VIADD R3, R26, 0x1 ;  /* 0x000000011a037836 */ /* 0x000fe20000000000 */
[----:B------:R0:W1:Y:S01]  /*33f0*/  LDC.64 R6, c[0x4][R27] ;  /* 0x010000001b067b82 */ /* 0x0000620000000a00 */
[----:B------:R-:W-:Y:S02]  /*3400*/  IMAD.MOV.U32 R2, RZ, RZ, 0x1 ;  /* 0x00000001ff027424 */ /* 0x000fe400078e00ff */
[----:B------:R-:W-:Y:S02]  /*3410*/  IMAD.MOV.U32 R22, RZ, RZ, R4 ;  /* 0x000000ffff167224 */ /* 0x000fe400078e0004 */
[----:B------:R-:W-:Y:S02]  /*3420*/  IMAD.MOV.U32 R23, RZ, RZ, R5 ;  /* 0x000000ffff177224 */ /* 0x000fe400078e0005 */
[----:B------:R-:W-:-:S03]  /*3430*/  IMAD.WIDE R4, R3, 0x4, RZ ;  /* 0x0000000403047825 */ /* 0x000fc600078e02ff */
[----:B------:R0:W-:Y:S04]  /*3440*/  ST.E.64 desc[UR36][R22.64], R2 ;  /* 0x0000000216007985 */ /* 0x0001e8000c101b24 */
[----:B------:R-:W-:-:S07]  /*3450*/  LEPC R20, `(.L_x_102) ;  /* 0x000000001014794e */ /* 0x000fce0000000000 */
[----:B01----:R-:W-:Y:S05]  /*3460*/  CALL.ABS.NOINC R6 ;  /* 0x0000000006007343 */ /* 0x003fea0003c00000 */
.L_x_102:
[----:B------:R0:W-:Y:S01]  /*3470*/  ST.E.64 desc[UR36][R22.64+0x8], R4 ;  /* 0x0000080416007985 */ /* 0x0001e2000c101b24 */
[----:B------:R-:W-:Y:S01]  /*3480*/  ISETP.GE.AND P0, PT, R26, 0x1, PT ;  /* 0x000000011a00780c */ /* 0x000fe20003f06270 */
[----:B------:R-:W-:Y:S01]  /*3490*/  BSSY.RECONVERGENT B0, `(.L_x_103) ;  /* 0x0000049000007945 */ /* 0x000fe20003800200 */
[----:B------:R-:W-:-:S11]  /*34a0*/  IMAD.MOV.U32 R6, RZ, RZ, RZ ;  /* 0x000000ffff067224 */ /* 0x000fd600078e00ff */
[----:B0-----:R-:W-:Y:S05]  /*34b0*/  @!P0 BRA `(.L_x_104) ;  /* 0x0000000400188947 */ /* 0x001fea0003800000 */
[C---:B------:R-:W-:Y:S01]  /*34c0*/  ISETP.GE.U32.AND P0, PT, R26.reuse, 0x4, PT ;  /* 0x000000041a00780c */ /* 0x040fe20003f06070 */
[----:B------:R-:W-:Y:S01]  /*34d0*/  BSSY.RECONVERGENT B1, `(.L_x_105) ;  /* 0x0000033000017945 */ /* 0x000fe20003800200 */
[----:B------:R-:W-:Y:S02]  /*34e0*/  LOP3.LUT P1, R0, R26, 0x3, RZ, 0xc0, !PT ;  /* 0x000000031a007812 */ /* 0x000fe4000782c0ff */
[----:B------:R-:W-:-:S09]  /*34f0*/  CS2R R6, SRZ ;  /* 0x0000000000067805 */ /* 0x000fd2000001ff00 */
[----:B------:R-:W-:Y:S05]  /*3500*/  @!P0 BRA `(.L_x_106) ;  /* 0x0000000000bc8947 */ /* 0x000fea0003800000 */
[----:B------:R-:W-:Y:S01]  /*3510*/  LOP3.LUT R7, R26, 0x7ffffffc, RZ, 0xc0, !PT ;  /* 0x7ffffffc1a077812 */ /* 0x000fe200078ec0ff */
[----:B------:R-:W-:Y:S02]  /*3520*/  IMAD.MOV.U32 R10, RZ, RZ, RZ ;  /* 0x000000ffff0a7224 */ /* 0x000fe400078e00ff */
[----:B------:R-:W-:-:S07]  /*3530*/  IMAD.MOV.U32 R6, RZ, RZ, RZ ;  /* 0x000000ffff067224 */ /* 0x000fce00078e00ff */
.L_x_107:
[----:B------:R-:W-:Y:S01]  /*3540*/  IMAD.WIDE.U32 R2, R10, 0x4, R24 ;  /* 0x000000040a027825 */ /* 0x000fe200078e0018 */
[----:B------:R-:W2:Y:S04]  /*3550*/  LD.E.64 R4, desc[UR36][R22.64+0x8] ;  /* 0x0000082416047980 */ /* 0x000ea8000c101b00 */
[----:B------:R-:W3:Y:S02]  /*3560*/  LD.E R8, desc[UR36][R2.64] ;  /* 0x0000002402087980 */ /* 0x000ee4000c101900 */
[----:B---3--:R-:W-:-:S04]  /*3570*/  IMAD.WIDE R8, R8, 0x4, RZ ;  /* 0x0000000408087825 */ /* 0x008fc800078e02ff */
[----:B------:R-:W-:Y:S02]  /*3580*/  IMAD.IADD R11, R8, 0x1, R6 ;  /* 0x00000001080b7824 */ /* 0x000fe400078e0206 */
[----:B--2---:R-:W-:-:S03]  /*3590*/  IMAD.WIDE.U32 R14, R10, 0x4, R4 ;  /* 0x000000040a0e7825 */ /* 0x004fc600078e0004 */
[----:B------:R-:W-:-:S05]  /*35a0*/  LOP3.LUT R11, R11, 0x7, RZ, 0xc0, !PT ;  /* 0x000000070b0b7812 */ /* 0x000fca00078ec0ff */
[----:B------:R0:W-:Y:S04]  /*35b0*/  ST.E desc[UR36][R14.64], R11 ;  /* 0x0000000b0e007985 */ /* 0x0001e8000c101924 */
[----:B------:R-:W2:Y:S04]  /*35c0*/  LD.E R4, desc[UR36][R2.64+0x4] ;  /* 0x0000042402047980 */ /* 0x000ea8000c101900 */
[----:B------:R-:W3:Y:S01]  /*35d0*/  LD.E.64 R12, desc[UR36][R22.64+0x8] ;  /* 0x00000824160c7980 */ /* 0x000ee2000c101b00 */
[----:B------:R-:W-:Y:S01]  /*35e0*/  IADD3 R29, P0, PT, R8, R6, RZ ;  /* 0x00000006081d7210 */ /* 0x000fe20007f1e0ff */
[----:B--2---:R-:W-:-:S03]  /*35f0*/  IMAD.WIDE R4, R4, 0x4, RZ ;  /* 0x0000000404047825 */ /* 0x004fc600078e02ff */
[----:B------:R-:W-:Y:S01]  /*3600*/  LEA.HI R8, R29, R4, RZ, 0x1d ;  /* 0x000000041d087211 */ /* 0x000fe200078fe8ff */
[----:B---3--:R-:W-:-:S03]  /*3610*/  IMAD.WIDE.U32 R20, R10, 0x4, R12 ;  /* 0x000000040a147825 */ /* 0x008fc600078e000c */
[----:B------:R-:W-:-:S05]  /*3620*/  LOP3.LUT R27, R8, 0x7, RZ, 0xc0, !PT ;  /* 0x00000007081b7812 */ /* 0x000fca00078ec0ff */
[----:B------:R1:W-:Y:S04]  /*3630*/  ST.E desc[UR36][R20.64+0x4], R27 ;  /* 0x0000041b14007985 */ /* 0x0003e8000c101924 */
[----:B------:R-:W2:Y:S04]  /*3640*/  LD.E R8, desc[UR36][R2.64+0x8] ;  /* 0x0000082402087980 */ /* 0x000ea8000c101900 */
[----:B------:R-:W0:Y:S01]  /*3650*/  LD.E.64 R12, desc[UR36][R22.64+0x8] ;  /* 0x00000824160c7980 */ /* 0x000e22000c101b00 */
[----:B------:R-:W-:-:S04]  /*3660*/  LEA.HI.X.SX32 R6, R6, R9, 0x1, P0 ;  /* 0x0000000906067211 */ /* 0x000fc800000f0eff */
[----:B------:R-:W-:-:S04]  /*3670*/  SHF.R.S64 R29, R29, 0x3, R6 ;  /* 0x000000031d1d7819 */ /* 0x000fc80000001006 */
[----:B------:R-:W-:Y:S01]  /*3680*/  IADD3 R29, P0, PT, R4, R29, RZ ;  /* 0x0000001d041d7210 */ /* 0x000fe20007f1e0ff */
[----:B--2---:R-:W-:-:S03]  /*3690*/  IMAD.WIDE R8, R8, 0x4, RZ ;  /* 0x0000000408087825 */ /* 0x004fc600078e02ff */
[----:B------:R-:W-:Y:S01]  /*36a0*/  LEA.HI R4, R29, R8, RZ, 0x1d ;  /* 0x000000081d047211 */ /* 0x000fe200078fe8ff */
[----:B0-----:R-:W-:-:S03]  /*36b0*/  IMAD.WIDE.U32 R14, R10, 0x4, R12 ;  /* 0x000000040a0e7825 */ /* 0x001fc600078e000c */
[----:B------:R-:W-:-:S05]  /*36c0*/  LOP3.LUT R11, R4, 0x7, RZ, 0xc0, !PT ;  /* 0x00000007040b7812 */ /* 0x000fca00078ec0ff */
[----:B------:R0:W-:Y:S04]  /*36d0*/  ST.E desc[UR36][R14.64+0x8], R11 ;  /* 0x0000080b0e007985 */ /* 0x0001e8000c101924 */
[----:B------:R-:W2:Y:S04]  /*36e0*/  LD.E R4, desc[UR36][R2.64+0xc] ;  /* 0x00000c2402047980 */ /* 0x000ea8000c101900 */
[----:B------:R-:W3:Y:S01]  /*36f0*/  LD.E.64 R12, desc[UR36][R22.64+0x8] ;  /* 0x00000824160c7980 */ /* 0x000ee2000c101b00 */
[----:B------:R-:W-:-:S04]  /*3700*/  LEA.HI.X.SX32 R5, R6, R5, 0x1d, P0 ;  /* 0x0000000506057211 */ /* 0x000fc800000feeff */
[----:B-1----:R-:W-:-:S04]  /*3710*/  SHF.R.S64 R21, R29, 0x3, R5 ;  /* 0x000000031d157819 */ /* 0x002fc80000001005 */
[----:B------:R-:W-:-:S04]  /*3720*/  IADD3 R21, P0, PT, R8, R21, RZ ;  /* 0x0000001508157210 */ /* 0x000fc80007f1e0ff */
[----:B------:R-:W-:-:S04]  /*3730*/  LEA.HI.X.SX32 R8, R5, R9, 0x1d, P0 ;  /* 0x0000000905087211 */ /* 0x000fc800000feeff */
[----:B------:R-:W-:Y:S01]  /*3740*/  SHF.R.U64 R21, R21, 0x3, R8 ;  /* 0x0000000315157819 */ /* 0x000fe20000001208 */
[----:B--2---:R-:W-:-:S04]  /*3750*/  IMAD.WIDE R4, R4, 0x4, RZ ;  /* 0x0000000404047825 */ /* 0x004fc800078e02ff */
[----:B------:R-:W-:Y:S02]  /*3760*/  IMAD.IADD R6, R4, 0x1, R21 ;  /* 0x0000000104067824 */ /* 0x000fe400078e0215 */
[----:B---3--:R-:W-:-:S03]  /*3770*/  IMAD.WIDE.U32 R12, R10, 0x4, R12 ;  /* 0x000000040a0c7825 */ /* 0x008fc600078e000c */
[----:B------:R-:W-:Y:S01]  /*3780*/  LOP3.LUT R9, R6, 0x7, RZ, 0xc0, !PT ;  /* 0x0000000706097812 */ /* 0x000fe200078ec0ff */
[----:B------:R-:W-:-:S04]  /*3790*/  VIADD R10, R10, 0x4 ;  /* 0x000000040a0a7836 */ /* 0x000fc80000000000 */
[----:B------:R0:W-:Y:S01]  /*37a0*/  ST.E desc[UR36][R12.64+0xc], R9 ;  /* 0x00000c090c007985 */ /* 0x0001e2000c101924 */
[----:B------:R-:W-:Y:S02]  /*37b0*/  ISETP.NE.AND P0, PT, R10, R7, PT ;  /* 0x000000070a00720c */ /* 0x000fe40003f05270 */
[----:B------:R-:W-:-:S04]  /*37c0*/  IADD3 R6, P2, PT, R4, R21, RZ ;  /* 0x0000001504067210 */ /* 0x000fc80007f5e0ff */
[----:B------:R-:W-:-:S04]  /*37d0*/  LEA.HI.X.SX32 R5, R21, R5, 0x1, P2 ;  /* 0x0000000515057211 */ /* 0x000fc800010f0eff */
[----:B------:R-:W-:-:S03]  /*37e0*/  SHF.R.U64 R6, R6, 0x3, R5 ;  /* 0x0000000306067819 */ /* 0x000fc60000001205 */
[----:B0-----:R-:W-:Y:S05]  /*37f0*/  @P0 BRA `(.L_x_107) ;  /* 0xfffffffc00500947 */ /* 0x001fea000383ffff */
.L_x_106:
[----:B------:R-:W-:Y:S05]  /*3800*/  BSYNC.RECONVERGENT B1 ;  /* 0x0000000000017941 */ /* 0x000fea0003800200 */
.L_x_105:
[----:B------:R-:W-:Y:S05]  /*3810*/  @!P1 BRA `(.L_x_104) ;  /* 0x0000000000409947 */ /* 0x000fea0003800000 */
[----:B------:R-:W-:-:S07]  /*3820*/  IMAD.MOV.U32 R11, RZ, RZ, RZ ;  /* 0x000000ffff0b7224 */ /* 0x000fce00078e00ff */
.L_x_108:
[----:B------:R-:W-:Y:S01]  /*3830*/  IMAD.WIDE.U32 R2, R7, 0x4, R24 ;  /* 0x0000000407027825 */ /* 0x000fe200078e0018 */
[----:B0-----:R-:W2:Y:S05]  /*3840*/  LD.E.64 R8, desc[UR36][R22.64+0x8] ;  /* 0x0000082416087980 */ /* 0x001eaa000c101b00 */
[----:B------:R-:W3:Y:S01]  /*3850*/  LD.E R2, desc[UR36][R2.64] ;  /* 0x0000002402027980 */ /* 0x000ee2000c101900 */
[----:B------:R-:W-:-:S05]  /*3860*/  VIADD R11, R11, 0x1 ;  /* 0x000000010b0b7836 */ /* 0x000fca0000000000 */
[----:B------:R-:W-:Y:S01]  /*3870*/  ISETP.NE.AND P0, PT, R11, R0, PT ;  /* 0x000000000b00720c */ /* 0x000fe20003f05270 */
[----:B---3--:R-:W-:-:S03]  /*3880*/  IMAD.WIDE R4, R2, 0x4, RZ ;  /* 0x0000000402047825 */ /* 0x008fc600078e02ff */
[----:B------:R-:W-:Y:S01]  /*3890*/  IADD3 R10, PT, PT, R4, R6, RZ ;  /* 0x00000006040a7210 */ /* 0x000fe20007ffe0ff */
[----:B--2---:R-:W-:-:S03]  /*38a0*/  IMAD.WIDE.U32 R8, R7, 0x4, R8 ;  /* 0x0000000407087825 */ /* 0x004fc600078e0008 */
[----:B------:R-:W-:-:S05]  /*38b0*/  LOP3.LUT R13, R10, 0x7, RZ, 0xc0, !PT ;  /* 0x000000070a0d7812 */ /* 0x000fca00078ec0ff */
[----:B------:R0:W-:Y:S01]  /*38c0*/  ST.E desc[UR36][R8.64], R13 ;  /* 0x0000000d08007985 */ /* 0x0001e2000c101924 */
[----:B------:R-:W-:-:S04]  /*38d0*/  IADD3 R4, P1, PT, R4, R6, RZ ;  /* 0x0000000604047210 */ /* 0x000fc80007f3e0ff */
[----:B------:R-:W-:Y:S01]  /*38e0*/  LEA.HI.X.SX32 R5, R6, R5, 0x1, P1 ;  /* 0x0000000506057211 */ /* 0x000fe200008f0eff */
[----:B------:R-:W-:-:S03]  /*38f0*/  VIADD R7, R7, 0x1 ;  /* 0x0000000107077836 */ /* 0x000fc60000000000 */
[----:B------:R-:W-:Y:S01]  /*3900*/  SHF.R.U64 R6, R4, 0x3, R5 ;  /* 0x0000000304067819 */ /* 0x000fe20000001205 */
[----:B------:R-:W-:Y:S06]  /*3910*/  @P0 BRA `(.L_x_108) ;  /* 0xfffffffc00c40947 */ /* 0x000fec000383ffff */
.L_x_104:
[----:B------:R-:W-:Y:S05]  /*3920*/  BSYNC.RECONVERGENT B0 ;  /* 0x0000000000007941 */ /* 0x000fea0003800200 */
.L_x_103:
[----:B------:R-:W2:Y:S02]  /*3930*/  LD.E.64 R2, desc[UR36][R22.64+0x8] ;  /* 0x0000082416027980 */ /* 0x000ea4000c101b00 */
[----:B--2---:R-:W-:-:S05]  /*3940*/  IMAD.WIDE R26, R26, 0x4, R2 ;  /* 0x000000041a1a7825 */ /* 0x004fca00078e0202 */
[----:B------:R1:W-:Y:S04]  /*3950*/  ST.E desc[UR36][R26.64], R6 ;  /* 0x000000061a007985 */ /* 0x0003e8000c101924 */
[----:B------:R-:W2:Y:S04]  /*3960*/  LD.E R2, desc[UR36][R22.64+0x4] ;  /* 0x0000042416027980 */ /* 0x000ea8000c101900 */
[----:B------:R1:W5:Y:S01]  /*3970*/  LD.E.64 R4, desc[UR36][R22.64+0x8] ;  /* 0x0000082416047980 */ /* 0x000362000c101b00 */
[----:B------:R-:W-:Y:S01]  /*3980*/  BSSY.RECONVERGENT B0, `(.L_x_109) ;  /* 0x000000d000007945 */ /* 0x000fe20003800200 */
[----:B--2---:R-:W-:-:S13]  /*3990*/  ISETP.GE.AND P0, PT, R2, 0x1, PT ;  /* 0x000000010200780c */ /* 0x004fda0003f06270 */
[----:B-1----:R-:W-:Y:S05]  /*39a0*/  @!P0 BRA `(.L_x_110) ;  /* 0x0000000000288947 */ /* 0x002fea0003800000 */
.L_x_111:
        /* <DEDUP_REMOVED lines=8> */
[----:B-1----:R-:W-:Y:S05]  /*3a30*/  @P0 BRA `(.L_x_111) ;  /* 0xfffffffc00dc0947 */ /* 0x002fea000383ffff */
[----:B------:R-:W-:-:S07]  /*3a40*/  IMAD.MOV.U32 R2, RZ, RZ, RZ ;  /* 0x000000ffff027224 */ /* 0x000fce00078e00ff */
.L_x_110:
[----:B------:R-:W-:Y:S05]  /*3a50*/  BSYNC.RECONVERGENT B0 ;  /* 0x0000000000007941 */ /* 0x000fea0003800200 */
.L_x_109:
        /* <DEDUP_REMOVED lines=11> */
[----:B------:R2:W3:Y:S03]  /*3b10*/  LDC.64 R2, c[0x4][R0] ;  /* 0x0100000000027b82 */ /* 0x0004e60000000a00 */
[----:B------:R-:W-:-:S07]  /*3b20*/  LEPC R20, `(.L_x_114) ;  /* 0x000000001014794e */ /* 0x000fce0000000000 */
[----:B0123--:R-:W-:Y:S05]  /*3b30*/  CALL.ABS.NOINC R2 ;  /* 0x0000000002007343 */ /* 0x00ffea0003c00000 */
.L_x_114:
[----:B------:R2:W5:Y:S01]  /*3b40*/  LD.E R2, desc[UR36][R22.64+0x4] ;  /* 0x0000042416027980 */ /* 0x000562000c101900 */
[----:B------:R-:W-:-:S03]  /*3b50*/  PLOP3.LUT P0, PT, PT, PT, PT, 0x8, 0x80 ;  /* 0x000000000080781c */ /* 0x000fc60003f0e170 */
[----:B------:R2:W-:Y:S10]  /*3b60*/  ST.E.64 desc[UR36][R22.64+0x8], RZ ;  /* 0x000008ff16007985 */ /* 0x0005f4000c101b24 */
.L_x_113:
[----:B------:R-:W-:Y:S05]  /*3b70*/  BSYNC.RECONVERGENT B6 ;  /* 0x0000000000067941 */ /* 0x000fea0003800200 */
.L_x_112:
[----:B------:R3:W5:Y:S01]  /*3b80*/  LD.E R29, desc[UR36][R22.64] ;  /* 0x00000024161d7980 */ /* 0x000762000c101900 */
[----:B------:R-:W-:Y:S01]  /*3b90*/  BSSY.RECONVERGENT B6, `(.L_x_115) ;  /* 0x0000067000067945 */ /* 0x000fe20003800200 */
[----:B------:R-:W-:-:S03]  /*3ba0*/  CS2R R26, SRZ ;  /* 0x00000000001a7805 */ /* 0x000fc6000001ff00 */
[----:B------:R-:W-:Y:S05]  /*3bb0*/  @!P0 BRA `(.L_x_116) ;  /* 0x0000000400908947 */ /* 0x000fea0003800000 */
[----:B------:R-:W-:Y:S01]  /*3bc0*/  MOV R0, 0x258 ;  /* 0x0000025800007802 */ /* 0x000fe20000000f00 */
[----:B-----5:R-:W-:-:S03]  /*3bd0*/  IMAD.WIDE R32, R2, 0x4, RZ ;  /* 0x0000000402207825 */ /* 0x020fc600078e02ff */
[----:B------:R4:W0:Y:S01]  /*3be0*/  LDC.64 R6, c[0x4][R0] ;  /* 0x0100000000067b82 */ /* 0x0008220000000a00 */
[----:B------:R-:W-:Y:S02]  /*3bf0*/  IMAD.MOV.U32 R4, RZ, RZ, R32 ;  /* 0x000000ffff047224 */ /* 0x000fe400078e0020 */
[----:B------:R-:W-:-:S07]  /*3c00*/  IMAD.MOV.U32 R5, RZ, RZ, R33 ;  /* 0x000000ffff057224 */ /* 0x000fce00078e0021 */
[----:B------:R-:W-:-:S07]  /*3c10*/  LEPC R20, `(.L_x_117) ;  /* 0x000000001014794e */ /* 0x000fce0000000000 */
[----:B01234-:R-:W-:Y:S05]  /*3c20*/  CALL.ABS.NOINC R6 ;  /* 0x0000000006007343 */ /* 0x01ffea0003c00000 */
.L_x_117:
[----:B------:R-:W-:Y:S01]  /*3c30*/  ISETP.GE.AND P0, PT, R2, 0x1, PT ;  /* 0x000000010200780c */ /* 0x000fe20003f06270 */
[----:B------:R-:W-:Y:S01]  /*3c40*/  BSSY.RECONVERGENT B0, `(.L_x_118) ;  /* 0x000002c000007945 */ /* 0x000fe20003800200 */
[----:B------:R-:W-:Y:S02]  /*3c50*/  IMAD.MOV.U32 R24, RZ, RZ, R4 ;  /* 0x000000ffff187224 */ /* 0x000fe400078e0004 */
[----:B------:R-:W-:-:S09]  /*3c60*/  IMAD.MOV.U32 R25, RZ, RZ, R5 ;  /* 0x000000ffff197224 */ /* 0x000fd200078e0005 */
        /* <DEDUP_REMOVED lines=9> */
.L_x_122:
        /* <DEDUP_REMOVED lines=20> */
.L_x_121:
[----:B------:R-:W-:Y:S05]  /*3e40*/  BSYNC.RECONVERGENT B1 ;  /* 0x0000000000017941 */ /* 0x000fea0003800200 */
.L_x_120:
[----:B------:R-:W-:Y:S05]  /*3e50*/  @!P1 BRA `(.L_x_119) ;  /* 0x0000000000289947 */ /* 0x000fea0003800000 */
[----:B0-----:R-:W-:-:S07]  /*3e60*/  IMAD.MOV.U32 R9, RZ, RZ, RZ ;  /* 0x000000ffff097224 */ /* 0x001fce00078e00ff */
.L_x_123:
[----:B-1----:R-:W2:Y:S02]  /*3e70*/  LD.E.64 R4, desc[UR36][R22.64+0x8] ;  /* 0x0000082416047980 */ /* 0x002ea4000c101b00 */
        /* <DEDUP_REMOVED lines=8> */
.L_x_119:
[----:B------:R-:W-:Y:S05]  /*3f00*/  BSYNC.RECONVERGENT B0 ;  /* 0x0000000000007941 */ /* 0x000fea0003800200 */
.L_x_118:
[----:B------:R-:W-:-:S04]  /*3f10*/  ISETP.NE.U32.AND P0, PT, R24, RZ, PT ;  /* 0x000000ff1800720c */ /* 0x000fc80003f05070 */
[----:B------:R-:W-:-:S13]  /*3f20*/  ISETP.NE.AND.EX P0, PT, R25, RZ, PT, P0 ;  /* 0x000000ff1900720c */ /* 0x000fda0003f05300 */
[----:B------:R-:W-:Y:S05]  /*3f30*/  @!P0 BRA `(.L_x_116) ;  /* 0x0000000000b08947 */ /* 0x000fea0003800000 */
[----:B------:R-:W-:Y:S01]  /*3f40*/  MOV R0, 0x258 ;  /* 0x0000025800007802 */ /* 0x000fe20000000f00 */
[----:B0-----:R-:W-:Y:S01]  /*3f50*/  IMAD.MOV.U32 R4, RZ, RZ, R32 ;  /* 0x000000ffff047224 */ /* 0x001fe200078e0020 */
[----:B------:R-:W-:Y:S01]  /*3f60*/  ISETP.GE.AND P0, PT, R2, 0x1, PT ;  /* 0x000000010200780c */ /* 0x000fe20003f06270 */
[----:B-1----:R-:W-:Y:S01]  /*3f70*/  IMAD.MOV.U32 R5, RZ, RZ, R33 ;  /* 0x000000ffff057224 */ /* 0x002fe200078e0021 */
[----:B------:R0:W1:Y:S02]  /*3f80*/  LDC.64 R6, c[0x4][R0] ;  /* 0x0100000000067b82 */ /* 0x0000640000000a00 */
[----:B0-----:R-:W-:-:S09]  /*3f90*/  P2R R0, PR, RZ, 0x1 ;  /* 0x00000001ff007803 */ /* 0x001fd20000000000 */
[----:B------:R-:W-:-:S07]  /*3fa0*/  LEPC R20, `(.L_x_124) ;  /* 0x000000001014794e */ /* 0x000fce0000000000 */
[----:B-1----:R-:W-:Y:S05]  /*3fb0*/  CALL.ABS.NOINC R6 ;  /* 0x0000000006007343 */ /* 0x002fea0003c00000 */
.L_x_124:
        /* <DEDUP_REMOVED lines=12> */
.L_x_127:
[----:B------:R-:W-:-:S05]  /*4080*/  IMAD.WIDE.U32 R4, R9, 0x4, R24 ;  /* 0x0000000409047825 */ /* 0x000fca00078e0018 */
[----:B0-----:R-:W2:Y:S01]  /*4090*/  LD.E R11, desc[UR36][R4.64] ;  /* 0x00000024040b7980 */ /* 0x001ea2000c101900 */
[----:B------:R-:W-:-:S05]  /*40a0*/  IMAD.WIDE.U32 R6, R9, 0x4, R26 ;  /* 0x0000000409067825 */ /* 0x000fca00078e001a */
[----:B--2---:R0:W-:Y:S04]  /*40b0*/  ST.E desc[UR36][R6.64], R11 ;  /* 0x0000000b06007985 */ /* 0x0041e8000c101924 */
[----:B------:R-:W2:Y:S04]  /*40c0*/  LD.E R13, desc[UR36][R4.64+0x4] ;  /* 0x00000424040d7980 */ /* 0x000ea8000c101900 */
[----:B--2---:R0:W-:Y:S04]  /*40d0*/  ST.E desc[UR36][R6.64+0x4], R13 ;  /* 0x0000040d06007985 */ /* 0x0041e8000c101924 */
[----:B------:R-:W2:Y:S04]  /*40e0*/  LD.E R15, desc[UR36][R4.64+0x8] ;  /* 0x00000824040f7980 */ /* 0x000ea8000c101900 */
[----:B--2---:R0:W-:Y:S04]  /*40f0*/  ST.E desc[UR36][R6.64+0x8], R15 ;  /* 0x0000080f06007985 */ /* 0x0041e8000c101924 */
[----:B------:R-:W2:Y:S01]  /*4100*/  LD.E R21, desc[UR36][R4.64+0xc] ;  /* 0x00000c2404157980 */ /* 0x000ea2000c101900 */
[----:B------:R-:W-:-:S05]  /*4110*/  VIADD R9, R9, 0x4 ;  /* 0x0000000409097836 */ /* 0x000fca0000000000 */
[----:B------:R-:W-:Y:S01]  /*4120*/  ISETP.NE.AND P0, PT, R9, R3, PT ;  /* 0x000000030900720c */ /* 0x000fe20003f05270 */
[----:B--2---:R0:W-:-:S12]  /*4130*/  ST.E desc[UR36][R6.64+0xc], R21 ;  /* 0x00000c1506007985 */ /* 0x0041d8000c101924 */
[----:B------:R-:W-:Y:S05]  /*4140*/  @P0 BRA `(.L_x_127) ;  /* 0xfffffffc00cc0947 */ /* 0x000fea000383ffff */
.L_x_126:
[----:B------:R-:W-:Y:S05]  /*4150*/  BSYNC.RECONVERGENT B0 ;  /* 0x0000000000007941 */ /* 0x000fea0003800200 */
.L_x_125:
[----:B------:R-:W-:Y:S05]  /*4160*/  @!P1 BRA `(.L_x_116) ;  /* 0x0000000000249947 */ /* 0x000fea0003800000 */
[----:B------:R-:W-:-:S07]  /*4170*/  IMAD.MOV.U32 R0, RZ, RZ, RZ ;  /* 0x000000ffff007224 */ /* 0x000fce00078e00ff */
.L_x_128:
[----:B----4-:R-:W-:-:S06]  /*4180*/  IMAD.WIDE.U32 R4, R3, 0x4, R24 ;  /* 0x0000000403047825 */ /* 0x010fcc00078e0018 */
[----:B------:R-:W2:Y:S01]  /*4190*/  LD.E R5, desc[UR36][R4.64] ;  /* 0x0000002404057980 */ /* 0x000ea2000c101900 */
[----:B0-----:R-:W-:-:S04]  /*41a0*/  IMAD.WIDE.U32 R6, R3, 0x4, R26 ;  /* 0x0000000403067825 */ /* 0x001fc800078e001a */
[----:B------:R-:W-:Y:S02]  /*41b0*/  VIADD R0, R0, 0x1 ;  /* 0x0000000100007836 */ /* 0x000fe40000000000 */
[----:B------:R-:W-:-:S03]  /*41c0*/  VIADD R3, R3, 0x1 ;  /* 0x0000000103037836 */ /* 0x000fc60000000000 */
[----:B------:R-:W-:Y:S01]  /*41d0*/  ISETP.NE.AND P0, PT, R0, R23, PT ;  /* 0x000000170000720c */ /* 0x000fe20003f05270 */
[----:B--2---:R4:W-:-:S12]  /*41e0*/  ST.E desc[UR36][R6.64], R5 ;  /* 0x0000000506007985 */ /* 0x0049d8000c101924 */
[----:B------:R-:W-:Y:S05]  /*41f0*/  @P0 BRA `(.L_x_128) ;  /* 0xfffffffc00e00947 */ /* 0x000fea000383ffff */
.L_x_116:
[----:B------:R-:W-:Y:S05]  /*4200*/  BSYNC.RECONVERGENT B6 ;  /* 0x0000000000067941 */ /* 0x000fea0003800200 */
.L_x_115:
[----:B0-----:R-:W-:Y:S02]  /*4210*/  HFMA2 R9, -RZ, RZ, 1.984375, 0 ;  /* 0x3ff00000ff097431 */ /* 0x001fe400000001ff */
[----:B------:R-:W-:Y:S01]  /*4220*/  IMAD.MOV.U32 R8, RZ, RZ, 0x0 ;  /* 0x00000000ff087424 */ /* 0x000fe200078e00ff */
[----:B------:R-:W-:Y:S02]  /*4230*/  CS2R R32, SRZ ;  /* 0x0000000000207805 */ /* 0x000fe4000001ff00 */
[----:B------:R-:W-:-:S03]  /*4240*/  CS2R R24, SRZ ;  /* 0x0000000000187805 */ /* 0x000fc6000001ff00 */
[----:B------:R-:W-:-:S10]  /*4250*/  DADD.RZ R8, R8, 0.5 ;  /* 0x3fe0000008087429 */ /* 0x000fd4000000c000 */
[----:B------:R-:W0:Y:S02]  /*4260*/  F2I.S64.F64.TRUNC R8, R8 ;  /* 0x0000000800087311 */ /* 0x000e24000030d900 */
[----:B0-----:R-:W-:-:S04]  /*4270*/  ISETP.NE.U32.AND P0, PT, R8, RZ, PT ;  /* 0x000000ff0800720c */ /* 0x001fc80003f05070 */
[----:B------:R-:W-:-:S13]  /*4280*/  ISETP.NE.AND.EX P0, PT, R9, RZ, PT, P0 ;  /* 0x000000ff0900720c */ /* 0x000fda0003f05300 */
[----:B------:R-:W-:Y:S05]  /*4290*/  @!P0 BRA `(.L_x_129) ;  /* 0x0000000400448947 */ /* 0x000fea0003800000 */
[----:B-1--4-:R-:W-:Y:S01]  /*42a0*/  MOV R6, 0x258 ;  /* 0x0000025800067802 */ /* 0x012fe20000000f00 */
[----:B------:R-:W-:Y:S01]  /*42b0*/  IMAD.MOV R3, RZ, RZ, -R8 ;  /* 0x000000ffff037224 */ /* 0x000fe200078e0a08 */
[----:B------:R-:W-:Y:S01]  /*42c0*/  ISETP.LT.AND P2, PT, R9, RZ, PT ;  /* 0x000000ff0900720c */ /* 0x000fe20003f41270 */
[----:B--23--:R-:W-:Y:S01]  /*42d0*/  IMAD.MOV.U32 R22, RZ, RZ, RZ ;  /* 0x000000ffff167224 */ /* 0x00cfe200078e00ff */
[-C--:B------:R-:W-:Y:S02]  /*42e0*/  IADD3 R23, P3, PT, RZ, -R8.reuse, RZ ;  /* 0x80000008ff177210 */ /* 0x080fe40007f7e0ff */
[----:B------:R-:W0:Y:S01]  /*42f0*/  LDC.64 R6, c[0x4][R6] ;  /* 0x0100000006067b82 */ /* 0x000e220000000a00 */
[----:B------:R-:W-:Y:S02]  /*4300*/  SEL R0, R3, R8, P2 ;  /* 0x0000000803007207 */ /* 0x000fe40001000000 */
[----:B------:R-:W-:Y:S01]  /*4310*/  IMAD.X R3, RZ, RZ, ~R9, P3 ;  /* 0x000000ffff037224 */ /* 0x000fe200018e0e09 */
[----:B------:R-:W-:-:S02]  /*4320*/  ISETP.GT.U32.AND P1, PT, R8, RZ, PT ;  /* 0x000000ff0800720c */ /* 0x000fc40003f24070 */
[----:B------:R-:W-:Y:S02]  /*4330*/  ISETP.GE.AND P0, PT, R0, 0x1, PT ;  /* 0x000000010000780c */ /* 0x000fe40003f06270 */
[----:B------:R-:W-:Y:S02]  /*4340*/  SEL R23, R23, R8, P2 ;  /* 0x0000000817177207 */ /* 0x000fe40001000000 */
[----:B------:R-:W-:-:S09]  /*4350*/  SEL R28, R3, R9, P2 ;  /* 0x00000009031c7207 */ /* 0x000fd20001000000 */
[----:B------:R-:W-:Y:S05]  /*4360*/  @!P0 BRA `(.L_x_130) ;  /* 0x0000000000308947 */ /* 0x000fea0003800000 */
[----:B------:R-:W-:Y:S01]  /*4370*/  BSSY.RECONVERGENT B0, `(.L_x_130) ;  /* 0x000000b000007945 */ /* 0x000fe20003800200 */
[----:B------:R-:W-:Y:S02]  /*4380*/  IMAD.MOV.U32 R22, RZ, RZ, RZ ;  /* 0x000000ffff167224 */ /* 0x000fe400078e00ff */
[----:B------:R-:W-:Y:S02]  /*4390*/  IMAD.MOV.U32 R0, RZ, RZ, R23 ;  /* 0x000000ffff007224 */ /* 0x000fe400078e0017 */
[----:B------:R-:W-:-:S07]  /*43a0*/  IMAD.MOV.U32 R3, RZ, RZ, R28 ;  /* 0x000000ffff037224 */ /* 0x000fce00078e001c */
.L_x_131:
[----:B------:R-:W-:Y:S01]  /*43b0*/  SHF.R.U64 R0, R0, 0x3, R3 ;  /* 0x0000000300007819 */ /* 0x000fe20000001203 */
[----:B------:R-:W-:Y:S02]  /*43c0*/  VIADD R22, R22, 0x1 ;  /* 0x0000000116167836 */ /* 0x000fe40000000000 */
[----:B------:R-:W-:Y:S01]  /*43d0*/  IMAD.MOV.U32 R3, RZ, RZ, RZ ;  /* 0x000000ffff037224 */ /* 0x000fe200078e00ff */
[----:B------:R-:W-:-:S04]  /*43e0*/  LOP3.LUT R0, R0, 0xfffffff, RZ, 0xc0, !PT ;  /* 0x0fffffff00007812 */ /* 0x000fc800078ec0ff */
[----:B------:R-:W-:-:S04]  /*43f0*/  ISETP.NE.U32.AND P0, PT, R0, RZ, PT ;  /* 0x000000ff0000720c */ /* 0x000fc80003f05070 */
[----:B------:R-:W-:-:S13]  /*4400*/  ISETP.NE.AND.EX P0, PT, RZ, RZ, PT, P0 ;  /* 0x000000ffff00720c */ /* 0x000fda0003f05300 */
[----:B------:R-:W-:Y:S05]  /*4410*/  @P0 BRA `(.L_x_131) ;  /* 0xfffffffc00e40947 */ /* 0x000fea000383ffff */
[----:B------:R-:W-:Y:S05]  /*4420*/  BSYNC.RECONVERGENT B0 ;  /* 0x0000000000007941 */ /* 0x000fea0003800200 */
.L_x_130:
[----:B------:R-:W-:Y:S01]  /*4430*/  IMAD.MOV.U32 R32, RZ, RZ, 0x1 ;  /* 0x00000001ff207424 */ /* 0x000fe200078e00ff */
[----:B------:R-:W-:Y:S01]  /*4440*/  ISETP.GT.AND.EX P0, PT, R9, RZ, PT, P1 ;  /* 0x000000ff0900720c */ /* 0x000fe20003f04310 */
[----:B------:R-:W-:-:S03]  /*4450*/  IMAD.WIDE.U32 R4, R22, 0x4, RZ ;  /* 0x0000000416047825 */ /* 0x000fc600078e00ff */
[----:B------:R-:W-:-:S09]  /*4460*/  SEL R32, R32, 0xffffffff, P0 ;  /* 0xffffffff20207807 */ /* 0x000fd20000000000 */
[----:B------:R-:W-:-:S07]  /*4470*/  LEPC R20, `(.L_x_132) ;  /* 0x000000001014794e */ /* 0x000fce0000000000 */
[----:B0----5:R-:W-:Y:S05]  /*4480*/  CALL.ABS.NOINC R6 ;  /* 0x0000000006007343 */ /* 0x021fea0003c00000 */
.L_x_132:
[----:B------:R-:W-:Y:S01]  /*4490*/  ISETP.NE.AND P0, PT, R22, RZ, PT ;  /* 0x000000ff1600720c */ /* 0x000fe20003f05270 */
[----:B------:R-:W-:Y:S01]  /*44a0*/  BSSY.RECONVERGENT B0, `(.L_x_129) ;  /* 0x0000030000007945 */ /* 0x000fe20003800200 */
[----:B------:R-:W-:Y:S02]  /*44b0*/  IMAD.MOV.U32 R33, RZ, RZ, RZ ;  /* 0x000000ffff217224 */ /* 0x000fe400078e00ff */
[----:B------:R-:W-:Y:S02]  /*44c0*/  IMAD.MOV.U32 R24, RZ, RZ, R4 ;  /* 0x000000ffff187224 */ /* 0x000fe400078e0004 */
[----:B------:R-:W-:-:S07]  /*44d0*/  IMAD.MOV.U32 R25, RZ, RZ, R5 ;  /* 0x000000ffff197224 */ /* 0x000fce00078e0005 */
        /* <DEDUP_REMOVED lines=9> */
.L_x_136:
[----:B------:R-:W-:Y:S01]  /*4570*/  SHF.R.U32.HI R6, RZ, 0x3, R23 ;  /* 0x00000003ff067819 */ /* 0x000fe20000011617 */
[C---:B0-----:R-:W-:Y:S01]  /*4580*/  IMAD.WIDE.U32 R4, R0.reuse, 0x4, R24 ;  /* 0x0000000400047825 */ /* 0x041fe200078e0018 */
[--C-:B------:R-:W-:Y:S02]  /*4590*/  SHF.R.U32.HI R8, RZ, 0x6, R23.reuse ;  /* 0x00000006ff087819 */ /* 0x100fe40000011617 */
[----:B------:R-:W-:Y:S01]  /*45a0*/  SHF.R.U32.HI R10, RZ, 0x9, R23 ;  /* 0x00000009ff0a7819 */ /* 0x000fe20000011617 */
[----:B------:R-:W-:Y:S01]  /*45b0*/  VIADD R0, R0, 0x4 ;  /* 0x0000000400007836 */ /* 0x000fe20000000000 */
[----:B------:R-:W-:Y:S02]  /*45c0*/  LOP3.LUT R3, R23, 0x7, RZ, 0xc0, !PT ;  /* 0x0000000717037812 */ /* 0x000fe400078ec0ff */
[----:B------:R-:W-:Y:S02]  /*45d0*/  LOP3.LUT R9, R6, 0x7, RZ, 0xc0, !PT ;  /* 0x0000000706097812 */ /* 0x000fe400078ec0ff */
[----:B------:R-:W-:Y:S01]  /*45e0*/  LOP3.LUT R11, R8, 0x7, RZ, 0xc0, !PT ;  /* 0x00000007080b7812 */ /* 0x000fe200078ec0ff */
[----:B------:R0:W-:Y:S01]  /*45f0*/  ST.E desc[UR36][R4.64], R3 ;  /* 0x0000000304007985 */ /* 0x0001e2000c101924 */
[----:B------:R-:W-:-:S02]  /*4600*/  LOP3.LUT R13, R10, 0x7, RZ, 0xc0, !PT ;  /* 0x000000070a0d7812 */ /* 0x000fc400078ec0ff */
[----:B------:R-:W-:Y:S01]  /*4610*/  ISETP.NE.AND P0, PT, R0, R7, PT ;  /* 0x000000070000720c */ /* 0x000fe20003f05270 */
[----:B------:R0:W-:Y:S01]  /*4620*/  ST.E desc[UR36][R4.64+0x4], R9 ;  /* 0x0000040904007985 */ /* 0x0001e2000c101924 */
[--C-:B------:R-:W-:Y:S02]  /*4630*/  SHF.R.U64 R23, R23, 0xc, R28.reuse ;  /* 0x0000000c17177819 */ /* 0x100fe4000000121c */
[----:B------:R-:W-:Y:S01]  /*4640*/  SHF.R.U32.HI R28, RZ, 0xc, R28 ;  /* 0x0000000cff1c7819 */ /* 0x000fe2000001161c */
[----:B------:R0:W-:Y:S04]  /*4650*/  ST.E desc[UR36][R4.64+0x8], R11 ;  /* 0x0000080b04007985 */ /* 0x0001e8000c101924 */
[----:B------:R0:W-:Y:S04]  /*4660*/  ST.E desc[UR36][R4.64+0xc], R13 ;  /* 0x00000c0d04007985 */ /* 0x0001e8000c101924 */
[----:B------:R-:W-:Y:S05]  /*4670*/  @P0 BRA `(.L_x_136) ;  /* 0xfffffffc00bc0947 */ /* 0x000fea000383ffff */
.L_x_135:
[----:B------:R-:W-:Y:S05]  /*4680*/  BSYNC.RECONVERGENT B1 ;  /* 0x0000000000017941 */ /* 0x000fea0003800200 */
.L_x_134:
[----:B------:R-:W-:Y:S01]  /*4690*/  IMAD.MOV.U32 R33, RZ, RZ, R22 ;  /* 0x000000ffff217224 */ /* 0x000fe200078e0016 */
[----:B------:R-:W-:Y:S06]  /*46a0*/  @!P1 BRA `(.L_x_133) ;  /* 0x00000000003c9947 */ /* 0x000fec0003800000 */
[----:B------:R-:W-:Y:S01]  /*46b0*/  ISETP.NE.AND P0, PT, R12, 0x1, PT ;  /* 0x000000010c00780c */ /* 0x000fe20003f05270 */
[----:B------:R-:W-:Y:S01]  /*46c0*/  IMAD.MOV.U32 R33, RZ, RZ, R22 ;  /* 0x000000ffff217224 */ /* 0x000fe200078e0016 */
[----:B------:R-:W-:-:S04]  /*46d0*/  LOP3.LUT R0, R22, 0x1, RZ, 0xc0, !PT ;  /* 0x0000000116007812 */ /* 0x000fc800078ec0ff */
[----:B------:R-:W-:-:S07]  /*46e0*/  ISETP.NE.U32.AND P1, PT, R0, 0x1, PT ;  /* 0x000000010000780c */ /* 0x000fce0003f25070 */
[----:B0-----:R-:W-:Y:S01]  /*46f0*/  @P0 LOP3.LUT R3, R23, 0x7, RZ, 0xc0, !PT ;  /* 0x0000000717030812 */ /* 0x001fe200078ec0ff */
[----:B------:R-:W-:Y:S01]  /*4700*/  @P0 IMAD.WIDE.U32 R4, R7, 0x4, R24 ;  /* 0x0000000407040825 */ /* 0x000fe200078e0018 */
[----:B------:R-:W-:Y:S02]  /*4710*/  @P0 SHF.R.U32.HI R0, RZ, 0x3, R23 ;  /* 0x00000003ff000819 */ /* 0x000fe40000011617 */
[----:B------:R-:W-:Y:S01]  /*4720*/  @P0 SHF.R.U64 R23, R23, 0x6, R28 ;  /* 0x0000000617170819 */ /* 0x000fe2000000121c */
[----:B------:R-:W-:Y:S01]  /*4730*/  @P0 VIADD R7, R7, 0x2 ;  /* 0x0000000207070836 */ /* 0x000fe20000000000 */
[----:B------:R-:W-:Y:S01]  /*4740*/  @P0 LOP3.LUT R9, R0, 0x7, RZ, 0xc0, !PT ;  /* 0x0000000700090812 */ /* 0x000fe200078ec0ff */
[----:B------:R1:W-:Y:S01]  /*4750*/  @P0 ST.E desc[UR36][R4.64], R3 ;  /* 0x0000000304000985 */ /* 0x0003e2000c101924 */
[----:B------:R-:W-:Y:S01]  /*4760*/  @!P1 LOP3.LUT R23, R23, 0x7, RZ, 0xc0, !PT ;  /* 0x0000000717179812 */ /* 0x000fe200078ec0ff */
[----:B------:R-:W-:Y:S02]  /*4770*/  @!P1 IMAD.WIDE.U32 R6, R7, 0x4, R24 ;  /* 0x0000000407069825 */ /* 0x000fe400078e0018 */
[----:B------:R1:W-:Y:S04]  /*4780*/  @P0 ST.E desc[UR36][R4.64+0x4], R9 ;  /* 0x0000040904000985 */ /* 0x0003e8000c101924 */
[----:B------:R1:W-:Y:S02]  /*4790*/  @!P1 ST.E desc[UR36][R6.64], R23 ;  /* 0x0000001706009985 */ /* 0x0003e4000c101924 */
.L_x_133:
[----:B------:R-:W-:Y:S05]  /*47a0*/  BSYNC.RECONVERGENT B0 ;  /* 0x0000000000007941 */ /* 0x000fea0003800200 */
.L_x_129:
[----:B-----5:R-:W-:Y:S01]  /*47b0*/  ISETP.NE.AND P0, PT, R29, R32, PT ;  /* 0x000000201d00720c */ /* 0x020fe20003f05270 */
[----:B------:R-:W-:-:S12]  /*47c0*/  BSSY.RECONVERGENT B7, `(.L_x_137) ;  /* 0x000028c000077945 */ /* 0x000fd80003800200 */
[----:B------:R-:W-:Y:S05]  /*47d0*/  @P0 BRA `(.L_x_138) ;  /* 0x0000000800580947 */ /* 0x000fea0003800000 */
[----:B-123--:R-:W-:Y:S01]  /*47e0*/  MOV R22, 0x258 ;  /* 0x0000025800167802 */ /* 0x00efe20000000f00 */
[----:B0-----:R-:W-:Y:S01]  /*47f0*/  IMAD.MOV.U32 R4, RZ, RZ, 0x10 ;  /* 0x00000010ff047424 */ /* 0x001fe200078e00ff */
[----:B------:R-:W-:Y:S01]  /*4800*/  VIMNMX R28, PT, PT, R33, R2, !PT ;  /* 0x00000002211c7248 */ /* 0x000fe20007fe0100 */
[----:B----4-:R-:W-:Y:S01]  /*4810*/  IMAD.MOV.U32 R5, RZ, RZ, RZ ;  /* 0x000000ffff057224 */ /* 0x010fe200078e00ff */
[----:B------:R0:W1:Y:S03]  /*4820*/  LDC.64 R6, c[0x4][R22] ;  /* 0x0100000016067b82 */ /* 0x0000660000000a00 */
[----:B------:R-:W-:-:S07]  /*4830*/  VIADD R37, R28, 0x1 ;  /* 0x000000011c257836 */ /* 0x000fce0000000000 */
[----:B------:R-:W-:-:S07]  /*4840*/  LEPC R20, `(.L_x_139) ;  /* 0x000000001014794e */ /* 0x000fce0000000000 */
[----:B01----:R-:W-:Y:S05]  /*4850*/  CALL.ABS.NOINC R6 ;  /* 0x0000000006007343 */ /* 0x003fea0003c00000 */
.L_x_139:
[----:B------:R-:W-:Y:S01]  /*4860*/  IMAD.WIDE.U32 R6, R37, 0x4, RZ ;  /* 0x0000000425067825 */ /* 0x000fe200078e00ff */
[----:B------:R0:W1:Y:S03]  /*4870*/  LDC.64 R8, c[0x4][R22] ;  /* 0x0100000016087b82 */ /* 0x0000660000000a00 */
[----:B------:R-:W-:Y:S02]  /*4880*/  IMAD.MOV.U32 R23, RZ, RZ, R5 ;  /* 0x000000ffff177224 */ /* 0x000fe400078e0005 */
[----:B------:R-:W-:Y:S02]  /*4890*/  IMAD.MOV.U32 R5, RZ, RZ, R7 ;  /* 0x000000ffff057224 */ /* 0x000fe400078e0007 */
[----:B0-----:R-:W-:Y:S02]  /*48a0*/  IMAD.MOV.U32 R22, RZ, RZ, R4 ;  /* 0x000000ffff167224 */ /* 0x001fe400078e0004 */
[----:B------:R-:W-:-:S07]  /*48b0*/  IMAD.MOV.U32 R4, RZ, RZ, R6 ;  /* 0x000000ffff047224 */ /* 0x000fce00078e0006 */
[----:B------:R-:W-:-:S07]  /*48c0*/  LEPC R20, `(.L_x_140) ;  /* 0x000000001014794e */ /* 0x000fce0000000000 */
[----:B-1----:R-:W-:Y:S05]  /*48d0*/  CALL.ABS.NOINC R8 ;  /* 0x0000000008007343 */ /* 0x002fea0003c00000 */
.L_x_140:
[----:B------:R0:W-:Y:S01]  /*48e0*/  ST.E desc[UR36][R22.64+0x4], R37 ;  /* 0x0000042516007985 */ /* 0x0001e2000c101924 */
[----:B------:R-:W-:Y:S01]  /*48f0*/  ISETP.GE.AND P0, PT, R28, RZ, PT ;  /* 0x000000ff1c00720c */ /* 0x000fe20003f06270 */
[----:B------:R-:W-:Y:S02]  /*4900*/  BSSY.RECONVERGENT B0, `(.L_x_141) ;  /* 0x0000020000007945 */ /* 0x000fe40003800200 */
[----:B------:R0:W-:Y:S10]  /*4910*/  ST.E.64 desc[UR36][R22.64+0x8], R4 ;  /* 0x0000080416007985 */ /* 0x0001f4000c101b24 */
[----:B------:R-:W-:Y:S05]  /*4920*/  @!P0 BRA `(.L_x_142) ;  /* 0x0000000000748947 */ /* 0x000fea0003800000 */
[----:B------:R-:W-:Y:S01]  /*4930*/  BSSY.RECONVERGENT B1, `(.L_x_143) ;  /* 0x000001b000017945 */ /* 0x000fe20003800200 */
[----:B------:R-:W-:Y:S02]  /*4940*/  IMAD.MOV.U32 R15, RZ, RZ, RZ ;  /* 0x000000ffff0f7224 */ /* 0x000fe400078e00ff */
[----:B------:R-:W-:-:S07]  /*4950*/  IMAD.MOV.U32 R3, RZ, RZ, RZ ;  /* 0x000000ffff037224 */ /* 0x000fce00078e00ff */
.L_x_144:
[C---:B------:R-:W-:Y:S01]  /*4960*/  ISETP.GE.U32.AND P1, PT, R3.reuse, R33, PT ;  /* 0x000000210300720c */ /* 0x040fe20003f26070 */
[----:B------:R-:W2:Y:S01]  /*4970*/  LD.E.64 R12, desc[UR36][R22.64+0x8] ;  /* 0x00000824160c7980 */ /* 0x000ea2000c101b00 */
[----:B------:R-:W-:-:S11]  /*4980*/  ISETP.GE.AND P0, PT, R3, R2, PT ;  /* 0x000000020300720c */ /* 0x000fd60003f06270 */
[----:B------:R-:W-:-:S04]  /*4990*/  @!P1 IMAD.WIDE.U32 R10, R3, 0x4, R24 ;  /* 0x00000004030a9825 */ /* 0x000fc800078e0018 */
[C---:B------:R-:W-:Y:S02]  /*49a0*/  @!P0 IMAD.WIDE.U32 R8, R3.reuse, 0x4, R26 ;  /* 0x0000000403088825 */ /* 0x040fe400078e001a */
[----:B------:R-:W3:Y:S04]  /*49b0*/  @!P1 LD.E R11, desc[UR36][R10.64] ;  /* 0x000000240a0b9980 */ /* 0x000ee8000c101900 */
[----:B------:R-:W4:Y:S01]  /*49c0*/  @!P0 LD.E R9, desc[UR36][R8.64] ;  /* 0x0000002408098980 */ /* 0x000f22000c101900 */
[----:B0-----:R-:W-:Y:S02]  /*49d0*/  CS2R R4, SRZ ;  /* 0x0000000000047805 */ /* 0x001fe4000001ff00 */
[----:B------:R-:W-:Y:S01]  /*49e0*/  CS2R R6, SRZ ;  /* 0x0000000000067805 */ /* 0x000fe2000001ff00 */
[----:B--2---:R-:W-:-:S04]  /*49f0*/  IMAD.WIDE.U32 R12, R3, 0x4, R12 ;  /* 0x00000004030c7825 */ /* 0x004fc800078e000c */
[--C-:B---3--:R-:W-:Y:S01]  /*4a00*/  @!P1 IMAD.MOV.U32 R4, RZ, RZ, R11.reuse ;  /* 0x000000ffff049224 */ /* 0x108fe200078e000b */
[----:B------:R-:W-:Y:S02]  /*4a10*/  @!P1 SHF.R.S32.HI R5, RZ, 0x1f, R11 ;  /* 0x0000001fff059819 */ /* 0x000fe4000001140b */
[----:B----4-:R-:W-:-:S04]  /*4a20*/  @!P0 MOV R6, R9 ;  /* 0x0000000900068202 */ /* 0x010fc80000000f00 */
[----:B------:R-:W-:Y:S02]  /*4a30*/  IADD3 R0, P1, P2, R4, R6, R15 ;  /* 0x0000000604007210 */ /* 0x000fe40007a3e00f */
[----:B------:R-:W-:Y:S02]  /*4a40*/  @!P0 SHF.R.S32.HI R7, RZ, 0x1f, R9 ;  /* 0x0000001fff078819 */ /* 0x000fe40000011409 */
[----:B------:R-:W-:-:S05]  /*4a50*/  LOP3.LUT R9, R0, 0x7, RZ, 0xc0, !PT ;  /* 0x0000000700097812 */ /* 0x000fca00078ec0ff */
[----:B------:R1:W-:Y:S04]  /*4a60*/  ST.E desc[UR36][R12.64], R9 ;  /* 0x000000090c007985 */ /* 0x0003e8000c101924 */
[----:B------:R-:W2:Y:S01]  /*4a70*/  LD.E R37, desc[UR36][R22.64+0x4] ;  /* 0x0000042416257980 */ /* 0x000ea2000c101900 */
[----:B------:R-:W-:Y:S01]  /*4a80*/  VIADD R3, R3, 0x1 ;  /* 0x0000000103037836 */ /* 0x000fe20000000000 */
[----:B------:R-:W-:-:S04]  /*4a90*/  SHF.R.S32.HI R11, RZ, 0x1f, R15 ;  /* 0x0000001fff0b7819 */ /* 0x000fc8000001140f */
[----:B------:R-:W-:-:S04]  /*4aa0*/  IADD3.X R11, PT, PT, R5, R7, R11, P1, P2 ;  /* 0x00000007050b7210 */ /* 0x000fc80000fe440b */
[----:B------:R-:W-:Y:S02]  /*4ab0*/  SHF.R.U64 R15, R0, 0x3, R11 ;  /* 0x00000003000f7819 */ /* 0x000fe4000000120b */
[----:B--2---:R-:W-:-:S13]  /*4ac0*/  ISETP.GE.AND P0, PT, R3, R37, PT ;  /* 0x000000250300720c */ /* 0x004fda0003f06270 */
[----:B-1----:R-:W-:Y:S05]  /*4ad0*/  @!P0 BRA `(.L_x_144) ;  /* 0xfffffffc00a08947 */ /* 0x002fea000383ffff */
[----:B------:R-:W-:Y:S05]  /*4ae0*/  BSYNC.RECONVERGENT B1 ;  /* 0x0000000000017941 */ /* 0x000fea0003800200 */
.L_x_143:
[----:B------:R1:W5:Y:S02]  /*4af0*/  LD.E.64 R4, desc[UR36][R22.64+0x8] ;  /* 0x0000082416047980 */ /* 0x000364000c101b00 */
.L_x_142:
[----:B------:R-:W-:Y:S05]  /*4b00*/  BSYNC.RECONVERGENT B0 ;  /* 0x0000000000007941 */ /* 0x000fea0003800200 */
.L_x_141:
[----:B------:R-:W-:Y:S01]  /*4b10*/  ISETP.GE.AND P0, PT, R37, 0x1, PT ;  /* 0x000000012500780c */ /* 0x000fe20003f06270 */
[----:B------:R-:W-:Y:S01]  /*4b20*/  BSSY.RECONVERGENT B0, `(.L_x_145) ;  /* 0x0000010000007945 */ /* 0x000fe20003800200 */
[----:B------:R-:W-:-:S11]  /*4b30*/  IMAD.MOV.U32 R2, RZ, RZ, R37 ;  /* 0x000000ffff027224 */ /* 0x000fd600078e0025 */
[----:B------:R-:W-:Y:S05]  /*4b40*/  @!P0 BRA `(.L_x_146) ;  /* 0x0000000000348947 */ /* 0x000fea0003800000 */
.L_x_147:
[----:B------:R-:W-:Y:S02]  /*4b50*/  VIADD R3, R37, 0xffffffff ;  /* 0xffffffff25037836 */ /* 0x000fe40000000000 */
[----:B-----5:R-:W-:Y:S02]  /*4b60*/  IMAD.MOV.U32 R6, RZ, RZ, R4 ;  /* 0x000000ffff067224 */ /* 0x020fe400078e0004 */
[----:B------:R-:W-:Y:S02]  /*4b70*/  IMAD.MOV.U32 R7, RZ, RZ, R5 ;  /* 0x000000ffff077224 */ /* 0x000fe400078e0005 */
[----:B------:R-:W-:-:S06]  /*4b80*/  IMAD.WIDE.U32 R6, R3, 0x4, R6 ;  /* 0x0000000403067825 */ /* 0x000fcc00078e0006 */
[----:B------:R-:W2:Y:S01]  /*4b90*/  LD.E R6, desc[UR36][R6.64] ;  /* 0x0000002406067980 */ /* 0x000ea2000c101900 */
[----:B------:R-:W-:Y:S01]  /*4ba0*/  IMAD.MOV.U32 R2, RZ, RZ, R37 ;  /* 0x000000ffff027224 */ /* 0x000fe200078e0025 */
[----:B--2---:R-:W-:-:S13]  /*4bb0*/  ISETP.NE.AND P0, PT, R6, RZ, PT ;  /* 0x000000ff0600720c */ /* 0x004fda0003f05270 */
[----:B------:R-:W-:Y:S05]  /*4bc0*/  @P0 BRA `(.L_x_146) ;  /* 0x0000000000140947 */ /* 0x000fea0003800000 */
[----:B------:R2:W-:Y:S01]  /*4bd0*/  ST.E desc[UR36][R22.64+0x4], R3 ;  /* 0x0000040316007985 */ /* 0x0005e2000c101924 */
[----:B------:R-:W-:Y:S01]  /*4be0*/  ISETP.GT.U32.AND P0, PT, R37, 0x1, PT ;  /* 0x000000012500780c */ /* 0x000fe20003f04070 */
[----:B0-----:R-:W-:-:S12]  /*4bf0*/  IMAD.MOV.U32 R37, RZ, RZ, R3 ;  /* 0x000000ffff257224 */ /* 0x001fd800078e0003 */
[----:B--2---:R-:W-:Y:S05]  /*4c00*/  @P0 BRA `(.L_x_147) ;  /* 0xfffffffc00d00947 */ /* 0x004fea000383ffff */
[----:B------:R-:W-:-:S07]  /*4c10*/  IMAD.MOV.U32 R2, RZ, RZ, RZ ;  /* 0x000000ffff027224 */ /* 0x000fce00078e00ff */
.L_x_146:
[----:B------:R-:W-:Y:S05]  /*4c20*/  BSYNC.RECONVERGENT B0 ;  /* 0x0000000000007941 */ /* 0x000fea0003800200 */
.L_x_145:
        /* <DEDUP_REMOVED lines=11> */
[----:B------:R3:W4:Y:S03]  /*4ce0*/  LDC.64 R2, c[0x4][R0] ;  /* 0x0100000000027b82 */ /* 0x0007260000000a00 */
[----:B------:R-:W-:-:S07]  /*4cf0*/  LEPC R20, `(.L_x_150) ;  /* 0x000000001014794e */ /* 0x000fce0000000000 */
[----:B01234-:R-:W-:Y:S05]  /*4d00*/  CALL.ABS.NOINC R2 ;  /* 0x0000000002007343 */ /* 0x01ffea0003c00000 */
.L_x_150:
[----:B------:R3:W5:Y:S01]  /*4d10*/  LD.E R2, desc[UR36][R22.64+0x4] ;  /* 0x0000042416027980 */ /* 0x000762000c101900 */
[----:B------:R-:W-:-:S03]  /*4d20*/  PLOP3.LUT P0, PT, PT, PT, PT, 0x8, 0x80 ;  /* 0x000000000080781c */ /* 0x000fc60003f0e170 */
[----:B------:R3:W-:Y:S10]  /*4d30*/  ST.E.64 desc[UR36][R22.64+0x8], RZ ;  /* 0x000008ff16007985 */ /* 0x0007f4000c101b24 */
.L_x_149:
[----:B------:R-:W-:Y:S05]  /*4d40*/  BSYNC.RECONVERGENT B6 ;  /* 0x0000000000067941 */ /* 0x000fea0003800200 */
.L_x_148:
[----:B------:R4:W-:Y:S01]  /*4d50*/  ST.E desc[UR36][R22.64], R29 ;  /* 0x0000001d16007985 */ /* 0x0009e2000c101924 */
[----:B------:R-:W-:Y:S01]  /*4d60*/  BSSY.RECONVERGENT B6, `(.L_x_151) ;  /* 0x000003c000067945 */ /* 0x000fe20003800200 */
[----:B------:R-:W-:-:S03]  /*4d70*/  CS2R R24, SRZ ;  /* 0x0000000000187805 */ /* 0x000fc6000001ff00 */
[----:B------:R-:W-:Y:S05]  /*4d80*/  @!P0 BRA `(.L_x_152) ;  /* 0x0000000000e48947 */ /* 0x000fea0003800000 */
[----:B------:R-:W-:Y:S01]  /*4d90*/  MOV R0, 0x258 ;  /* 0x0000025800007802 */ /* 0x000fe20000000f00 */
[----:B0----5:R-:W-:-:S03]  /*4da0*/  IMAD.WIDE R4, R2, 0x4, RZ ;  /* 0x0000000402047825 */ /* 0x021fc600078e02ff */
[----:B------:R0:W0:Y:S04]  /*4db0*/  LDC.64 R6, c[0x4][R0] ;  /* 0x0100000000067b82 */ /* 0x0000280000000a00 */
[----:B------:R-:W-:-:S07]  /*4dc0*/  LEPC R20, `(.L_x_153) ;  /* 0x000000001014794e */ /* 0x000fce0000000000 */
[----:B01234-:R-:W-:Y:S05]  /*4dd0*/  CALL.ABS.NOINC R6 ;  /* 0x0000000006007343 */ /* 0x01ffea0003c00000 */
.L_x_153:
        /* <DEDUP_REMOVED lines=12> */
.L_x_156:
        /* <DEDUP_REMOVED lines=20> */
.L_x_155:
[----:B------:R-:W-:Y:S05]  /*4fe0*/  BSYNC.RECONVERGENT B0 ;  /* 0x0000000000007941 */ /* 0x000fea0003800200 */
.L_x_154:
[----:B------:R-:W-:Y:S05]  /*4ff0*/  @!P1 BRA `(.L_x_152) ;  /* 0x0000000000489947 */ /* 0x000fea0003800000 */
[----:B0-----:R-:W2:Y:S02]  /*5000*/  LD.E.64 R4, desc[UR36][R22.64+0x8] ;  /* 0x0000082416047980 */ /* 0x001ea4000c101b00 */
[----:B--2---:R-:W-:-:S06]  /*5010*/  IMAD.WIDE.U32 R4, R3, 0x4, R4 ;  /* 0x0000000403047825 */ /* 0x004fcc00078e0004 */
[----:B------:R-:W2:Y:S01]  /*5020*/  LD.E R5, desc[UR36][R4.64] ;  /* 0x0000002404057980 */ /* 0x000ea2000c101900 */
[----:B------:R-:W-:Y:S01]  /*5030*/  IMAD.WIDE.U32 R6, R3, 0x4, R24 ;  /* 0x0000000403067825 */ /* 0x000fe200078e0018 */
[----:B------:R-:W-:-:S04]  /*5040*/  ISETP.NE.AND P0, PT, R0, 0x1, PT ;  /* 0x000000010000780c */ /* 0x000fc80003f05270 */
[----:B--2---:R0:W-:Y:S09]  /*5050*/  ST.E desc[UR36][R6.64], R5 ;  /* 0x0000000506007985 */ /* 0x0041f2000c101924 */
[----:B------:R-:W-:Y:S05]  /*5060*/  @!P0 BRA `(.L_x_152) ;  /* 0x00000000002c8947 */ /* 0x000fea0003800000 */
[----:B------:R-:W-:Y:S02]  /*5070*/  VIADD R9, R3, 0x1 ;  /* 0x0000000103097836 */ /* 0x000fe40000000000 */
[----:B------:R-:W-:-:S07]  /*5080*/  IMAD.MOV.U32 R3, RZ, RZ, 0x1 ;  /* 0x00000001ff037424 */ /* 0x000fce00078e00ff */
.L_x_157:
[----:B0-----:R-:W2:Y:S02]  /*5090*/  LD.E.64 R4, desc[UR36][R22.64+0x8] ;  /* 0x0000082416047980 */ /* 0x001ea4000c101b00 */
        /* <DEDUP_REMOVED lines=8> */
.L_x_152:
[----:B------:R-:W-:Y:S05]  /*5120*/  BSYNC.RECONVERGENT B6 ;  /* 0x0000000000067941 */ /* 0x000fea0003800200 */
.L_x_151:
[----:B------:R-:W-:Y:S05]  /*5130*/  BRA `(.L_x_158) ;  /* 0x0000001c00d07947 */ /* 0x000fea0003800000 */
.L_x_138:
[----:B------:R-:W-:-:S05]  /*5140*/  VIMNMX R37, PT, PT, R33, R2, !PT ;  /* 0x0000000221257248 */ /* 0x000fca0007fe0100 */
[----:B------:R-:W-:-:S07]  /*5150*/  IMAD.MOV.U32 R0, RZ, RZ, R37 ;  /* 0x000000ffff007224 */ /* 0x000fce00078e0025 */
.L_x_160:
[----:B------:R-:W-:-:S13]  /*5160*/  ISETP.GE.AND P0, PT, R0, 0x1, PT ;  /* 0x000000010000780c */ /* 0x000fda0003f06270 */
[----:B------:R-:W-:Y:S05]  /*5170*/  @!P0 BRA `(.L_x_159) ;  /* 0x0000001c00948947 */ /* 0x000fea0003800000 */
[C---:B------:R-:W-:Y:S01]  /*5180*/  ISETP.GT.AND P0, PT, R0.reuse, R2, PT ;  /* 0x000000020000720c */ /* 0x040fe20003f04270 */
[----:B01----:R-:W-:Y:S01]  /*5190*/  IMAD.MOV.U32 R3, RZ, RZ, RZ ;  /* 0x000000ffff037224 */ /* 0x003fe200078e00ff */
[C---:B------:R-:W-:Y:S01]  /*51a0*/  ISETP.GT.AND P1, PT, R0.reuse, R33, PT ;  /* 0x000000210000720c */ /* 0x040fe20003f24270 */
[----:B------:R-:W-:Y:S02]  /*51b0*/  VIADD R0, R0, 0xffffffff ;  /* 0xffffffff00007836 */ /* 0x000fe40000000000 */
[----:B------:R-:W-:-:S08]  /*51c0*/  IMAD.MOV.U32 R8, RZ, RZ, RZ ;  /* 0x000000ffff087224 */ /* 0x000fd000078e00ff */
[----:B----4-:R-:W-:-:S04]  /*51d0*/  @!P0 IMAD.WIDE.U32 R4, R0, 0x4, R26 ;  /* 0x0000000400048825 */ /* 0x010fc800078e001a */
[----:B------:R-:W-:Y:S01]  /*51e0*/  @!P1 IMAD.WIDE.U32 R6, R0, 0x4, R24 ;  /* 0x0000000400069825 */ /* 0x000fe200078e0018 */
[----:B------:R-:W4:Y:S04]  /*51f0*/  @!P0 LD.E R3, desc[UR36][R4.64] ;  /* 0x0000002404038980 */ /* 0x000f28000c101900 */
[----:B------:R-:W4:Y:S02]  /*5200*/  @!P1 LD.E R8, desc[UR36][R6.64] ;  /* 0x0000002406089980 */ /* 0x000f24000c101900 */
[----:B----4-:R-:W-:-:S13]  /*5210*/  ISETP.NE.AND P0, PT, R3, R8, PT ;  /* 0x000000080300720c */ /* 0x010fda0003f05270 */
[----:B------:R-:W-:Y:S05]  /*5220*/  @!P0 BRA `(.L_x_160) ;  /* 0xfffffffc00cc8947 */ /* 0x000fea000383ffff */
[----:B------:R-:W-:-:S13]  /*5230*/  ISETP.GE.AND P0, PT, R3, R8, PT ;  /* 0x000000080300720c */ /* 0x000fda0003f06270 */
[----:B------:R-:W-:Y:S05]  /*5240*/  @!P0 BRA `(.L_x_161) ;  /* 0x0000000c002c8947 */ /* 0x000fea0003800000 */
[----:B--23--:R-:W-:Y:S01]  /*5250*/  MOV R22, 0x258 ;  /* 0x0000025800167802 */ /* 0x00cfe20000000f00 */
[----:B------:R-:W-:Y:S02]  /*5260*/  IMAD.MOV.U32 R4, RZ, RZ, 0x10 ;  /* 0x00000010ff047424 */ /* 0x000fe400078e00ff */
[----:B------:R-:W-:Y:S01]  /*5270*/  IMAD.MOV.U32 R5, RZ, RZ, RZ ;  /* 0x000000ffff057224 */ /* 0x000fe200078e00ff */
[----:B------:R0:W1:Y:S06]  /*5280*/  LDC.64 R6, c[0x4][R22] ;  /* 0x0100000016067b82 */ /* 0x00006c0000000a00 */
[----:B------:R-:W-:-:S07]  /*5290*/  LEPC R20, `(.L_x_162) ;  /* 0x000000001014794e */ /* 0x000fce0000000000 */
[----:B01----:R-:W-:Y:S05]  /*52a0*/  CALL.ABS.NOINC R6 ;  /* 0x0000000006007343 */ /* 0x003fea0003c00000 */
.L_x_162:
[----:B------:R-:W-:Y:S01]  /*52b0*/  IMAD.WIDE.U32 R6, R37, 0x4, RZ ;  /* 0x0000000425067825 */ /* 0x000fe200078e00ff */
[----:B------:R0:W1:Y:S03]  /*52c0*/  LDC.64 R8, c[0x4][R22] ;  /* 0x0100000016087b82 */ /* 0x0000660000000a00 */
[----:B------:R-:W-:Y:S02]  /*52d0*/  IMAD.MOV.U32 R23, RZ, RZ, R5 ;  /* 0x000000ffff177224 */ /* 0x000fe400078e0005 */
[----:B------:R-:W-:Y:S02]  /*52e0*/  IMAD.MOV.U32 R5, RZ, RZ, R7 ;  /* 0x000000ffff057224 */ /* 0x000fe400078e0007 */
[----:B0-----:R-:W-:Y:S01]  /*52f0*/  IMAD.MOV.U32 R22, RZ, RZ, R4 ;  /* 0x000000ffff167224 */ /* 0x001fe200078e0004 */
[----:B------:R-:W-:-:S07]  /*5300*/  MOV R4, R6 ;  /* 0x0000000600047202 */ /* 0x000fce0000000f00 */
[----:B------:R-:W-:-:S07]  /*5310*/  LEPC R20, `(.L_x_163) ;  /* 0x000000001014794e */ /* 0x000fce0000000000 */
[----:B-1----:R-:W-:Y:S05]  /*5320*/  CALL.ABS.NOINC R8 ;  /* 0x0000000008007343 */ /* 0x002fea0003c00000 */
.L_x_163:
[----:B------:R0:W-:Y:S01]  /*5330*/  ST.E desc[UR36][R22.64+0x4], R37 ;  /* 0x0000042516007985 */ /* 0x0001e2000c101924 */
[----:B------:R-:W-:Y:S01]  /*5340*/  ISETP.NE.AND P0, PT, R37, RZ, PT ;  /* 0x000000ff2500720c */ /* 0x000fe20003f05270 */
[----:B------:R-:W-:Y:S02]  /*5350*/  BSSY.RECONVERGENT B0, `(.L_x_164) ;  /* 0x0000061000007945 */ /* 0x000fe40003800200 */
[----:B------:R0:W-:Y:S10]  /*5360*/  ST.E.64 desc[UR36][R22.64+0x8], R4 ;  /* 0x0000080416007985 */ /* 0x0001f4000c101b24 */
[----:B------:R-:W-:Y:S05]  /*5370*/  @!P0 BRA `(.L_x_165) ;  /* 0x0000000400788947 */ /* 0x000fea0003800000 */
[C---:B------:R-:W-:Y:S01]  /*5380*/  ISETP.GE.U32.AND P1, PT, R37.reuse, 0x4, PT ;  /* 0x000000042500780c */ /* 0x040fe20003f26070 */
[----:B------:R-:W-:Y:S01]  /*5390*/  BSSY.RECONVERGENT B1, `(.L_x_166) ;  /* 0x0000047000017945 */ /* 0x000fe20003800200 */
[----:B------:R-:W-:Y:S01]  /*53a0*/  LOP3.LUT R0, R37, 0x3, RZ, 0xc0, !PT ;  /* 0x0000000325007812 */ /* 0x000fe200078ec0ff */
[----:B------:R-:W-:Y:S02]  /*53b0*/  IMAD.MOV.U32 R3, RZ, RZ, RZ ;  /* 0x000000ffff037224 */ /* 0x000fe400078e00ff */
[----:B------:R-:W-:Y:S01]  /*53c0*/  IMAD.MOV.U32 R10, RZ, RZ, RZ ;  /* 0x000000ffff0a7224 */ /* 0x000fe200078e00ff */
[----:B------:R-:W-:-:S07]  /*53d0*/  ISETP.NE.AND P0, PT, R0, RZ, PT ;  /* 0x000000ff0000720c */ /* 0x000fce0003f05270 */
[----:B------:R-:W-:Y:S06]  /*53e0*/  @!P1 BRA `(.L_x_167) ;  /* 0x0000000400049947 */ /* 0x000fec0003800000 */
[----:B------:R-:W-:Y:S02]  /*53f0*/  LOP3.LUT R3, R37, 0xfffffffc, RZ, 0xc0, !PT ;  /* 0xfffffffc25037812 */ /* 0x000fe400078ec0ff */
[----:B------:R-:W-:-:S07]  /*5400*/  CS2R R10, SRZ ;  /* 0x00000000000a7805 */ /* 0x000fce000001ff00 */
.L_x_168:
[C---:B------:R-:W-:Y:S02]  /*5410*/  ISETP.GE.AND P1, PT, R11.reuse, R2, PT ;  /* 0x000000020b00720c */ /* 0x040fe40003f26270 */
[----:B------:R-:W-:Y:S02]  /*5420*/  CS2R R12, SRZ ;  /* 0x00000000000c7805 */ /* 0x000fe4000001ff00 */
[C---:B------:R-:W-:Y:S01]  /*5430*/  ISETP.GE.U32.AND P2, PT, R11.reuse, R33, PT ;  /* 0x000000210b00720c */ /* 0x040fe20003f46070 */
[C---:B------:R-:W-:Y:S01]  /*5440*/  IMAD.WIDE.U32 R6, R11.reuse, 0x4, R26 ;  /* 0x000000040b067825 */ /* 0x040fe200078e001a */
[----:B------:R-:W2:Y:S03]  /*5450*/  LD.E.64 R8, desc[UR36][R22.64+0x8] ;  /* 0x0000082416087980 */ /* 0x000ea6000c101b00 */
[----:B0-----:R-:W-:-:S04]  /*5460*/  IMAD.WIDE.U32 R4, R11, 0x4, R24 ;  /* 0x000000040b047825 */ /* 0x001fc800078e0018 */
[----:B------:R-:W3:Y:S04]  /*5470*/  @!P1 LD.E R13, desc[UR36][R6.64] ;  /* 0x00000024060d9980 */ /* 0x000ee8000c101900 */
[----:B------:R-:W3:Y:S01]  /*5480*/  @!P2 LD.E R12, desc[UR36][R4.64] ;  /* 0x00000024040ca980 */ /* 0x000ee2000c101900 */
[----:B------:R-:W-:Y:S01]  /*5490*/  IMAD.MOV.U32 R14, RZ, RZ, RZ ;  /* 0x000000ffff0e7224 */ /* 0x000fe200078e00ff */
[----:B---3--:R-:W-:Y:S01]  /*54a0*/  IADD3 R21, PT, PT, R13, -R10, -R12 ;  /* 0x8000000a0d157210 */ /* 0x008fe20007ffe80c */
[----:B------:R-:W-:-:S03]  /*54b0*/  VIADD R12, R11, 0x1 ;  /* 0x000000010b0c7836 */ /* 0x000fc60000000000 */
[----:B------:R-:W-:Y:S02]  /*54c0*/  SHF.R.U32.HI R10, RZ, 0x1c, R21 ;  /* 0x0000001cff0a7819 */ /* 0x000fe40000011615 */
[----:B------:R-:W-:Y:S02]  /*54d0*/  ISETP.GE.U32.AND P2, PT, R12, R33, PT ;  /* 0x000000210c00720c */ /* 0x000fe40003f46070 */
[----:B------:R-:W-:Y:S02]  /*54e0*/  LOP3.LUT R10, R10, 0x8, RZ, 0xc0, !PT ;  /* 0x000000080a0a7812 */ /* 0x000fe400078ec0ff */
[----:B------:R-:W-:Y:S01]  /*54f0*/  ISETP.GE.AND P1, PT, R12, R2, PT ;  /* 0x000000020c00720c */ /* 0x000fe20003f26270 */
[----:B--2---:R-:W-:-:S04]  /*5500*/  IMAD.WIDE.U32 R12, R11, 0x4, R8 ;  /* 0x000000040b0c7825 */ /* 0x004fc800078e0008 */
[----:B------:R-:W-:Y:S02]  /*5510*/  IMAD.IADD R15, R21, 0x1, R10 ;  /* 0x00000001150f7824 */ /* 0x000fe400078e020a */
[----:B------:R-:W-:-:S03]  /*5520*/  IMAD.MOV.U32 R10, RZ, RZ, RZ ;  /* 0x000000ffff0a7224 */ /* 0x000fc600078e00ff */
[----:B------:R0:W-:Y:S04]  /*5530*/  ST.E desc[UR36][R12.64], R15 ;  /* 0x0000000f0c007985 */ /* 0x0001e8000c101924 */
[----:B------:R-:W2:Y:S04]  /*5540*/  @!P2 LD.E R14, desc[UR36][R4.64+0x4] ;  /* 0x00000424040ea980 */ /* 0x000ea8000c101900 */
[----:B------:R-:W3:Y:S04]  /*5550*/  @!P1 LD.E R10, desc[UR36][R6.64+0x4] ;  /* 0x00000424060a9980 */ /* 0x000ee8000c101900 */
[----:B------:R-:W0:Y:S01]  /*5560*/  LD.E.64 R8, desc[UR36][R22.64+0x8] ;  /* 0x0000082416087980 */ /* 0x000e22000c101b00 */
[----:B--2---:R-:W-:Y:S01]  /*5570*/  LEA.HI R21, R21, R14, RZ, 0x1 ;  /* 0x0000000e15157211 */ /* 0x004fe200078f08ff */
[----:B------:R-:W-:-:S04]  /*5580*/  VIADD R14, R11, 0x2 ;  /* 0x000000020b0e7836 */ /* 0x000fc80000000000 */
[----:B---3--:R-:W-:Y:S01]  /*5590*/  IMAD.IADD R21, R10, 0x1, -R21 ;  /* 0x000000010a157824 */ /* 0x008fe200078e0a15 */
[----:B------:R-:W-:-:S04]  /*55a0*/  ISETP.GE.U32.AND P2, PT, R14, R33, PT ;  /* 0x000000210e00720c */ /* 0x000fc80003f46070 */
[----:B------:R-:W-:-:S04]  /*55b0*/  SHF.R.U32.HI R10, RZ, 0x1c, R21 ;  /* 0x0000001cff0a7819 */ /* 0x000fc80000011615 */
[----:B------:R-:W-:Y:S02]  /*55c0*/  LOP3.LUT R10, R10, 0x8, RZ, 0xc0, !PT ;  /* 0x000000080a0a7812 */ /* 0x000fe400078ec0ff */
[----:B------:R-:W-:Y:S01]  /*55d0*/  ISETP.GE.AND P1, PT, R14, R2, PT ;  /* 0x000000020e00720c */ /* 0x000fe20003f26270 */
[----:B0-----:R-:W-:-:S04]  /*55e0*/  IMAD.WIDE.U32 R12, R11, 0x4, R8 ;  /* 0x000000040b0c7825 */ /* 0x001fc800078e0008 */
[C---:B------:R-:W-:Y:S02]  /*55f0*/  IMAD.IADD R15, R21.reuse, 0x1, R10 ;  /* 0x00000001150f7824 */ /* 0x040fe400078e020a */
[----:B------:R-:W-:Y:S02]  /*5600*/  IMAD.MOV.U32 R14, RZ, RZ, RZ ;  /* 0x000000ffff0e7224 */ /* 0x000fe400078e00ff */
[----:B------:R-:W-:Y:S01]  /*5610*/  IMAD.MOV.U32 R10, RZ, RZ, RZ ;  /* 0x000000ffff0a7224 */ /* 0x000fe200078e00ff */
        /* <DEDUP_REMOVED lines=18> */
[----:B------:R-:W4:Y:S01]  /*5740*/  LD.E.64 R8, desc[UR36][R22.64+0x8] ;  /* 0x0000082416087980 */ /* 0x000f22000c101b00 */
[----:B--2---:R-:W-:-:S05]  /*5750*/  LEA.HI R21, R21, R14, RZ, 0x1 ;  /* 0x0000000e15157211 */ /* 0x004fca00078f08ff */
[----:B---3--:R-:W-:-:S05]  /*5760*/  IMAD.IADD R10, R10, 0x1, -R21 ;  /* 0x000000010a0a7824 */ /* 0x008fca00078e0a15 */
[----:B------:R-:W-:-:S04]  /*5770*/  SHF.R.U32.HI R14, RZ, 0x1c, R10 ;  /* 0x0000001cff0e7819 */ /* 0x000fc8000001160a */
[----:B------:R-:W-:Y:S01]  /*5780*/  LOP3.LUT R21, R14, 0x8, RZ, 0xc0, !PT ;  /* 0x000000080e157812 */ /* 0x000fe200078ec0ff */
[----:B----4-:R-:W-:-:S04]  /*5790*/  IMAD.WIDE.U32 R8, R11, 0x4, R8 ;  /* 0x000000040b087825 */ /* 0x010fc800078e0008 */
[----:B------:R-:W-:Y:S02]  /*57a0*/  IMAD.IADD R21, R10, 0x1, R21 ;  /* 0x000000010a157824 */ /* 0x000fe400078e0215 */
[----:B------:R-:W-:-:S03]  /*57b0*/  VIADD R11, R11, 0x4 ;  /* 0x000000040b0b7836 */ /* 0x000fc60000000000 */
[----:B------:R1:W-:Y:S02]  /*57c0*/  ST.E desc[UR36][R8.64+0xc], R21 ;  /* 0x00000c1508007985 */ /* 0x0003e4000c101924 */
[----:B------:R-:W-:Y:S02]  /*57d0*/  ISETP.NE.AND P1, PT, R11, R3, PT ;  /* 0x000000030b00720c */ /* 0x000fe40003f25270 */
[----:B------:R-:W-:-:S11]  /*57e0*/  SHF.R.U32.HI R10, RZ, 0x1f, R10 ;  /* 0x0000001fff0a7819 */ /* 0x000fd6000001160a */
[----:B-1----:R-:W-:Y:S05]  /*57f0*/  @P1 BRA `(.L_x_168) ;  /* 0xfffffffc00041947 */ /* 0x002fea000383ffff */
.L_x_167:
[----:B------:R-:W-:Y:S05]  /*5800*/  BSYNC.RECONVERGENT B1 ;  /* 0x0000000000017941 */ /* 0x000fea0003800200 */
.L_x_166:
[----:B------:R-:W-:Y:S05]  /*5810*/  @!P0 BRA `(.L_x_165) ;  /* 0x0000000000508947 */ /* 0x000fea0003800000 */
[----:B------:R-:W-:-:S07]  /*5820*/  IMAD.MOV.U32 R11, RZ, RZ, RZ ;  /* 0x000000ffff0b7224 */ /* 0x000fce00078e00ff */
.L_x_169:
[C---:B------:R-:W-:Y:S02]  /*5830*/  ISETP.GE.AND P0, PT, R3.reuse, R2, PT ;  /* 0x000000020300720c */ /* 0x040fe40003f06270 */
[----:B-1----:R-:W-:Y:S02]  /*5840*/  CS2R R12, SRZ ;  /* 0x00000000000c7805 */ /* 0x002fe4000001ff00 */
[C---:B------:R-:W-:Y:S01]  /*5850*/  ISETP.GE.U32.AND P1, PT, R3.reuse, R33, PT ;  /* 0x000000210300720c */ /* 0x040fe20003f26070 */
[----:B0-----:R-:W2:Y:S08]  /*5860*/  LD.E.64 R4, desc[UR36][R22.64+0x8] ;  /* 0x0000082416047980 */ /* 0x001eb0000c101b00 */
[----:B------:R-:W-:-:S04]  /*5870*/  @!P0 IMAD.WIDE.U32 R6, R3, 0x4, R26 ;  /* 0x0000000403068825 */ /* 0x000fc800078e001a */
[----:B------:R-:W-:Y:S01]  /*5880*/  @!P1 IMAD.WIDE.U32 R8, R3, 0x4, R24 ;  /* 0x0000000403089825 */ /* 0x000fe200078e0018 */
[----:B------:R-:W3:Y:S04]  /*5890*/  @!P0 LD.E R13, desc[UR36][R6.64] ;  /* 0x00000024060d8980 */ /* 0x000ee8000c101900 */
[----:B------:R-:W3:Y:S01]  /*58a0*/  @!P1 LD.E R12, desc[UR36][R8.64] ;  /* 0x00000024080c9980 */ /* 0x000ee2000c101900 */
[----:B------:R-:W-:-:S05]  /*58b0*/  VIADD R11, R11, 0x1 ;  /* 0x000000010b0b7836 */ /* 0x000fca0000000000 */
[----:B------:R-:W-:Y:S01]  /*58c0*/  ISETP.NE.AND P0, PT, R11, R0, PT ;  /* 0x000000000b00720c */ /* 0x000fe20003f05270 */
[----:B--2---:R-:W-:Y:S01]  /*58d0*/  IMAD.WIDE.U32 R4, R3, 0x4, R4 ;  /* 0x0000000403047825 */ /* 0x004fe200078e0004 */
[----:B---3--:R-:W-:-:S04]  /*58e0*/  IADD3 R10, PT, PT, R13, -R10, -R12 ;  /* 0x8000000a0d0a7210 */ /* 0x008fc80007ffe80c */
[----:B------:R-:W-:-:S04]  /*58f0*/  SHF.R.U32.HI R12, RZ, 0x1c, R10 ;  /* 0x0000001cff0c7819 */ /* 0x000fc8000001160a */
[----:B------:R-:W-:-:S05]  /*5900*/  LOP3.LUT R13, R12, 0x8, RZ, 0xc0, !PT ;  /* 0x000000080c0d7812 */ /* 0x000fca00078ec0ff */
[----:B------:R-:W-:-:S05]  /*5910*/  IMAD.IADD R13, R10, 0x1, R13 ;  /* 0x000000010a0d7824 */ /* 0x000fca00078e020d */
[----:B------:R1:W-:Y:S01]  /*5920*/  ST.E desc[UR36][R4.64], R13 ;  /* 0x0000000d04007985 */ /* 0x0003e2000c101924 */
[----:B------:R-:W-:Y:S01]  /*5930*/  VIADD R3, R3, 0x1 ;  /* 0x0000000103037836 */ /* 0x000fe20000000000 */
[----:B------:R-:W-:Y:S01]  /*5940*/  SHF.R.U32.HI R10, RZ, 0x1f, R10 ;  /* 0x0000001fff0a7819 */ /* 0x000fe2000001160a */
[----:B------:R-:W-:Y:S06]  /*5950*/  @P0 BRA `(.L_x_169) ;  /* 0xfffffffc00b40947 */ /* 0x000fec000383ffff */
.L_x_165:
[----:B------:R-:W-:Y:S05]  /*5960*/  BSYNC.RECONVERGENT B0 ;  /* 0x0000000000007941 */ /* 0x000fea0003800200 */
.L_x_164:
[----:B------:R-:W2:Y:S04]  /*5970*/  LD.E R2, desc[UR36][R22.64+0x4] ;  /* 0x0000042416027980 */ /* 0x000ea8000c101900 */
[----:B01----:R0:W5:Y:S01]  /*5980*/  LD.E.64 R4, desc[UR36][R22.64+0x8] ;  /* 0x0000082416047980 */ /* 0x003162000c101b00 */
[----:B------:R-:W-:Y:S01]  /*5990*/  BSSY.RECONVERGENT B0, `(.L_x_170) ;  /* 0x000000d000007945 */ /* 0x000fe20003800200 */
[----:B--2---:R-:W-:-:S13]  /*59a0*/  ISETP.GE.AND P0, PT, R2, 0x1, PT ;  /* 0x000000010200780c */ /* 0x004fda0003f06270 */
[----:B0-----:R-:W-:Y:S05]  /*59b0*/  @!P0 BRA `(.L_x_171) ;  /* 0x0000000000288947 */ /* 0x001fea0003800000 */
.L_x_172:
        /* <DEDUP_REMOVED lines=10> */
.L_x_171:
[----:B------:R-:W-:Y:S05]  /*5a60*/  BSYNC.RECONVERGENT B0 ;  /* 0x0000000000007941 */ /* 0x000fea0003800200 */
.L_x_170:
[----:B------:R-:W-:Y:S01]  /*5a70*/  ISETP.NE.AND P2, PT, R2, RZ, PT ;  /* 0x000000ff0200720c */ /* 0x000fe20003f45270 */
[----:B------:R-:W-:Y:S01]  /*5a80*/  BSSY.RECONVERGENT B6, `(.L_x_173) ;  /* 0x0000010000067945 */ /* 0x000fe20003800200 */
[----:B-----5:R-:W-:-:S04]  /*5a90*/  ISETP.NE.U32.AND P1, PT, R4, RZ, PT ;  /* 0x000000ff0400720c */ /* 0x020fc80003f25070 */
[----:B------:R-:W-:-:S04]  /*5aa0*/  ISETP.NE.AND.EX P1, PT, R5, RZ, PT, P1 ;  /* 0x000000ff0500720c */ /* 0x000fc80003f25310 */
[----:B------:R-:W-:-:S03]  /*5ab0*/  PLOP3.LUT P0, PT, P1, PT, PT, 0x80, 0x8 ;  /* 0x000000000008781c */ /* 0x000fc60000f0f070 */
[----:B------:R-:W-:Y:S10]  /*5ac0*/  @P2 BRA `(.L_x_174) ;  /* 0x00000000002c2947 */ /* 0x000ff40003800000 */
[----:B------:R0:W-:Y:S01]  /*5ad0*/  ST.E desc[UR36][R22.64], RZ ;  /* 0x000000ff16007985 */ /* 0x0001e2000c101924 */
[----:B------:R-:W-:Y:S01]  /*5ae0*/  HFMA2 R2, -RZ, RZ, 0, 0 ;  /* 0x00000000ff027431 */ /* 0x000fe200000001ff */
[----:B------:R-:W-:Y:S01]  /*5af0*/  PLOP3.LUT P0, PT, PT, PT, PT, 0x8, 0x80 ;  /* 0x000000000080781c */ /* 0x000fe20003f0e170 */
[----:B------:R-:W-:-:S12]  /*5b00*/  @!P1 BRA `(.L_x_174) ;  /* 0x00000000001c9947 */ /* 0x000fd80003800000 */
[----:B------:R-:W-:-:S04]  /*5b10*/  MOV R0, 0x260 ;  /* 0x0000026000007802 */ /* 0x000fc80000000f00 */
[----:B------:R1:W2:Y:S03]  /*5b20*/  LDC.64 R2, c[0x4][R0] ;  /* 0x0100000000027b82 */ /* 0x0002a60000000a00 */
[----:B------:R-:W-:-:S07]  /*5b30*/  LEPC R20, `(.L_x_175) ;  /* 0x000000001014794e */ /* 0x000fce0000000000 */
[----:B012---:R-:W-:Y:S05]  /*5b40*/  CALL.ABS.NOINC R2 ;  /* 0x0000000002007343 */ /* 0x007fea0003c00000 */
.L_x_175:
[----:B------:R1:W5:Y:S01]  /*5b50*/  LD.E R2, desc[UR36][R22.64+0x4] ;  /* 0x0000042416027980 */ /* 0x000362000c101900 */
[----:B------:R-:W-:-:S03]  /*5b60*/  PLOP3.LUT P0, PT, PT, PT, PT, 0x8, 0x80 ;  /* 0x000000000080781c */ /* 0x000fc60003f0e170 */
[----:B------:R1:W-:Y:S10]  /*5b70*/  ST.E.64 desc[UR36][R22.64+0x8], RZ ;  /* 0x000008ff16007985 */ /* 0x0003f4000c101b24 */
.L_x_174:
[----:B------:R-:W-:Y:S05]  /*5b80*/  BSYNC.RECONVERGENT B6 ;  /* 0x0000000000067941 */ /* 0x000fea0003800200 */
.L_x_173:
[----:B------:R2:W-:Y:S01]  /*5b90*/  ST.E desc[UR36][R22.64], R29 ;  /* 0x0000001d16007985 */ /* 0x0005e2000c101924 */
[----:B------:R-:W-:Y:S01]  /*5ba0*/  BSSY.RECONVERGENT B6, `(.L_x_176) ;  /* 0x0000034000067945 */ /* 0x000fe20003800200 */
[----:B------:R-:W-:-:S03]  /*5bb0*/  CS2R R24, SRZ ;  /* 0x0000000000187805 */ /* 0x000fc6000001ff00 */
[----:B------:R-:W-:Y:S05]  /*5bc0*/  @!P0 BRA `(.L_x_177) ;  /* 0x0000000000c48947 */ /* 0x000fea0003800000 */
[----:B------:R-:W-:Y:S01]  /*5bd0*/  MOV R0, 0x258 ;  /* 0x0000025800007802 */ /* 0x000fe20000000f00 */
[----:B-----5:R-:W-:-:S03]  /*5be0*/  IMAD.WIDE R4, R2, 0x4, RZ ;  /* 0x0000000402047825 */ /* 0x020fc600078e02ff */
[----:B------:R3:W4:Y:S04]  /*5bf0*/  LDC.64 R6, c[0x4][R0] ;  /* 0x0100000000067b82 */ /* 0x0007280000000a00 */
[----:B------:R-:W-:-:S07]  /*5c00*/  LEPC R20, `(.L_x_178) ;  /* 0x000000001014794e */ /* 0x000fce0000000000 */
[----:B01234-:R-:W-:Y:S05]  /*5c10*/  CALL.ABS.NOINC R6 ;  /* 0x0000000006007343 */ /* 0x01ffea0003c00000 */
.L_x_178:
        /* <DEDUP_REMOVED lines=12> */
.L_x_181:
        /* <DEDUP_REMOVED lines=20> */
.L_x_180:
[----:B------:R-:W-:Y:S05]  /*5e20*/  BSYNC.RECONVERGENT B0 ;  /* 0x0000000000007941 */ /* 0x000fea0003800200 */
.L_x_179:
[----:B------:R-:W-:Y:S05]  /*5e30*/  @!P1 BRA `(.L_x_177) ;  /* 0x0000000000289947 */ /* 0x000fea0003800000 */
[----:B0-----:R-:W-:-:S07]  /*5e40*/  IMAD.MOV.U32 R9, RZ, RZ, RZ ;  /* 0x000000ffff097224 */ /* 0x001fce00078e00ff */
.L_x_182:
        /* <DEDUP_REMOVED lines=9> */
.L_x_177:
[----:B------:R-:W-:Y:S05]  /*5ee0*/  BSYNC.RECONVERGENT B6 ;  /* 0x0000000000067941 */ /* 0x000fea0003800200 */
.L_x_176:
[----:B------:R-:W-:Y:S05]  /*5ef0*/  BRA `(.L_x_158) ;  /* 0x0000001000607947 */ /* 0x000fea0003800000 */
.L_x_161:
[----:B------:R-:W-:Y:S01]  /*5f00*/  ISETP.NE.U32.AND P0, PT, R26, RZ, PT ;  /* 0x000000ff1a00720c */ /* 0x000fe20003f05070 */
[----:B------:R-:W-:Y:S01]  /*5f10*/  BSSY.RECONVERGENT B6, `(.L_x_183) ;  /* 0x000002d000067945 */ /* 0x000fe20003800200 */
[----:B------:R-:W-:Y:S02]  /*5f20*/  CS2R R28, SRZ ;  /* 0x00000000001c7805 */ /* 0x000fe4000001ff00 */
[----:B------:R-:W-:-:S13]  /*5f30*/  ISETP.NE.AND.EX P0, PT, R27, RZ, PT, P0 ;  /* 0x000000ff1b00720c */ /* 0x000fda0003f05300 */
[----:B------:R-:W-:Y:S05]  /*5f40*/  @!P0 BRA `(.L_x_184) ;  /* 0x0000000000a48947 */ /* 0x000fea0003800000 */
[----:B------:R-:W-:Y:S01]  /*5f50*/  MOV R0, 0x258 ;  /* 0x0000025800007802 */ /* 0x000fe20000000f00 */
[----:B------:R-:W-:-:S03]  /*5f60*/  IMAD.WIDE R4, R2, 0x4, RZ ;  /* 0x0000000402047825 */ /* 0x000fc600078e02ff */
[----:B------:R0:W1:Y:S04]  /*5f70*/  LDC.64 R6, c[0x4][R0] ;  /* 0x0100000000067b82 */ /* 0x0000680000000a00 */
[----:B------:R-:W-:-:S07]  /*5f80*/  LEPC R20, `(.L_x_185) ;  /* 0x000000001014794e */ /* 0x000fce0000000000 */
[----:B0123--:R-:W-:Y:S05]  /*5f90*/  CALL.ABS.NOINC R6 ;  /* 0x0000000006007343 */ /* 0x00ffea0003c00000 */
.L_x_185:
        /* <DEDUP_REMOVED lines=12> */
.L_x_188:
        /* <DEDUP_REMOVED lines=13> */
.L_x_187:
[----:B------:R-:W-:Y:S05]  /*6130*/  BSYNC.RECONVERGENT B0 ;  /* 0x0000000000007941 */ /* 0x000fea0003800200 */
.L_x_186:
[----:B------:R-:W-:Y:S05]  /*6140*/  @!P1 BRA `(.L_x_184) ;  /* 0x0000000000249947 */ /* 0x000fea0003800000 */
[----:B------:R-:W-:-:S07]  /*6150*/  IMAD.MOV.U32 R0, RZ, RZ, RZ ;  /* 0x000000ffff007224 */ /* 0x000fce00078e00ff */
.L_x_189:
[----:B01----:R-:W-:-:S06]  /*6160*/  IMAD.WIDE.U32 R4, R3, 0x4, R26 ;  /* 0x0000000403047825 */ /* 0x003fcc00078e001a */
[----:B------:R-:W2:Y:S01]  /*6170*/  LD.E R5, desc[UR36][R4.64] ;  /* 0x0000002404057980 */ /* 0x000ea2000c101900 */
[----:B------:R-:W-:-:S04]  /*6180*/  IMAD.WIDE.U32 R6, R3, 0x4, R28 ;  /* 0x0000000403067825 */ /* 0x000fc800078e001c */
[----:B------:R-:W-:Y:S02]  /*6190*/  VIADD R0, R0, 0x1 ;  /* 0x0000000100007836 */ /* 0x000fe40000000000 */
[----:B------:R-:W-:-:S03]  /*61a0*/  VIADD R3, R3, 0x1 ;  /* 0x0000000103037836 */ /* 0x000fc60000000000 */
[----:B------:R-:W-:Y:S01]  /*61b0*/  ISETP.NE.AND P0, PT, R0, R23, PT ;  /* 0x000000170000720c */ /* 0x000fe20003f05270 */
[----:B--2---:R1:W-:-:S12]  /*61c0*/  ST.E desc[UR36][R6.64], R5 ;  /* 0x0000000506007985 */ /* 0x0043d8000c101924 */
[----:B------:R-:W-:Y:S05]  /*61d0*/  @P0 BRA `(.L_x_189) ;  /* 0xfffffffc00e00947 */ /* 0x000fea000383ffff */
.L_x_184:
[----:B------:R-:W-:Y:S05]  /*61e0*/  BSYNC.RECONVERGENT B6 ;  /* 0x0000000000067941 */ /* 0x000fea0003800200 */
.L_x_183:
[----:B--23--:R-:W-:Y:S01]  /*61f0*/  MOV R22, 0x258 ;  /* 0x0000025800167802 */ /* 0x00cfe20000000f00 */
[----:B0-----:R-:W-:Y:S02]  /*6200*/  IMAD.MOV.U32 R4, RZ, RZ, 0x10 ;  /* 0x00000010ff047424 */ /* 0x001fe400078e00ff */
[----:B-1----:R-:W-:Y:S01]  /*6210*/  IMAD.MOV.U32 R5, RZ, RZ, RZ ;  /* 0x000000ffff057224 */ /* 0x002fe200078e00ff */
[----:B------:R0:W1:Y:S06]  /*6220*/  LDC.64 R6, c[0x4][R22] ;  /* 0x0100000016067b82 */ /* 0x00006c0000000a00 */
[----:B------:R-:W-:-:S07]  /*6230*/  LEPC R20, `(.L_x_190) ;  /* 0x000000001014794e */ /* 0x000fce0000000000 */
[----:B01----:R-:W-:Y:S05]  /*6240*/  CALL.ABS.NOINC R6 ;  /* 0x0000000006007343 */ /* 0x003fea0003c00000 */
.L_x_190:
        /* <DEDUP_REMOVED lines=8> */
.L_x_191:
        /* <DEDUP_REMOVED lines=12> */
[----:B------:R-:W-:Y:S01]  /*6390*/  LOP3.LUT R3, R37, 0xfffffffc, RZ, 0xc0, !PT ;  /* 0xfffffffc25037812 */ /* 0x000fe200078ec0ff */
[----:B------:R-:W-:Y:S02]  /*63a0*/  IMAD.MOV.U32 R7, RZ, RZ, RZ ;  /* 0x000000ffff077224 */ /* 0x000fe400078e00ff */
[----:B------:R-:W-:-:S07]  /*63b0*/  IMAD.MOV.U32 R14, RZ, RZ, RZ ;  /* 0x000000ffff0e7224 */ /* 0x000fce00078e00ff */
.L_x_196:
[C---:B------:R-:W-:Y:S01]  /*63c0*/  ISETP.GE.AND P2, PT, R7.reuse, R2, PT ;  /* 0x000000020700720c */ /* 0x040fe20003f46270 */
[----:B------:R-:W-:Y:S01]  /*63d0*/  HFMA2 R13, -RZ, RZ, 0, 0 ;  /* 0x00000000ff0d7431 */ /* 0x000fe200000001ff */
[C---:B------:R-:W-:Y:S01]  /*63e0*/  ISETP.GE.U32.AND P1, PT, R7.reuse, R33, PT ;  /* 0x000000210700720c */ /* 0x040fe20003f26070 */
[----:B------:R-:W-:Y:S01]  /*63f0*/  IMAD.MOV.U32 R6, RZ, RZ, RZ ;  /* 0x000000ffff067224 */ /* 0x000fe200078e00ff */
[----:B------:R-:W2:Y:S01]  /*6400*/  LD.E.64 R8, desc[UR36][R22.64+0x8] ;  /* 0x0000082416087980 */ /* 0x000ea2000c101b00 */
[----:B0-----:R-:W-:-:S08]  /*6410*/  IMAD.WIDE.U32 R4, R7, 0x4, R24 ;  /* 0x0000000407047825 */ /* 0x001fd000078e0018 */
[C---:B------:R-:W-:Y:S02]  /*6420*/  @!P2 IMAD.WIDE.U32 R10, R7.reuse, 0x4, R28 ;  /* 0x00000004070aa825 */ /* 0x040fe400078e001c */
[----:B------:R-:W3:Y:S04]  /*6430*/  @!P1 LD.E R13, desc[UR36][R4.64] ;  /* 0x00000024040d9980 */ /* 0x000ee8000c101900 */
[----:B------:R0:W3:Y:S01]  /*6440*/  @!P2 LD.E R6, desc[UR36][R10.64] ;  /* 0x000000240a06a980 */ /* 0x0000e2000c101900 */
[----:B------:R-:W-:-:S05]  /*6450*/  VIADD R12, R7, 0x1 ;  /* 0x00000001070c7836 */ /* 0x000fca0000000000 */
[C---:B------:R-:W-:Y:S02]  /*6460*/  ISETP.GE.AND P2, PT, R12.reuse, R2, PT ;  /* 0x000000020c00720c */ /* 0x040fe40003f46270 */
[----:B------:R-:W-:-:S11]  /*6470*/  ISETP.GE.U32.AND P1, PT, R12, R33, PT ;  /* 0x000000210c00720c */ /* 0x000fd60003f26070 */
[----:B0-----:R-:W-:-:S04]  /*6480*/  @!P2 IMAD.WIDE.U32 R10, R7, 0x4, R28 ;  /* 0x00000004070aa825 */ /* 0x001fc800078e001c */
[----:B--2---:R-:W-:Y:S01]  /*6490*/  IMAD.WIDE.U32 R8, R7, 0x4, R8 ;  /* 0x0000000407087825 */ /* 0x004fe200078e0008 */
[----:B---3--:R-:W-:-:S04]  /*64a0*/  IADD3 R21, PT, PT, R13, -R14, -R6 ;  /* 0x8000000e0d157210 */ /* 0x008fc80007ffe806 */
[----:B------:R-:W-:-:S04]  /*64b0*/  SHF.R.U32.HI R6, RZ, 0x1c, R21 ;  /* 0x0000001cff067819 */ /* 0x000fc80000011615 */
[----:B------:R-:W-:Y:S01]  /*64c0*/  LOP3.LUT R6, R6, 0x8, RZ, 0xc0, !PT ;  /* 0x0000000806067812 */ /* 0x000fe200078ec0ff */
[----:B------:R-:W-:-:S04]  /*64d0*/  IMAD.MOV.U32 R14, RZ, RZ, RZ ;  /* 0x000000ffff0e7224 */ /* 0x000fc800078e00ff */
[----:B------:R-:W-:Y:S02]  /*64e0*/  IMAD.IADD R15, R21, 0x1, R6 ;  /* 0x00000001150f7824 */ /* 0x000fe400078e0206 */
[----:B------:R-:W-:-:S03]  /*64f0*/  IMAD.MOV.U32 R6, RZ, RZ, RZ ;  /* 0x000000ffff067224 */ /* 0x000fc600078e00ff */
[----:B------:R0:W-:Y:S04]  /*6500*/  ST.E desc[UR36][R8.64], R15 ;  /* 0x0000000f08007985 */ /* 0x0001e8000c101924 */
[----:B------:R-:W2:Y:S04]  /*6510*/  @!P2 LD.E R14, desc[UR36][R10.64+0x4] ;  /* 0x000004240a0ea980 */ /* 0x000ea8000c101900 */
[----:B------:R-:W3:Y:S04]  /*6520*/  @!P1 LD.E R6, desc[UR36][R4.64+0x4] ;  /* 0x0000042404069980 */ /* 0x000ee8000c101900 */
[----:B------:R-:W4:Y:S01]  /*6530*/  LD.E.64 R12, desc[UR36][R22.64+0x8] ;  /* 0x00000824160c7980 */ /* 0x000f22000c101b00 */
[----:B--2---:R-:W-:Y:S01]  /*6540*/  LEA.HI R21, R21, R14, RZ, 0x1 ;  /* 0x0000000e15157211 */ /* 0x004fe200078f08ff */
[----:B------:R-:W-:-:S04]  /*6550*/  VIADD R14, R7, 0x2 ;  /* 0x00000002070e7836 */ /* 0x000fc80000000000 */
[----:B---3--:R-:W-:Y:S01]  /*6560*/  IMAD.IADD R21, R6, 0x1, -R21 ;  /* 0x0000000106157824 */ /* 0x008fe200078e0a15 */
[----:B------:R-:W-:-:S04]  /*6570*/  ISETP.GE.AND P2, PT, R14, R2, PT ;  /* 0x000000020e00720c */ /* 0x000fc80003f46270 */
[----:B------:R-:W-:-:S04]  /*6580*/  SHF.R.U32.HI R6, RZ, 0x1c, R21 ;  /* 0x0000001cff067819 */ /* 0x000fc80000011615 */
[----:B------:R-:W-:Y:S02]  /*6590*/  LOP3.LUT R6, R6, 0x8, RZ, 0xc0, !PT ;  /* 0x0000000806067812 */ /* 0x000fe400078ec0ff */
[----:B------:R-:W-:Y:S01]  /*65a0*/  ISETP.GE.U32.AND P1, PT, R14, R33, PT ;  /* 0x000000210e00720c */ /* 0x000fe20003f26070 */
[----:B----4-:R-:W-:-:S04]  /*65b0*/  IMAD.WIDE.U32 R12, R7, 0x4, R12 ;  /* 0x00000004070c7825 */ /* 0x010fc800078e000c */
[----:B0-----:R-:W-:Y:S02]  /*65c0*/  IMAD.IADD R15, R21, 0x1, R6 ;  /* 0x00000001150f7824 */ /* 0x001fe400078e0206 */
[----:B------:R-:W-:Y:S02]  /*65d0*/  IMAD.MOV.U32 R14, RZ, RZ, RZ ;  /* 0x000000ffff0e7224 */ /* 0x000fe400078e00ff */
[----:B------:R-:W-:Y:S01]  /*65e0*/  @!P2 IMAD.WIDE.U32 R8, R7, 0x4, R28 ;  /* 0x000000040708a825 */ /* 0x000fe200078e001c */
[----:B------:R0:W-:Y:S03]  /*65f0*/  ST.E desc[UR36][R12.64+0x4], R15 ;  /* 0x0000040f0c007985 */ /* 0x0001e6000c101924 */
[----:B------:R-:W-:Y:S01]  /*6600*/  IMAD.MOV.U32 R6, RZ, RZ, RZ ;  /* 0x000000ffff067224 */ /* 0x000fe200078e00ff */
[----:B------:R-:W2:Y:S04]  /*6610*/  @!P2 LD.E R14, desc[UR36][R8.64+0x8] ;  /* 0x00000824080ea980 */ /* 0x000ea8000c101900 */
[----:B------:R-:W3:Y:S04]  /*6620*/  LD.E.64 R10, desc[UR36][R22.64+0x8] ;  /* 0x00000824160a7980 */ /* 0x000ee8000c101b00 */
[----:B------:R-:W4:Y:S01]  /*6630*/  @!P1 LD.E R6, desc[UR36][R4.64+0x8] ;  /* 0x0000082404069980 */ /* 0x000f22000c101900 */
[----:B--2---:R-:W-:Y:S01]  /*6640*/  LEA.HI R21, R21, R14, RZ, 0x1 ;  /* 0x0000000e15157211 */ /* 0x004fe200078f08ff */
[----:B------:R-:W-:-:S05]  /*6650*/  VIADD R14, R7, 0x3 ;  /* 0x00000003070e7836 */ /* 0x000fca0000000000 */
[----:B------:R-:W-:Y:S01]  /*6660*/  ISETP.GE.AND P2, PT, R14, R2, PT ;  /* 0x000000020e00720c */ /* 0x000fe20003f46270 */
[----:B----4-:R-:W-:-:S05]  /*6670*/  IMAD.IADD R21, R6, 0x1, -R21 ;  /* 0x0000000106157824 */ /* 0x010fca00078e0a15 */
[----:B------:R-:W-:-:S04]  /*6680*/  SHF.R.U32.HI R6, RZ, 0x1c, R21 ;  /* 0x0000001cff067819 */ /* 0x000fc80000011615 */
[----:B------:R-:W-:Y:S02]  /*6690*/  LOP3.LUT R6, R6, 0x8, RZ, 0xc0, !PT ;  /* 0x0000000806067812 */ /* 0x000fe400078ec0ff */
[----:B------:R-:W-:Y:S01]  /*66a0*/  ISETP.GE.U32.AND P1, PT, R14, R33, PT ;  /* 0x000000210e00720c */ /* 0x000fe20003f26070 */
[----:B---3--:R-:W-:-:S04]  /*66b0*/  IMAD.WIDE.U32 R10, R7, 0x4, R10 ;  /* 0x00000004070a7825 */ /* 0x008fc800078e000a */
        /* <DEDUP_REMOVED lines=8> */
[----:B--2---:R-:W-:-:S05]  /*6740*/  LEA.HI R21, R21, R14, RZ, 0x1 ;  /* 0x0000000e15157211 */ /* 0x004fca00078f08ff */
[----:B----4-:R-:W-:-:S05]  /*6750*/  IMAD.IADD R6, R6, 0x1, -R21 ;  /* 0x0000000106067824 */ /* 0x010fca00078e0a15 */
[----:B------:R-:W-:-:S04]  /*6760*/  SHF.R.U32.HI R14, RZ, 0x1c, R6 ;  /* 0x0000001cff0e7819 */ /* 0x000fc80000011606 */
[----:B------:R-:W-:Y:S01]  /*6770*/  LOP3.LUT R21, R14, 0x8, RZ, 0xc0, !PT ;  /* 0x000000080e157812 */ /* 0x000fe200078ec0ff */
[----:B---3--:R-:W-:-:S04]  /*6780*/  IMAD.WIDE.U32 R12, R7, 0x4, R12 ;  /* 0x00000004070c7825 */ /* 0x008fc800078e000c */
[----:B------:R-:W-:Y:S02]  /*6790*/  IMAD.IADD R21, R6, 0x1, R21 ;  /* 0x0000000106157824 */ /* 0x000fe400078e0215 */
[----:B------:R-:W-:-:S03]  /*67a0*/  VIADD R7, R7, 0x4 ;  /* 0x0000000407077836 */ /* 0x000fc60000000000 */
[----:B------:R1:W-:Y:S02]  /*67b0*/  ST.E desc[UR36][R12.64+0xc], R21 ;  /* 0x00000c150c007985 */ /* 0x0003e4000c101924 */
[----:B------:R-:W-:Y:S02]  /*67c0*/  ISETP.NE.AND P1, PT, R7, R3, PT ;  /* 0x000000030700720c */ /* 0x000fe40003f25270 */
[----:B------:R-:W-:-:S11]  /*67d0*/  SHF.R.U32.HI R14, RZ, 0x1f, R6 ;  /* 0x0000001fff0e7819 */ /* 0x000fd60000011606 */
[----:B-1----:R-:W-:Y:S05]  /*67e0*/  @P1 BRA `(.L_x_196) ;  /* 0xfffffff800f41947 */ /* 0x002fea000383ffff */
.L_x_195:
[----:B------:R-:W-:Y:S05]  /*67f0*/  BSYNC.RECONVERGENT B1 ;  /* 0x0000000000017941 */ /* 0x000fea0003800200 */
.L_x_194:
[----:B------:R-:W-:Y:S05]  /*6800*/  @!P0 BRA `(.L_x_193) ;  /* 0x0000000000548947 */ /* 0x000fea0003800000 */
[----:B------:R-:W-:-:S07]  /*6810*/  IMAD.MOV.U32 R11, RZ, RZ, RZ ;  /* 0x000000ffff0b7224 */ /* 0x000fce00078e00ff */
.L_x_197:
[C---:B------:R-:W-:Y:S01]  /*6820*/  ISETP.GE.U32.AND P0, PT, R3.reuse, R33, PT ;  /* 0x000000210300720c */ /* 0x040fe20003f06070 */
[----:B-1----:R-:W-:Y:S01]  /*6830*/  IMAD.MOV.U32 R13, RZ, RZ, RZ ;  /* 0x000000ffff0d7224 */ /* 0x002fe200078e00ff */
[C---:B------:R-:W-:Y:S01]  /*6840*/  ISETP.GE.AND P1, PT, R3.reuse, R2, PT ;  /* 0x000000020300720c */ /* 0x040fe20003f26270 */
[----:B------:R-:W-:Y:S01]  /*6850*/  IMAD.MOV.U32 R10, RZ, RZ, RZ ;  /* 0x000000ffff0a7224 */ /* 0x000fe200078e00ff */
[----:B0-----:R-:W2:Y:S09]  /*6860*/  LD.E.64 R4, desc[UR36][R22.64+0x8] ;  /* 0x0000082416047980 */ /* 0x001eb2000c101b00 */
        /* <DEDUP_REMOVED lines=15> */
.L_x_193:
[----:B------:R-:W-:Y:S05]  /*6960*/  BSYNC.RECONVERGENT B0 ;  /* 0x0000000000007941 */ /* 0x000fea0003800200 */
.L_x_192:
[----:B------:R-:W2:Y:S04]  /*6970*/  LD.E R2, desc[UR36][R22.64+0x4] ;  /* 0x0000042416027980 */ /* 0x000ea8000c101900 */
[----:B01----:R0:W5:Y:S01]  /*6980*/  LD.E.64 R4, desc[UR36][R22.64+0x8] ;  /* 0x0000082416047980 */ /* 0x003162000c101b00 */
[----:B------:R-:W-:Y:S01]  /*6990*/  BSSY.RECONVERGENT B0, `(.L_x_198) ;  /* 0x000000d000007945 */ /* 0x000fe20003800200 */
[----:B--2---:R-:W-:-:S13]  /*69a0*/  ISETP.GE.AND P0, PT, R2, 0x1, PT ;  /* 0x000000010200780c */ /* 0x004fda0003f06270 */
[----:B0-----:R-:W-:Y:S05]  /*69b0*/  @!P0 BRA `(.L_x_199) ;  /* 0x0000000000288947 */ /* 0x001fea0003800000 */
.L_x_200:
        /* <DEDUP_REMOVED lines=10> */
.L_x_199:
[----:B------:R-:W-:Y:S05]  /*6a60*/  BSYNC.RECONVERGENT B0 ;  /* 0x0000000000007941 */ /* 0x000fea0003800200 */
.L_x_198:
        /* <DEDUP_REMOVED lines=14> */
.L_x_203:
[----:B------:R1:W5:Y:S01]  /*6b50*/  LD.E R2, desc[UR36][R22.64+0x4] ;  /* 0x0000042416027980 */ /* 0x000362000c101900 */
[----:B------:R-:W-:-:S03]  /*6b60*/  PLOP3.LUT P0, PT, PT, PT, PT, 0x8, 0x80 ;  /* 0x000000000080781c */ /* 0x000fc60003f0e170 */
[----:B------:R1:W-:Y:S10]  /*6b70*/  ST.E.64 desc[UR36][R22.64+0x8], RZ ;  /* 0x000008ff16007985 */ /* 0x0003f4000c101b24 */
.L_x_202:
[----:B------:R-:W-:Y:S05]  /*6b80*/  BSYNC.RECONVERGENT B6 ;  /* 0x0000000000067941 */ /* 0x000fea0003800200 */
.L_x_201:
[----:B------:R2:W-:Y:S01]  /*6b90*/  ST.E desc[UR36][R22.64], R32 ;  /* 0x0000002016007985 */ /* 0x0005e2000c101924 */
[----:B------:R-:W-:Y:S02]  /*6ba0*/  MOV R29, R32 ;  /* 0x00000020001d7202 */ /* 0x000fe40000000f00 */
[----:B------:R-:W-:Y:S01]  /*6bb0*/  CS2R R24, SRZ ;  /* 0x0000000000187805 */ /* 0x000fe2000001ff00 */
[----:B------:R-:W-:Y:S06]  /*6bc0*/  @!P0 BRA `(.L_x_158) ;  /* 0x00000004002c8947 */ /* 0x000fec0003800000 */
[----:B------:R-:W-:Y:S01]  /*6bd0*/  MOV R0, 0x258 ;  /* 0x0000025800007802 */ /* 0x000fe20000000f00 */
[----:B-----5:R-:W-:-:S03]  /*6be0*/  IMAD.WIDE R4, R2, 0x4, RZ ;  /* 0x0000000402047825 */ /* 0x020fc600078e02ff */
[----:B------:R3:W4:Y:S04]  /*6bf0*/  LDC.64 R6, c[0x4][R0] ;  /* 0x0100000000067b82 */ /* 0x0007280000000a00 */
[----:B------:R-:W-:-:S07]  /*6c00*/  LEPC R20, `(.L_x_204) ;  /* 0x000000001014794e */ /* 0x000fce0000000000 */
[----:B01234-:R-:W-:Y:S05]  /*6c10*/  CALL.ABS.NOINC R6 ;  /* 0x0000000006007343 */ /* 0x01ffea0003c00000 */
.L_x_204:
[----:B------:R-:W-:Y:S01]  /*6c20*/  ISETP.GE.AND P0, PT, R2, 0x1, PT ;  /* 0x000000010200780c */ /* 0x000fe20003f06270 */
[----:B------:R-:W-:Y:S02]  /*6c30*/  IMAD.MOV.U32 R29, RZ, RZ, R32 ;  /* 0x000000ffff1d7224 */ /* 0x000fe400078e0020 */
[----:B------:R-:W-:Y:S02]  /*6c40*/  IMAD.MOV.U32 R24, RZ, RZ, R4 ;  /* 0x000000ffff187224 */ /* 0x000fe400078e0004 */
[----:B------:R-:W-:-:S08]  /*6c50*/  IMAD.MOV.U32 R25, RZ, RZ, R5 ;  /* 0x000000ffff197224 */ /* 0x000fd000078e0005 */
        /* <DEDUP_REMOVED lines=9> */
.L_x_207:
        /* <DEDUP_REMOVED lines=20> */
.L_x_206:
[----:B------:R-:W-:Y:S05]  /*6e30*/  BSYNC.RECONVERGENT B0 ;  /* 0x0000000000007941 */ /* 0x000fea0003800200 */
.L_x_205:
[----:B------:R-:W-:Y:S01]  /*6e40*/  IMAD.MOV.U32 R29, RZ, RZ, R32 ;  /* 0x000000ffff1d7224 */ /* 0x000fe200078e0020 */
[----:B------:R-:W-:Y:S06]  /*6e50*/  @!P1 BRA `(.L_x_158) ;  /* 0x0000000000889947 */ /* 0x000fec0003800000 */
[----:B0-----:R-:W2:Y:S02]  /*6e60*/  LD.E.64 R4, desc[UR36][R22.64+0x8] ;  /* 0x0000082416047980 */ /* 0x001ea4000c101b00 */
[----:B--2---:R-:W-:-:S06]  /*6e70*/  IMAD.WIDE.U32 R4, R3, 0x4, R4 ;  /* 0x0000000403047825 */ /* 0x004fcc00078e0004 */
[----:B------:R-:W2:Y:S01]  /*6e80*/  LD.E R5, desc[UR36][R4.64] ;  /* 0x0000002404057980 */ /* 0x000ea2000c101900 */
[----:B------:R-:W-:Y:S01]  /*6e90*/  IMAD.WIDE.U32 R6, R3, 0x4, R24 ;  /* 0x0000000403067825 */ /* 0x000fe200078e0018 */
[----:B------:R-:W-:-:S03]  /*6ea0*/  ISETP.NE.AND P0, PT, R0, 0x1, PT ;  /* 0x000000010000780c */ /* 0x000fc60003f05270 */
[----:B------:R-:W-:Y:S01]  /*6eb0*/  IMAD.MOV.U32 R29, RZ, RZ, R32 ;  /* 0x000000ffff1d7224 */ /* 0x000fe200078e0020 */
[----:B--2---:R3:W-:Y:S09]  /*6ec0*/  ST.E desc[UR36][R6.64], R5 ;  /* 0x0000000506007985 */ /* 0x0047f2000c101924 */
[----:B------:R-:W-:Y:S05]  /*6ed0*/  @!P0 BRA `(.L_x_158) ;  /* 0x0000000000688947 */ /* 0x000fea0003800000 */
[----:B------:R-:W-:Y:S01]  /*6ee0*/  BSSY.RECONVERGENT B0, `(.L_x_208) ;  /* 0x000000c000007945 */ /* 0x000fe20003800200 */
[----:B------:R-:W-:Y:S02]  /*6ef0*/  VIADD R9, R3, 0x1 ;  /* 0x0000000103097836 */ /* 0x000fe40000000000 */
[----:B------:R-:W-:-:S07]  /*6f00*/  IMAD.MOV.U32 R3, RZ, RZ, 0x1 ;  /* 0x00000001ff037424 */ /* 0x000fce00078e00ff */
.L_x_209:
[----:B0--3--:R-:W2:Y:S02]  /*6f10*/  LD.E.64 R4, desc[UR36][R22.64+0x8] ;  /* 0x0000082416047980 */ /* 0x009ea4000c101b00 */
        /* <DEDUP_REMOVED lines=8> */
[----:B------:R-:W-:Y:S05]  /*6fa0*/  BSYNC.RECONVERGENT B0 ;  /* 0x0000000000007941 */ /* 0x000fea0003800200 */
.L_x_208:
[----:B------:R-:W-:Y:S01]  /*6fb0*/  IMAD.MOV.U32 R29, RZ, RZ, R32 ;  /* 0x000000ffff1d7224 */ /* 0x000fe200078e0020 */
[----:B------:R-:W-:Y:S06]  /*6fc0*/  BRA `(.L_x_158) ;  /* 0x00000000002c7947 */ /* 0x000fec0003800000 */
.L_x_159:
[----:B------:R-:W-:Y:S01]  /*6fd0*/  MOV R0, 0x258 ;  /* 0x0000025800007802 */ /* 0x000fe20000000f00 */
[----:B01----:R-:W-:Y:S02]  /*6fe0*/  IMAD.MOV.U32 R4, RZ, RZ, 0x10 ;  /* 0x00000010ff047424 */ /* 0x003fe400078e00ff */
[----:B----4-:R-:W-:Y:S01]  /*6ff0*/  IMAD.MOV.U32 R5, RZ, RZ, RZ ;  /* 0x000000ffff057224 */ /* 0x010fe200078e00ff */
[----:B------:R0:W1:Y:S06]  /*7000*/  LDC.64 R2, c[0x4][R0] ;  /* 0x0100000000027b82 */ /* 0x00006c0000000a00 */
[----:B------:R-:W-:-:S07]  /*7010*/  LEPC R20, `(.L_x_210) ;  /* 0x000000001014794e */ /* 0x000fce0000000000 */
[----:B0123--:R-:W-:Y:S05]  /*7020*/  CALL.ABS.NOINC R2 ;  /* 0x0000000002007343 */ /* 0x00ffea0003c00000 */
.L_x_210:
[----:B------:R0:W-:Y:S01]  /*7030*/  ST.E.64 desc[UR36][R4.64], RZ ;  /* 0x000000ff04007985 */ /* 0x0001e2000c101b24 */
[----:B------:R-:W-:Y:S01]  /*7040*/  IMAD.MOV.U32 R2, RZ, RZ, RZ ;  /* 0x000000ffff027224 */ /* 0x000fe200078e00ff */
[----:B------:R-:W-:Y:S01]  /*7050*/  CS2R R24, SRZ ;  /* 0x0000000000187805 */ /* 0x000fe2000001ff00 */
[----:B------:R-:W-:Y:S01]  /*7060*/  IMAD.MOV.U32 R29, RZ, RZ, RZ ;  /* 0x000000ffff1d7224 */ /* 0x000fe200078e00ff */
[----:B------:R0:W-:Y:S06]  /*7070*/  ST.E.64 desc[UR36][R4.64+0x8], RZ ;  /* 0x000008ff04007985 */ /* 0x0001ec000c101b24 */
.L_x_158:
[----:B------:R-:W-:Y:S05]  /*7080*/  BSYNC.RECONVERGENT B7 ;  /* 0x0000000000077941 */ /* 0x000fea0003800200 */
.L_x_137:
[----:B------:R-:W-:Y:S01]  /*7090*/  ISETP.NE.U32.AND P0, PT, R26, RZ, PT ;  /* 0x000000ff1a00720c */ /* 0x000fe20003f05070 */
[----:B------:R-:W-:Y:S03]  /*70a0*/  BSSY.RECONVERGENT B6, `(.L_x_211) ;  /* 0x0000009000067945 */ /* 0x000fe60003800200 */
[----:B------:R-:W-:-:S13]  /*70b0*/  ISETP.NE.AND.EX P0, PT, R27, RZ, PT, P0 ;  /* 0x000000ff1b00720c */ /* 0x000fda0003f05300 */
[----:B------:R-:W-:Y:S05]  /*70c0*/  @!P0 BRA `(.L_x_212) ;  /* 0x0000000000188947 */ /* 0x000fea0003800000 */
[----:B------:R-:W-:Y:S01]  /*70d0*/  MOV R0, 0x260 ;  /* 0x0000026000007802 */ /* 0x000fe20000000f00 */
[----:B0-----:R-:W-:Y:S02]  /*70e0*/  IMAD.MOV.U32 R4, RZ, RZ, R26 ;  /* 0x000000ffff047224 */ /* 0x001fe400078e001a */
[----:B---3--:R-:W-:Y:S01]  /*70f0*/  IMAD.MOV.U32 R5, RZ, RZ, R27 ;  /* 0x000000ffff057224 */ /* 0x008fe200078e001b */
[----:B------:R0:W3:Y:S06]  /*7100*/  LDC.64 R6, c[0x4][R0] ;  /* 0x0100000000067b82 */ /* 0x0000ec0000000a00 */
[----:B------:R-:W-:-:S07]  /*7110*/  LEPC R20, `(.L_x_212) ;  /* 0x000000001014794e */ /* 0x000fce0000000000 */
[----:B012345:R-:W-:Y:S05]  /*7120*/  CALL.ABS.NOINC R6 ;  /* 0x0000000006007343 */ /* 0x03ffea0003c00000 */
.L_x_212:
[----:B------:R-:W-:Y:S05]  /*7130*/  BSYNC.RECONVERGENT B6 ;  /* 0x0000000000067941 */ /* 0x000fea0003800200 */
.L_x_211:
[----:B------:R-:W-:Y:S01]  /*7140*/  ISETP.NE.U32.AND P0, PT, R24, RZ, PT ;  /* 0x000000ff1800720c */ /* 0x000fe20003f05070 */
[----:B------:R-:W-:Y:S01]  /*7150*/  BSSY.RECONVERGENT B6, `(.L_x_213) ;  /* 0x000002d000067945 */ /* 0x000fe20003800200 */
[----:B01234-:R-:W-:Y:S02]  /*7160*/  CS2R R22, SRZ ;  /* 0x0000000000167805 */ /* 0x01ffe4000001ff00 */
[----:B------:R-:W-:-:S13]  /*7170*/  ISETP.NE.AND.EX P0, PT, R25, RZ, PT, P0 ;  /* 0x000000ff1900720c */ /* 0x000fda0003f05300 */
[----:B------:R-:W-:Y:S05]  /*7180*/  @!P0 BRA `(.L_x_214) ;  /* 0x0000000000a48947 */ /* 0x000fea0003800000 */
[----:B------:R-:W-:Y:S01]  /*7190*/  MOV R0, 0x258 ;  /* 0x0000025800007802 */ /* 0x000fe20000000f00 */
[----:B-----5:R-:W-:-:S03]  /*71a0*/  IMAD.WIDE R4, R2, 0x4, RZ ;  /* 0x0000000402047825 */ /* 0x020fc600078e02ff */
[----:B------:R0:W1:Y:S04]  /*71b0*/  LDC.64 R6, c[0x4][R0] ;  /* 0x0100000000067b82 */ /* 0x0000680000000a00 */
[----:B------:R-:W-:-:S07]  /*71c0*/  LEPC R20, `(.L_x_215) ;  /* 0x000000001014794e */ /* 0x000fce0000000000 */
[----:B01----:R-:W-:Y:S05]  /*71d0*/  CALL.ABS.NOINC R6 ;  /* 0x0000000006007343 */ /* 0x003fea0003c00000 */
.L_x_215:
        /* <DEDUP_REMOVED lines=12> */
.L_x_218:
        /* <DEDUP_REMOVED lines=13> */
.L_x_217:
[----:B------:R-:W-:Y:S05]  /*7370*/  BSYNC.RECONVERGENT B0 ;  /* 0x0000000000007941 */ /* 0x000fea0003800200 */
.L_x_216:
[----:B------:R-:W-:Y:S05]  /*7380*/  @!P1 BRA `(.L_x_214) ;  /* 0x0000000000249947 */ /* 0x000fea0003800000 */
[----:B------:R-:W-:-:S07]  /*7390*/  IMAD.MOV.U32 R0, RZ, RZ, RZ ;  /* 0x000000ffff007224 */ /* 0x000fce00078e00ff */
.L_x_219:
[----:B-1----:R-:W-:-:S06]  /*73a0*/  IMAD.WIDE.U32 R4, R3, 0x4, R24 ;  /* 0x0000000403047825 */ /* 0x002fcc00078e0018 */
[----:B------:R-:W2:Y:S01]  /*73b0*/  LD.E R5, desc[UR36][R4.64] ;  /* 0x0000002404057980 */ /* 0x000ea2000c101900 */
[----:B0-----:R-:W-:-:S04]  /*73c0*/  IMAD.WIDE.U32 R6, R3, 0x4, R22 ;  /* 0x0000000403067825 */ /* 0x001fc800078e0016 */
[----:B------:R-:W-:Y:S02]  /*73d0*/  VIADD R0, R0, 0x1 ;  /* 0x0000000100007836 */ /* 0x000fe40000000000 */
[----:B------:R-:W-:-:S03]  /*73e0*/  VIADD R3, R3, 0x1 ;  /* 0x0000000103037836 */ /* 0x000fc60000000000 */
[----:B------:R-:W-:Y:S01]  /*73f0*/  ISETP.NE.AND P0, PT, R0, R27, PT ;  /* 0x0000001b0000720c */ /* 0x000fe20003f05270 */
[----:B--2---:R1:W-:-:S12]  /*7400*/  ST.E desc[UR36][R6.64], R5 ;  /* 0x0000000506007985 */ /* 0x0043d8000c101924 */
[----:B------:R-:W-:Y:S05]  /*7410*/  @P0 BRA `(.L_x_219) ;  /* 0xfffffffc00e00947 */ /* 0x000fea000383ffff */
.L_x_214:
[----:B------:R-:W-:Y:S05]  /*7420*/  BSYNC.RECONVERGENT B6 ;  /* 0x0000000000067941 */ /* 0x000fea0003800200 */
.L_x_213:
[----:B------:R-:W-:Y:S01]  /*7430*/  MOV R24, 0x250 ;  /* 0x0000025000187802 */ /* 0x000fe20000000f00 */
[----:B------:R-:W2:Y:S01]  /*7440*/  LDCU.64 UR4, c[0x4][0x1e0] ;  /* 0x01003c00ff0477ac */ /* 0x000ea20008000a00 */
[----:B01----:R-:W-:Y:S02]  /*7450*/  CS2R R6, SRZ ;  /* 0x0000000000067805 */ /* 0x003fe4000001ff00 */
[----:B------:R0:W1:Y:S01]  /*7460*/  LDC.64 R8, c[0x4][R24] ;  /* 0x0100000018087b82 */ /* 0x0000620000000a00 */
[----:B--2---:R-:W-:Y:S01]  /*7470*/  MOV R4, UR4 ;  /* 0x0000000400047c02 */ /* 0x004fe20008000f00 */
[----:B0-----:R-:W-:-:S07]  /*7480*/  IMAD.U32 R5, RZ, RZ, UR5 ;  /* 0x00000005ff057e24 */ /* 0x001fce000f8e00ff */
[----:B------:R-:W-:-:S07]  /*7490*/  LEPC R20, `(.L_x_220) ;  /* 0x000000001014794e */ /* 0x000fce0000000000 */
[----:B-1---5:R-:W-:Y:S05]  /*74a0*/  CALL.ABS.NOINC R8 ;  /* 0x0000000008007343 */ /* 0x022fea0003c00000 */
.L_x_220:
[----:B------:R-:W0:Y:S01]  /*74b0*/  LDCU UR4, c[0x0][0x2f8] ;  /* 0x00005f00ff0477ac */ /* 0x000e220008000800 */
[----:B------:R1:W2:Y:S01]  /*74c0*/  LDC.64 R8, c[0x4][R24] ;  /* 0x0100000018087b82 */ /* 0x0002a20000000a00 */
[----:B------:R-:W-:Y:S02]  /*74d0*/  IMAD.MOV.U32 R6, RZ, RZ, R36 ;  /* 0x000000ffff067224 */ /* 0x000fe400078e0024 */
[----:B------:R-:W-:Y:S02]  /*74e0*/  IMAD.MOV.U32 R7, RZ, RZ, R35 ;  /* 0x000000ffff077224 */ /* 0x000fe400078e0023 */
[----:B0-----:R-:W-:Y:S01]  /*74f0*/  VIADD R26, R36, -UR4 ;  /* 0x80000004241a7c36 */ /* 0x001fe20008000000 */
[----:B------:R-:W0:Y:S04]  /*7500*/  LDCU.64 UR4, c[0x4][0x1e8] ;  /* 0x01003d00ff0477ac */ /* 0x000e280008000a00 */
[----:B------:R1:W-:Y:S01]  /*7510*/  STL [R26], R2 ;  /* 0x000000021a007387 */ /* 0x0003e20000100800 */
[----:B0-----:R-:W-:-:S02]  /*7520*/  IMAD.U32 R4, RZ, RZ, UR4 ;  /* 0x00000004ff047e24 */ /* 0x001fc4000f8e00ff */
[----:B-1----:R-:W-:-:S07]  /*7530*/  IMAD.U32 R5, RZ, RZ, UR5 ;  /* 0x00000005ff057e24 */ /* 0x002fce000f8e00ff */
[----:B------:R-:W-:-:S07]  /*7540*/  LEPC R20, `(.L_x_221) ;  /* 0x000000001014794e */ /* 0x000fce0000000000 */
[----:B--2---:R-:W-:Y:S05]  /*7550*/  CALL.ABS.NOINC R8 ;  /* 0x0000000008007343 */ /* 0x004fea0003c00000 */
.L_x_221:
[----:B------:R0:W-:Y:S01]  /*7560*/  STL [R26], R29 ;  /* 0x0000001d1a007387 */ /* 0x0001e20000100800 */
        /* <DEDUP_REMOVED lines=8> */
.L_x_222:
        /* <DEDUP_REMOVED lines=10> */
.L_x_231:
        /* <DEDUP_REMOVED lines=8> */
[----:B------:R-:W-:-:S04]  /*7710*/  ISETP.NE.AND P0, PT, R32, R29, PT ;  /* 0x0000001d2000720c */ /* 0x000fc80003f05270 */
[----:B------:R-:W-:Y:S01]  /*7720*/  P2R R0, PR, RZ, 0x1 ;  /* 0x00000001ff007803 */ /* 0x000fe20000000000 */
[----:B0-----:R-:W-:Y:S02]  /*7730*/  IMAD.U32 R4, RZ, RZ, UR4 ;  /* 0x00000004ff047e24 */ /* 0x001fe4000f8e00ff */
[----:B------:R-:W-:Y:S01]  /*7740*/  IMAD.U32 R5, RZ, RZ, UR5 ;  /* 0x00000005ff057e24 */ /* 0x000fe2000f8e00ff */
[----:B--23--:R1:W-:Y:S06]  /*7750*/  STL [R26], R9 ;  /* 0x000000091a007387 */ /* 0x00c3ec0000100800 */
[----:B------:R-:W-:-:S07]  /*7760*/  LEPC R20, `(.L_x_227) ;  /* 0x000000001014794e */ /* 0x000fce0000000000 */
[----:B-1----:R-:W-:Y:S05]  /*7770*/  CALL.ABS.NOINC R2 ;  /* 0x0000000002007343 */ /* 0x002fea0003c00000 */
.L_x_227:
[----:B------:R-:W2:Y:S01]  /*7780*/  LD.E R9, desc[UR36][R24.64+0x4] ;  /* 0x0000042418097980 */ /* 0x000ea2000c101900 */
[----:B------:R0:W1:Y:S01]  /*7790*/  LDC.64 R2, c[0x4][R27] ;  /* 0x010000001b027b82 */ /* 0x0000620000000a00 */
[----:B------:R-:W3:Y:S01]  /*77a0*/  LDCU.64 UR4, c[0x4][0x1b8] ;  /* 0x01003700ff0477ac */ /* 0x000ee20008000a00 */
[----:B------:R-:W-:Y:S02]  /*77b0*/  IMAD.MOV.U32 R6, RZ, RZ, R36 ;  /* 0x000000ffff067224 */ /* 0x000fe400078e0024 */
[----:B------:R-:W-:Y:S02]  /*77c0*/  IMAD.MOV.U32 R7, RZ, RZ, R35 ;  /* 0x000000ffff077224 */ /* 0x000fe400078e0023 */
[----:B---3--:R-:W-:Y:S02]  /*77d0*/  IMAD.U32 R4, RZ, RZ, UR4 ;  /* 0x00000004ff047e24 */ /* 0x008fe4000f8e00ff */
[----:B------:R-:W-:Y:S01]  /*77e0*/  IMAD.U32 R5, RZ, RZ, UR5 ;  /* 0x00000005ff057e24 */ /* 0x000fe2000f8e00ff */
[----:B-12---:R0:W-:Y:S06]  /*77f0*/  STL [R26], R9 ;  /* 0x000000091a007387 */ /* 0x0061ec0000100800 */
[----:B------:R-:W-:-:S07]  /*7800*/  LEPC R20, `(.L_x_228) ;  /* 0x000000001014794e */ /* 0x000fce0000000000 */
[----:B0-----:R-:W-:Y:S05]  /*7810*/  CALL.ABS.NOINC R2 ;  /* 0x0000000002007343 */ /* 0x001fea0003c00000 */
.L_x_228:
        /* <DEDUP_REMOVED lines=10> */
.L_x_229:
[----:B------:R-:W2:Y:S01]  /*78c0*/  LD.E R25, desc[UR36][R24.64+0xc] ;  /* 0x00000c2418197980 */ /* 0x000ea2000c101900 */
[----:B------:R0:W1:Y:S01]  /*78d0*/  LDC.64 R2, c[0x4][R27] ;  /* 0x010000001b027b82 */ /* 0x0000620000000a00 */
[----:B------:R-:W3:Y:S01]  /*78e0*/  LDCU.64 UR4, c[0x4][0x1b8] ;  /* 0x01003700ff0477ac */ /* 0x000ee20008000a00 */
[----:B------:R-:W-:Y:S01]  /*78f0*/  MOV R6, R36 ;  /* 0x0000002400067202 */ /* 0x000fe20000000f00 */
[----:B------:R-:W-:Y:S02]  /*7900*/  IMAD.MOV.U32 R7, RZ, RZ, R35 ;  /* 0x000000ffff077224 */ /* 0x000fe400078e0023 */
[----:B---3--:R-:W-:Y:S02]  /*7910*/  IMAD.U32 R4, RZ, RZ, UR4 ;  /* 0x00000004ff047e24 */ /* 0x008fe4000f8e00ff */
[----:B------:R-:W-:Y:S01]  /*7920*/  IMAD.U32 R5, RZ, RZ, UR5 ;  /* 0x00000005ff057e24 */ /* 0x000fe2000f8e00ff */
[----:B-12---:R0:W-:Y:S06]  /*7930*/  STL [R26], R25 ;  /* 0x000000191a007387 */ /* 0x0061ec0000100800 */
[----:B------:R-:W-:-:S07]  /*7940*/  LEPC R20, `(.L_x_230) ;  /* 0x000000001014794e */ /* 0x000fce0000000000 */
[----:B0-----:R-:W-:Y:S05]  /*7950*/  CALL.ABS.NOINC R2 ;  /* 0x0000000002007343 */ /* 0x001fea0003c00000 */
.L_x_230:
[----:B------:R-:W-:-:S13]  /*7960*/  ISETP.NE.AND P6, PT, R32, R29, PT ;  /* 0x0000001d2000720c */ /* 0x000fda0003fc5270 */
[----:B------:R-:W-:Y:S05]  /*7970*/  @P6 BRA `(.L_x_231) ;  /* 0xfffffffc00446947 */ /* 0x000fea000383ffff */
.L_x_226:
[----:B------:R-:W-:Y:S05]  /*7980*/  BSYNC.RECONVERGENT B6 ;  /* 0x0000000000067941 */ /* 0x000fea0003800200 */
.L_x_225:
[----:B------:R-:W-:-:S13]  /*7990*/  ISETP.NE.AND P0, PT, R28, RZ, PT ;  /* 0x000000ff1c00720c */ /* 0x000fda0003f05270 */
[----:B------:R-:W-:Y:S05]  /*79a0*/  @!P0 BRA `(.L_x_224) ;  /* 0x00000000004c8947 */ /* 0x000fea0003800000 */
[----:B------:R-:W-:-:S07]  /*79b0*/  IMAD.MOV.U32 R25, RZ, RZ, RZ ;  /* 0x000000ffff197224 */ /* 0x000fce00078e00ff */
.L_x_233:
        /* <DEDUP_REMOVED lines=12> */
[----:B--23--:R0:W-:Y:S07]  /*7a80*/  STL [R26], R3 ;  /* 0x000000031a007387 */ /* 0x00c1ee0000100800 */
[----:B------:R-:W-:-:S07]  /*7a90*/  LEPC R20, `(.L_x_232) ;  /* 0x000000001014794e */ /* 0x000fce0000000000 */
[----:B0-----:R-:W-:Y:S05]  /*7aa0*/  CALL.ABS.NOINC R8 ;  /* 0x0000000008007343 */ /* 0x001fea0003c00000 */
.L_x_232:
[----:B------:R-:W-:Y:S01]  /*7ab0*/  ISETP.NE.AND P6, PT, R25, R28, PT ;  /* 0x0000001c1900720c */ /* 0x000fe20003fc5270 */
[----:B------:R-:W-:-:S12]  /*7ac0*/  VIADD R29, R29, 0x1 ;  /* 0x000000011d1d7836 */ /* 0x000fd80000000000 */
[----:B------:R-:W-:Y:S05]  /*7ad0*/  @P6 BRA `(.L_x_233) ;  /* 0xfffffffc00b86947 */ /* 0x000fea000383ffff */
.L_x_224:
[----:B------:R-:W-:Y:S05]  /*7ae0*/  BSYNC.RECONVERGENT B7 ;  /* 0x0000000000077941 */ /* 0x000fea0003800200 */
.L_x_223:
        /* <DEDUP_REMOVED lines=8> */
.L_x_234:
[----:B------:R-:W-:Y:S01]  /*7b70*/  MOV R2, 0x260 ;  /* 0x0000026000027802 */ /* 0x000fe20000000f00 */
[----:B------:R-:W-:Y:S02]  /*7b80*/  IMAD.MOV.U32 R4, RZ, RZ, R18 ;  /* 0x000000ffff047224 */ /* 0x000fe400078e0012 */
[----:B------:R-:W-:Y:S01]  /*7b90*/  IMAD.MOV.U32 R5, RZ, RZ, R19 ;  /* 0x000000ffff057224 */ /* 0x000fe200078e0013 */
[----:B------:R0:W1:Y:S06]  /*7ba0*/  LDC.64 R6, c[0x4][R2] ;  /* 0x0100000002067b82 */ /* 0x00006c0000000a00 */
[----:B------:R-:W-:-:S07]  /*7bb0*/  LEPC R20, `(.L_x_235) ;  /* 0x000000001014794e */ /* 0x000fce0000000000 */
[----:B01----:R-:W-:Y:S05]  /*7bc0*/  CALL.ABS.NOINC R6 ;  /* 0x0000000006007343 */ /* 0x003fea0003c00000 */
.L_x_235:
[----:B------:R-:W0:Y:S01]  /*7bd0*/  LDC.64 R2, c[0x4][R2] ;  /* 0x0100000002027b82 */ /* 0x000e220000000a00 */
[----:B------:R-:W-:Y:S02]  /*7be0*/  IMAD.MOV.U32 R4, RZ, RZ, R16 ;  /* 0x000000ffff047224 */ /* 0x000fe400078e0010 */
[----:B------:R-:W-:-:S07]  /*7bf0*/  IMAD.MOV.U32 R5, RZ, RZ, R17 ;  /* 0x000000ffff057224 */ /* 0x000fce00078e0011 */
[----:B------:R-:W-:-:S07]  /*7c00*/  LEPC R20, `(.L_x_236) ;  /* 0x000000001014794e */ /* 0x000fce0000000000 */
[----:B0-----:R-:W-:Y:S05]  /*7c10*/  CALL.ABS.NOINC R2 ;  /* 0x0000000002007343 */ /* 0x001fea0003c00000 */
.L_x_236:
[----:B------:R-:W0:Y:S01]  /*7c20*/  S2R R0, SR_TID.X ;  /* 0x0000000000007919 */ /* 0x000e220000002100 */
[----:B------:R-:W0:Y:S01]  /*7c30*/  S2UR UR4, SR_CTAID.X ;  /* 0x00000000000479c3 */ /* 0x000e220000002500 */
[----:B------:R-:W-:Y:S01]  /*7c40*/  IMAD.MOV.U32 R2, RZ, RZ, 0x3198c20f ;  /* 0x3198c20fff027424 */ /* 0x000fe200078e00ff */
[----:B------:R-:W-:Y:S01]  /*7c50*/  BSSY.RECONVERGENT B1, `(.L_x_237) ;  /* 0x0000272000017945 */ /* 0x000fe20003800200 */
[----:B------:R-:W-:Y:S02]  /*7c60*/  IMAD.MOV.U32 R3, RZ, RZ, 0x5efdb30c ;  /* 0x5efdb30cff037424 */ /* 0x000fe400078e00ff */
[----:B------:R-:W-:Y:S02]  /*7c70*/  IMAD.MOV.U32 R4, RZ, RZ, 0x423bb012 ;  /* 0x423bb012ff047424 */ /* 0x000fe400078e00ff */
[----:B------:R-:W-:Y:S01]  /*7c80*/  IMAD.MOV.U32 R5, RZ, RZ, -0x75bd8fc ;  /* 0xf8a42704ff057424 */ /* 0x000fe200078e00ff */
[----:B------:R-:W0:Y:S01]  /*7c90*/  LDC R9, c[0x0][0x360] ;  /* 0x0000d800ff097b82 */ /* 0x000e220000000800 */
[----:B------:R-:W-:Y:S01]  /*7ca0*/  IMAD.MOV.U32 R6, RZ, RZ, -0x23270784 ;  /* 0xdcd8f87cff067424 */ /* 0x000fe200078e00ff */
[----:B------:R1:W-:Y:S01]  /*7cb0*/  STL.64 [R1], R2 ;  /* 0x0000000201007387 */ /* 0x0003e20000100a00 */
[----:B------:R-:W-:-:S02]  /*7cc0*/  IMAD.MOV.U32 R7, RZ, RZ, 0x57fa2510 ;  /* 0x57fa2510ff077424 */ /* 0x000fc400078e00ff */
[----:B------:R-:W-:Y:S01]  /*7cd0*/  IMAD.MOV.U32 R25, RZ, RZ, 0x5efdb30c ;  /* 0x5efdb30cff197424 */ /* 0x000fe200078e00ff */
[----:B------:R1:W-:Y:S01]  /*7ce0*/  STL.64 [R1+0x8], R4 ;  /* 0x0000080401007387 */ /* 0x0003e20000100a00 */
[----:B------:R-:W-:Y:S02]  /*7cf0*/  IMAD.MOV.U32 R29, RZ, RZ, -0x75bd8fc ;  /* 0xf8a42704ff1d7424 */ /* 0x000fe400078e00ff */
[----:B------:R-:W-:Y:S01]  /*7d00*/  IMAD.MOV.U32 R28, RZ, RZ, 0x423bb012 ;  /* 0x423bb012ff1c7424 */ /* 0x000fe200078e00ff */
[----:B------:R1:W-:Y:S01]  /*7d10*/  STL.64 [R1+0x10], R6 ;  /* 0x0000100601007387 */ /* 0x0003e20000100a00 */
[----:B------:R-:W-:Y:S02]  /*7d20*/  IMAD.MOV.U32 R27, RZ, RZ, 0x57fa2510 ;  /* 0x57fa2510ff1b7424 */ /* 0x000fe400078e00ff */
[----:B------:R-:W-:Y:S02]  /*7d30*/  IMAD.MOV.U32 R26, RZ, RZ, -0x23270784 ;  /* 0xdcd8f87cff1a7424 */ /* 0x000fe400078e00ff */
[----:B0-----:R-:W-:-:S05]  /*7d40*/  IMAD R0, R9, UR4, R0 ;  /* 0x0000000409007c24 */ /* 0x001fca000f8e0200 */
[----:B------:R-:W-:-:S13]  /*7d50*/  ISETP.NE.AND P0, PT, R0, RZ, PT ;  /* 0x000000ff0000720c */ /* 0x000fda0003f05270 */
[----:B-1----:R-:W-:Y:S05]  /*7d60*/  @!P0 BRA `(.L_x_238) ;  /* 0x0000002400808947 */ /* 0x002fea0003800000 */
[----:B------:R-:W-:Y:S01]  /*7d70*/  HFMA2 R28, -RZ, RZ, 3.115234375, -0.127197265625 ;  /* 0x423bb012ff1c7431 */ /* 0x000fe200000001ff */
[----:B------:R-:W-:Y:S01]  /*7d80*/  SHF.R.S32.HI R6, RZ, 0x1f, R0 ;  /* 0x0000001fff067819 */ /* 0x000fe20000011400 */
[----:B------:R-:W-:Y:S02]  /*7d90*/  IMAD.MOV.U32 R7, RZ, RZ, RZ ;  /* 0x000000ffff077224 */ /* 0x000fe400078e00ff */
[----:B------:R-:W-:Y:S02]  /*7da0*/  IMAD.MOV.U32 R25, RZ, RZ, 0x5efdb30c ;  /* 0x5efdb30cff197424 */ /* 0x000fe400078e00ff */
[----:B------:R-:W-:Y:S02]  /*7db0*/  IMAD.MOV.U32 R29, RZ, RZ, -0x75bd8fc ;  /* 0xf8a42704ff1d7424 */ /* 0x000fe400078e00ff */
[----:B------:R-:W-:Y:S02]  /*7dc0*/  IMAD.MOV.U32 R26, RZ, RZ, -0x23270784 ;  /* 0xdcd8f87cff1a7424 */ /* 0x000fe400078e00ff */
[----:B------:R-:W-:-:S07]  /*7dd0*/  IMAD.MOV.U32 R27, RZ, RZ, 0x57fa2510 ;  /* 0x57fa2510ff1b7424 */ /* 0x000fce00078e00ff */
.L_x_253:
[----:B------:R-:W-:Y:S01]  /*7de0*/  LOP3.LUT R20, R0, 0x3, RZ, 0xc0, !PT ;  /* 0x0000000300147812 */ /* 0x000fe200078ec0ff */
[----:B------:R-:W-:Y:S03]  /*7df0*/  BSSY.RECONVERGENT B0, `(.L_x_239) ;  /* 0x0000251000007945 */ /* 0x000fe60003800200 */
[----:B------:R-:W-:-:S04]  /*7e00*/  ISETP.NE.U32.AND P0, PT, R20, RZ, PT ;  /* 0x000000ff1400720c */ /* 0x000fc80003f05070 */
[----:B------:R-:W-:-:S13]  /*7e10*/  ISETP.NE.AND.EX P0, PT, RZ, RZ, PT, P0 ;  /* 0x000000ffff00720c */ /* 0x000fda0003f05300 */
[----:B012---:R-:W-:Y:S05]  /*7e20*/  @!P0 BRA `(.L_x_240) ;  /* 0x0000002400348947 */ /* 0x007fea0003800000 */
[----:B------:R-:W0:Y:S01]  /*7e30*/  LDC.64 R2, c[0x4][RZ] ;  /* 0x01000000ff027b82 */ /* 0x000e220000000a00 */
[----:B------:R-:W-:Y:S01]  /*7e40*/  BSSY.RECONVERGENT B2, `(.L_x_241) ;  /* 0x00000bc000027945 */ /* 0x000fe20003800200 */
[----:B------:R-:W-:Y:S01]  /*7e50*/  IMAD.MOV.U32 R25, RZ, RZ, RZ ;  /* 0x000000ffff197224 */ /* 0x000fe200078e00ff */
[----:B------:R-:W-:Y:S01]  /*7e60*/  CS2R R26, SRZ ;  /* 0x00000000001a7805 */ /* 0x000fe2000001ff00 */
[----:B------:R-:W-:Y:S01]  /*7e70*/  IMAD.MOV.U32 R8, RZ, RZ, RZ ;  /* 0x000000ffff087224 */ /* 0x000fe200078e00ff */
[----:B------:R-:W-:Y:S01]  /*7e80*/  CS2R R28, SRZ ;  /* 0x00000000001c7805 */ /* 0x000fe2000001ff00 */
[----:B0-----:R-:W-:-:S07]  /*7e90*/  IMAD.WIDE.U32 R2, R7, 0xc80, R2 ;  /* 0x00000c8007027825 */ /* 0x001fce00078e0002 */
.L_x_244:
[----:B------:R-:W-:-:S06]  /*7ea0*/  IMAD R9, R8, 0x4, R1 ;  /* 0x0000000408097824 */ /* 0x000fcc00078e0201 */
[----:B------:R-:W5:Y:S01]  /*7eb0*/  LDL R9, [R9+0x4] ;  /* 0x0000040009097983 */ /* 0x000f620000100800 */
[----:B------:R-:W-:Y:S01]  /*7ec0*/  BSSY.RECONVERGENT B3, `(.L_x_242) ;  /* 0x00000b0000037945 */ /* 0x000fe20003800200 */
[----:B------:R-:W-:Y:S02]  /*7ed0*/  IMAD.SHL.U32 R10, R8, 0x20, RZ ;  /* 0x00000020080a7824 */ /* 0x000fe400078e00ff */
[----:B------:R-:W-:-:S07]  /*7ee0*/  IMAD.MOV.U32 R11, RZ, RZ, RZ ;  /* 0x000000ffff0b7224 */ /* 0x000fce00078e00ff */
.L_x_243:
[----:B-----5:R-:W-:Y:S01]  /*7ef0*/  SHF.R.U32.HI R21, RZ, R11, R9 ;  /* 0x0000000bff157219 */ /* 0x020fe20000011609 */
[----:B------:R-:W-:-:S03]  /*7f00*/  IMAD.IADD R4, R10, 0x1, R11 ;  /* 0x000000010a047824 */ /* 0x000fc600078e020b */
[----:B------:R-:W-:-:S04]  /*7f10*/  LOP3.LUT R5, R21, 0x1, RZ, 0xc0, !PT ;  /* 0x0000000115057812 */ /* 0x000fc800078ec0ff */
[----:B------:R-:W-:Y:S01]  /*7f20*/  ISETP.NE.U32.AND P0, PT, R5, 0x1, PT ;  /* 0x000000010500780c */ /* 0x000fe20003f05070 */
[----:B------:R-:W-:-:S03]  /*7f30*/  IMAD R5, R4, 0x5, RZ ;  /* 0x0000000504057824 */ /* 0x000fc600078e02ff */
[----:B------:R-:W-:Y:S01]  /*7f40*/  R2P PR, R21, 0x7e ;  /* 0x0000007e15007804 */ /* 0x000fe20000000000 */
[----:B------:R-:W-:-:S08]  /*7f50*/  IMAD.WIDE.U32 R4, R5, 0x4, R2 ;  /* 0x0000000405047825 */ /* 0x000fd000078e0002 */
[----:B------:R-:W2:Y:S04]  /*7f60*/  @!P0 LDG.E R12, desc[UR36][R4.64] ;  /* 0x00000024040c8981 */ /* 0x000ea8000c1e1900 */
[----:B------:R-:W3:Y:S04]  /*7f70*/  @P1 LDG.E R16, desc[UR36][R4.64+0x14] ;  /* 0x0000142404101981 */ /* 0x000ee8000c1e1900 */
[----:B------:R-:W4:Y:S04]  /*7f80*/  @!P0 LDG.E R13, desc[UR36][R4.64+0x4] ;  /* 0x00000424040d8981 */ /* 0x000f28000c1e1900 */
[----:B------:R-:W4:Y:S04]  /*7f90*/  @!P0 LDG.E R14, desc[UR36][R4.64+0x8] ;  /* 0x00000824040e8981 */ /* 0x000f28000c1e1900 */
[----:B------:R-:W4:Y:S04]  /*7fa0*/  @P2 LDG.E R18, desc[UR36][R4.64+0x28] ;  /* 0x0000282404122981 */ /* 0x000f28000c1e1900 */
[----:B------:R-:W4:Y:S04]  /*7fb0*/  @P3 LDG.E R22, desc[UR36][R4.64+0x3c] ;  /* 0x00003c2404163981 */ /* 0x000f28000c1e1900 */
[----:B------:R-:W4:Y:S04]  /*7fc0*/  @!P0 LDG.E R15, desc[UR36][R4.64+0xc] ;  /* 0x00000c24040f8981 */ /* 0x000f28000c1e1900 */
[----:B------:R-:W4:Y:S04]  /*7fd0*/  @P4 LDG.E R24, desc[UR36][R4.64+0x50] ;  /* 0x0000502404184981 */ /* 0x000f28000c1e1900 */
[----:B------:R-:W4:Y:S04]  /*7fe0*/  @P1 LDG.E R17, desc[UR36][R4.64+0x20] ;  /* 0x0000202404111981 */ /* 0x000f28000c1e1900 */
[----:B------:R-:W4:Y:S04]  /*7ff0*/  @P2 LDG.E R19, desc[UR36][R4.64+0x2c] ;  /* 0x00002c2404132981 */ /* 0x000f28000c1e1900 */
[----:B------:R-:W4:Y:S04]  /*8000*/  @P6 LDG.E R32, desc[UR36][R4.64+0x78] ;  /* 0x0000782404206981 */ /* 0x000f28000c1e1900 */
[----:B------:R-:W4:Y:S04]  /*8010*/  @P4 LDG.E R23, desc[UR36][R4.64+0x5c] ;  /* 0x00005c2404174981 */ /* 0x000f28000c1e1900 */
[----:B------:R-:W4:Y:S01]  /*8020*/  @P5 LDG.E R33, desc[UR36][R4.64+0x68] ;  /* 0x0000682404215981 */ /* 0x000f22000c1e1900 */
[----:B--2---:R-:W-:-:S03]  /*8030*/  @!P0 LOP3.LUT R25, R25, R12, RZ, 0x3c, !PT ;  /* 0x0000000c19198212 */ /* 0x004fc600078e3cff */
[----:B------:R-:W2:Y:S01]  /*8040*/  @!P0 LDG.E R12, desc[UR36][R4.64+0x10] ;  /* 0x00001024040c8981 */ /* 0x000ea2000c1e1900 */
[----:B---3--:R-:W-:-:S03]  /*8050*/  @P1 LOP3.LUT R25, R25, R16, RZ, 0x3c, !PT ;  /* 0x0000001019191212 */ /* 0x008fc600078e3cff */
[----:B------:R-:W3:Y:S01]  /*8060*/  @P1 LDG.E R16, desc[UR36][R4.64+0x24] ;  /* 0x0000242404101981 */ /* 0x000ee2000c1e1900 */
[----:B----4-:R-:W-:-:S03]  /*8070*/  @!P0 LOP3.LUT R28, R28, R13, RZ, 0x3c, !PT ;  /* 0x0000000d1c1c8212 */ /* 0x010fc600078e3cff */
[----:B------:R-:W4:Y:S01]  /*8080*/  @P1 LDG.E R13, desc[UR36][R4.64+0x18] ;  /* 0x00001824040d1981 */ /* 0x000f22000c1e1900 */
[----:B------:R-:W-:-:S03]  /*8090*/  @!P0 LOP3.LUT R29, R29, R14, RZ, 0x3c, !PT ;  /* 0x0000000e1d1d8212 */ /* 0x000fc600078e3cff */
[----:B------:R-:W4:Y:S01]  /*80a0*/  @P1 LDG.E R14, desc[UR36][R4.64+0x1c] ;  /* 0x00001c24040e1981 */ /* 0x000f22000c1e1900 */
[----:B------:R-:W-:-:S03]  /*80b0*/  @P2 LOP3.LUT R25, R25, R18, RZ, 0x3c, !PT ;  /* 0x0000001219192212 */ /* 0x000fc600078e3cff */
[----:B------:R-:W4:Y:S01]  /*80c0*/  @P2 LDG.E R18, desc[UR36][R4.64+0x30] ;  /* 0x0000302404122981 */ /* 0x000f22000c1e1900 */
[----:B------:R-:W-:-:S03]  /*80d0*/  @P3 LOP3.LUT R25, R25, R22, RZ, 0x3c, !PT ;  /* 0x0000001619193212 */ /* 0x000fc600078e3cff */
[----:B------:R-:W4:Y:S01]  /*80e0*/  @P2 LDG.E R22, desc[UR36][R4.64+0x38] ;  /* 0x0000382404162981 */ /* 0x000f22000c1e1900 */
[----:B------:R-:W-:-:S03]  /*80f0*/  @!P0 LOP3.LUT R26, R26, R15, RZ, 0x3c, !PT ;  /* 0x0000000f1a1a8212 */ /* 0x000fc600078e3cff */
[----:B------:R-:W4:Y:S01]  /*8100*/  @P3 LDG.E R15, desc[UR36][R4.64+0x40] ;  /* 0x00004024040f3981 */ /* 0x000f22000c1e1900 */
[----:B------:R-:W-:-:S03]  /*8110*/  @P4 LOP3.LUT R25, R25, R24, RZ, 0x3c, !PT ;  /* 0x0000001819194212 */ /* 0x000fc600078e3cff */
[----:B------:R-:W4:Y:S01]  /*8120*/  @P5 LDG.E R24, desc[UR36][R4.64+0x64] ;  /* 0x0000642404185981 */ /* 0x000f22000c1e1900 */
[----:B------:R-:W-:-:S03]  /*8130*/  @P1 LOP3.LUT R26, R26, R17, RZ, 0x3c, !PT ;  /* 0x000000111a1a1212 */ /* 0x000fc600078e3cff */
[----:B------:R-:W4:Y:S01]  /*8140*/  @P3 LDG.E R17, desc[UR36][R4.64+0x48] ;  /* 0x0000482404113981 */ /* 0x000f22000c1e1900 */
[----:B--2---:R-:W-:Y:S02]  /*8150*/  @!P0 LOP3.LUT R27, R27, R12, RZ, 0x3c, !PT ;  /* 0x0000000c1b1b8212 */ /* 0x004fe400078e3cff */
[----:B------:R-:W-:Y:S01]  /*8160*/  LOP3.LUT P0, RZ, R21, 0x80, RZ, 0xc0, !PT ;  /* 0x0000008015ff7812 */ /* 0x000fe2000780c0ff */
[----:B------:R-:W2:Y:S01]  /*8170*/  @P3 LDG.E R12, desc[UR36][R4.64+0x44] ;  /* 0x00004424040c3981 */ /* 0x000ea2000c1e1900 */
[----:B---3--:R-:W-:-:S03]  /*8180*/  @P1 LOP3.LUT R27, R27, R16, RZ, 0x3c, !PT ;  /* 0x000000101b1b1212 */ /* 0x008fc600078e3cff */
[----:B------:R-:W3:Y:S01]  /*8190*/  @P4 LDG.E R16, desc[UR36][R4.64+0x58] ;  /* 0x0000582404104981 */ /* 0x000ee2000c1e1900 */
[----:B----4-:R-:W-:-:S03]  /*81a0*/  @P1 LOP3.LUT R28, R28, R13, RZ, 0x3c, !PT ;  /* 0x0000000d1c1c1212 */ /* 0x010fc600078e3cff */
[----:B------:R-:W4:Y:S01]  /*81b0*/  @P2 LDG.E R13, desc[UR36][R4.64+0x34] ;  /* 0x00003424040d2981 */ /* 0x000f22000c1e1900 */
[----:B------:R-:W-:-:S03]  /*81c0*/  @P1 LOP3.LUT R29, R29, R14, RZ, 0x3c, !PT ;  /* 0x0000000e1d1d1212 */ /* 0x000fc600078e3cff */
[----:B------:R-:W4:Y:S01]  /*81d0*/  @P3 LDG.E R14, desc[UR36][R4.64+0x4c] ;  /* 0x00004c24040e3981 */ /* 0x000f22000c1e1900 */
[----:B------:R-:W-:-:S03]  /*81e0*/  @P2 LOP3.LUT R29, R29, R18, RZ, 0x3c, !PT ;  /* 0x000000121d1d2212 */ /* 0x000fc600078e3cff */
[----:B------:R-:W4:Y:S01]  /*81f0*/  @P4 LDG.E R18, desc[UR36][R4.64+0x60] ;  /* 0x0000602404124981 */ /* 0x000f22000c1e1900 */
[----:B------:R-:W-:Y:S02]  /*8200*/  @P2 LOP3.LUT R27, R27, R22, RZ, 0x3c, !PT ;  /* 0x000000161b1b2212 */ /* 0x000fe400078e3cff */
[----:B------:R-:W-:Y:S01]  /*8210*/  @P2 LOP3.LUT R28, R28, R19, RZ, 0x3c, !PT ;  /* 0x000000131c1c2212 */ /* 0x000fe200078e3cff */
[----:B------:R-:W4:Y:S04]  /*8220*/  @P0 LDG.E R22, desc[UR36][R4.64+0x8c] ;  /* 0x00008c2404160981 */ /* 0x000f28000c1e1900 */
[----:B------:R-:W4:Y:S01]  /*8230*/  @P4 LDG.E R19, desc[UR36][R4.64+0x54] ;  /* 0x0000542404134981 */ /* 0x000f22000c1e1900 */
[----:B------:R-:W-:Y:S02]  /*8240*/  @P5 LOP3.LUT R25, R25, R24, RZ, 0x3c, !PT ;  /* 0x0000001819195212 */ /* 0x000fe400078e3cff */
[----:B------:R-:W-:Y:S01]  /*8250*/  @P3 LOP3.LUT R28, R28, R15, RZ, 0x3c, !PT ;  /* 0x0000000f1c1c3212 */ /* 0x000fe200078e3cff */
[----:B------:R-:W4:Y:S01]  /*8260*/  @P0 LDG.E R24, desc[UR36][R4.64+0x9c] ;  /* 0x00009c2404180981 */ /* 0x000f22000c1e1900 */
[----:B------:R-:W-:-:S03]  /*8270*/  @P6 LOP3.LUT R25, R25, R32, RZ, 0x3c, !PT ;  /* 0x0000002019196212 */ /* 0x000fc600078e3cff */
[----:B------:R-:W4:Y:S01]  /*8280*/  @P6 LDG.E R15, desc[UR36][R4.64+0x7c] ;  /* 0x00007c24040f6981 */ /* 0x000f22000c1e1900 */
[----:B--2---:R-:W-:-:S03]  /*8290*/  @P3 LOP3.LUT R29, R29, R12, RZ, 0x3c, !PT ;  /* 0x0000000c1d1d3212 */ /* 0x004fc600078e3cff */
[----:B------:R-:W2:Y:S01]  /*82a0*/  @P5 LDG.E R12, desc[UR36][R4.64+0x6c] ;  /* 0x00006c24040c5981 */ /* 0x000ea2000c1e1900 */
[----:B---3--:R-:W-:-:S03]  /*82b0*/  @P4 LOP3.LUT R29, R29, R16, RZ, 0x3c, !PT ;  /* 0x000000101d1d4212 */ /* 0x008fc600078e3cff */
[----:B------:R-:W3:Y:S01]  /*82c0*/  @P6 LDG.E R16, desc[UR36][R4.64+0x80] ;  /* 0x0000802404106981 */ /* 0x000ee2000c1e1900 */
[----:B----4-:R-:W-:-:S03]  /*82d0*/  @P2 LOP3.LUT R26, R26, R13, RZ, 0x3c, !PT ;  /* 0x0000000d1a1a2212 */ /* 0x010fc600078e3cff */
[----:B------:R-:W4:Y:S01]  /*82e0*/  @P5 LDG.E R13, desc[UR36][R4.64+0x70] ;  /* 0x00007024040d5981 */ /* 0x000f22000c1e1900 */
[----:B------:R-:W-:-:S03]  /*82f0*/  @P3 LOP3.LUT R27, R27, R14, RZ, 0x3c, !PT ;  /* 0x0000000e1b1b3212 */ /* 0x000fc600078e3cff */
[----:B------:R-:W4:Y:S01]  /*8300*/  @P5 LDG.E R14, desc[UR36][R4.64+0x74] ;  /* 0x00007424040e5981 */ /* 0x000f22000c1e1900 */
[----:B------:R-:W-:Y:S02]  /*8310*/  @P3 LOP3.LUT R26, R26, R17, RZ, 0x3c, !PT ;  /* 0x000000111a1a3212 */ /* 0x000fe400078e3cff */
[----:B------:R-:W-:Y:S01]  /*8320*/  @P4 LOP3.LUT R27, R27, R18, RZ, 0x3c, !PT ;  /* 0x000000121b1b4212 */ /* 0x000fe200078e3cff */
[----:B------:R-:W4:Y:S01]  /*8330*/  @P6 LDG.E R17, desc[UR36][R4.64+0x84] ;  /* 0x0000842404116981 */ /* 0x000f22000c1e1900 */
[----:B------:R-:W-:-:S03]  /*8340*/  @P4 LOP3.LUT R26, R26, R23, RZ, 0x3c, !PT ;  /* 0x000000171a1a4212 */ /* 0x000fc600078e3cff */
[----:B------:R-:W4:Y:S01]  /*8350*/  @P6 LDG.E R18, desc[UR36][R4.64+0x88] ;  /* 0x0000882404126981 */ /* 0x000f22000c1e1900 */
[----:B------:R-:W-:Y:S02]  /*8360*/  @P0 LOP3.LUT R25, R25, R22, RZ, 0x3c, !PT ;  /* 0x0000001619190212 */ /* 0x000fe400078e3cff */
[----:B------:R-:W-:Y:S01]  /*8370*/  @P4 LOP3.LUT R28, R28, R19, RZ, 0x3c, !PT ;  /* 0x000000131c1c4212 */ /* 0x000fe200078e3cff */
[----:B------:R-:W4:Y:S04]  /*8380*/  @P0 LDG.E R22, desc[UR36][R4.64+0x94] ;  /* 0x0000942404160981 */ /* 0x000f28000c1e1900 */
[----:B------:R-:W4:Y:S04]  /*8390*/  @P0 LDG.E R19, desc[UR36][R4.64+0x90] ;  /* 0x0000902404130981 */ /* 0x000f28000c1e1900 */
[----:B------:R-:W4:Y:S01]  /*83a0*/  @P0 LDG.E R23, desc[UR36][R4.64+0x98] ;  /* 0x0000982404170981 */ /* 0x000f22000c1e1900 */
[----:B------:R-:W-:-:S04]  /*83b0*/  @P5 LOP3.LUT R28, R28, R33, RZ, 0x3c, !PT ;  /* 0x000000211c1c5212 */ /* 0x000fc800078e3cff */
[----:B------:R-:W-:Y:S02]  /*83c0*/  @P6 LOP3.LUT R28, R28, R15, RZ, 0x3c, !PT ;  /* 0x0000000f1c1c6212 */ /* 0x000fe400078e3cff */
[----:B--2---:R-:W-:-:S04]  /*83d0*/  @P5 LOP3.LUT R29, R29, R12, RZ, 0x3c, !PT ;  /* 0x0000000c1d1d5212 */ /* 0x004fc800078e3cff */
[----:B---3--:R-:W-:Y:S02]  /*83e0*/  @P6 LOP3.LUT R29, R29, R16, RZ, 0x3c, !PT ;  /* 0x000000101d1d6212 */ /* 0x008fe400078e3cff */
[----:B----4-:R-:W-:Y:S02]  /*83f0*/  @P5 LOP3.LUT R26, R26, R13, RZ, 0x3c, !PT ;  /* 0x0000000d1a1a5212 */ /* 0x010fe400078e3cff */
[----:B------:R-:W-:Y:S02]  /*8400*/  @P5 LOP3.LUT R27, R27, R14, RZ, 0x3c, !PT ;  /* 0x0000000e1b1b5212 */ /* 0x000fe400078e3cff */
[----:B------:R-:W-:Y:S02]  /*8410*/  @P6 LOP3.LUT R26, R26, R17, RZ, 0x3c, !PT ;  /* 0x000000111a1a6212 */ /* 0x000fe400078e3cff */
[----:B------:R-:W-:Y:S02]  /*8420*/  @P6 LOP3.LUT R27, R27, R18, RZ, 0x3c, !PT ;  /* 0x000000121b1b6212 */ /* 0x000fe400078e3cff */
[----:B------:R-:W-:-:S02]  /*8430*/  @P0 LOP3.LUT R29, R29, R22, RZ, 0x3c, !PT ;  /* 0x000000161d1d0212 */ /* 0x000fc400078e3cff */
[----:B------:R-:W-:Y:S02]  /*8440*/  @P0 LOP3.LUT R27, R27, R24, RZ, 0x3c, !PT ;  /* 0x000000181b1b0212 */ /* 0x000fe400078e3cff */
[----:B------:R-:W-:Y:S02]  /*8450*/  @P0 LOP3.LUT R28, R28, R19, RZ, 0x3c, !PT ;  /* 0x000000131c1c0212 */ /* 0x000fe400078e3cff */
[----:B------:R-:W-:Y:S02]  /*8460*/  @P0 LOP3.LUT R26, R26, R23, RZ, 0x3c, !PT ;  /* 0x000000171a1a0212 */ /* 0x000fe400078e3cff */
[----:B------:R-:W-:-:S13]  /*8470*/  R2P PR, R21.B1, 0x7f ;  /* 0x0000007f15007804 */ /* 0x000fda0000001000 */
[----:B------:R-:W2:Y:S04]  /*8480*/  @P0 LDG.E R12, desc[UR36][R4.64+0xa0] ;  /* 0x0000a024040c0981 */ /* 0x000ea8000c1e1900 */
[----:B------:R-:W3:Y:S04]  /*8490*/  @P1 LDG.E R18, desc[UR36][R4.64+0xb4] ;  /* 0x0000b42404121981 */ /* 0x000ee8000c1e1900 */
[----:B------:R-:W4:Y:S04]  /*84a0*/  @P2 LDG.E R22, desc[UR36][R4.64+0xc8] ;  /* 0x0000c82404162981 */ /* 0x000f28000c1e1900 */
        /* <DEDUP_REMOVED lines=9> */
[----:B------:R-:W4:Y:S01]  /*8540*/  @P4 LDG.E R23, desc[UR36][R4.64+0xfc] ;  /* 0x0000fc2404174981 */ /* 0x000f22000c1e1900 */
[----:B--2---:R-:W-:-:S03]  /*8550*/  @P0 LOP3.LUT R25, R25, R12, RZ, 0x3c, !PT ;  /* 0x0000000c19190212 */ /* 0x004fc600078e3cff */
[----:B------:R-:W2:Y:S01]  /*8560*/  @P1 LDG.E R12, desc[UR36][R4.64+0xbc] ;  /* 0x0000bc24040c1981 */ /* 0x000ea2000c1e1900 */
[----:B---3--:R-:W-:-:S03]  /*8570*/  @P1 LOP3.LUT R25, R25, R18, RZ, 0x3c, !PT ;  /* 0x0000001219191212 */ /* 0x008fc600078e3cff */
[----:B------:R-:W3:Y:S01]  /*8580*/  @P1 LDG.E R18, desc[UR36][R4.64+0xc4] ;  /* 0x0000c42404121981 */ /* 0x000ee2000c1e1900 */
[----:B----4-:R-:W-:-:S03]  /*8590*/  @P2 LOP3.LUT R25, R25, R22, RZ, 0x3c, !PT ;  /* 0x0000001619192212 */ /* 0x010fc600078e3cff */
[----:B------:R-:W4:Y:S01]  /*85a0*/  @P6 LDG.E R22, desc[UR36][R4.64+0x118] ;  /* 0x0001182404166981 */ /* 0x000f22000c1e1900 */
[----:B------:R-:W-:Y:S02]  /*85b0*/  @P3 LOP3.LUT R25, R25, R24, RZ, 0x3c, !PT ;  /* 0x0000001819193212 */ /* 0x000fe400078e3cff */
[----:B------:R-:W-:Y:S02]  /*85c0*/  @P0 LOP3.LUT R29, R29, R14, RZ, 0x3c, !PT ;  /* 0x0000000e1d1d0212 */ /* 0x000fe400078e3cff */
[----:B------:R-:W4:Y:S01]  /*85d0*/  @P2 LDG.E R14, desc[UR36][R4.64+0xd8] ;  /* 0x0000d824040e2981 */ /* 0x000f22000c1e1900 */
[----:B------:R-:W-:-:S03]  /*85e0*/  @P0 LOP3.LUT R28, R28, R13, RZ, 0x3c, !PT ;  /* 0x0000000d1c1c0212 */ /* 0x000fc600078e3cff */
[----:B------:R-:W4:Y:S01]  /*85f0*/  @P2 LDG.E R13, desc[UR36][R4.64+0xcc] ;  /* 0x0000cc24040d2981 */ /* 0x000f22000c1e1900 */
[----:B------:R-:W-:-:S03]  /*8600*/  @P0 LOP3.LUT R26, R26, R15, RZ, 0x3c, !PT ;  /* 0x0000000f1a1a0212 */ /* 0x000fc600078e3cff */
[----:B------:R-:W4:Y:S01]  /*8610*/  @P2 LDG.E R15, desc[UR36][R4.64+0xd4] ;  /* 0x0000d424040f2981 */ /* 0x000f22000c1e1900 */
[----:B------:R-:W-:Y:S02]  /*8620*/  @P0 LOP3.LUT R27, R27, R16, RZ, 0x3c, !PT ;  /* 0x000000101b1b0212 */ /* 0x000fe400078e3cff */
[----:B------:R-:W-:Y:S01]  /*8630*/  LOP3.LUT P0, RZ, R21, 0x8000, RZ, 0xc0, !PT ;  /* 0x0000800015ff7812 */ /* 0x000fe2000780c0ff */
[----:B------:R-:W4:Y:S01]  /*8640*/  @P3 LDG.E R16, desc[UR36][R4.64+0xe4] ;  /* 0x0000e42404103981 */ /* 0x000f22000c1e1900 */
[----:B------:R-:W-:-:S03]  /*8650*/  @P4 LOP3.LUT R25, R25, R32, RZ, 0x3c, !PT ;  /* 0x0000002019194212 */ /* 0x000fc600078e3cff */
[----:B------:R-:W4:Y:S01]  /*8660*/  @P4 LDG.E R21, desc[UR36][R4.64+0xf4] ;  /* 0x0000f42404154981 */ /* 0x000f22000c1e1900 */
[----:B------:R-:W-:Y:S02]  /*8670*/  @P5 LOP3.LUT R25, R25, R34, RZ, 0x3c, !PT ;  /* 0x0000002219195212 */ /* 0x000fe400078e3cff */
[----:B------:R-:W-:Y:S02]  /*8680*/  @P1 LOP3.LUT R28, R28, R17, RZ, 0x3c, !PT ;  /* 0x000000111c1c1212 */ /* 0x000fe400078e3cff */
[----:B------:R-:W4:Y:S01]  /*8690*/  @P3 LDG.E R17, desc[UR36][R4.64+0xe0] ;  /* 0x0000e02404113981 */ /* 0x000f22000c1e1900 */
[----:B------:R-:W-:-:S03]  /*86a0*/  @P1 LOP3.LUT R26, R26, R19, RZ, 0x3c, !PT ;  /* 0x000000131a1a1212 */ /* 0x000fc600078e3cff */
        /* <DEDUP_REMOVED lines=10> */
[----:B------:R-:W3:Y:S01]  /*8750*/  @P5 LDG.E R14, desc[UR36][R4.64+0x10c] ;  /* 0x00010c24040e5981 */ /* 0x000ee2000c1e1900 */
        /* <DEDUP_REMOVED lines=8> */
[----:B------:R-:W-:Y:S02]  /*87e0*/  @P4 LOP3.LUT R28, R28, R21, RZ, 0x3c, !PT ;  /* 0x000000151c1c4212 */ /* 0x000fe400078e3cff */
[----:B------:R-:W-:Y:S01]  /*87f0*/  @P0 LOP3.LUT R25, R25, R24, RZ, 0x3c, !PT ;  /* 0x0000001819190212 */ /* 0x000fe200078e3cff */
[----:B------:R-:W3:Y:S01]  /*8800*/  @P0 LDG.E R21, desc[UR36][R4.64+0x130] ;  /* 0x0001302404150981 */ /* 0x000ee2000c1e1900 */
[----:B------:R-:W-:-:S03]  /*8810*/  @P4 LOP3.LUT R26, R26, R23, RZ, 0x3c, !PT ;  /* 0x000000171a1a4212 */ /* 0x000fc600078e3cff */
[----:B------:R-:W3:Y:S04]  /*8820*/  @P0 LDG.E R24, desc[UR36][R4.64+0x134] ;  /* 0x0001342404180981 */ /* 0x000ee8000c1e1900 */
[----:B------:R-:W3:Y:S01]  /*8830*/  @P0 LDG.E R23, desc[UR36][R4.64+0x138] ;  /* 0x0001382404170981 */ /* 0x000ee2000c1e1900 */
[----:B--2---:R-:W-:-:S03]  /*8840*/  @P2 LOP3.LUT R29, R29, R12, RZ, 0x3c, !PT ;  /* 0x0000000c1d1d2212 */ /* 0x004fc600078e3cff */
[----:B------:R-:W2:Y:S01]  /*8850*/  @P4 LDG.E R12, desc[UR36][R4.64+0x100] ;  /* 0x00010024040c4981 */ /* 0x000ea2000c1e1900 */
[----:B------:R-:W-:-:S03]  /*8860*/  @P3 LOP3.LUT R29, R29, R16, RZ, 0x3c, !PT ;  /* 0x000000101d1d3212 */ /* 0x000fc600078e3cff */
[----:B------:R-:W2:Y:S01]  /*8870*/  @P5 LDG.E R16, desc[UR36][R4.64+0x114] ;  /* 0x0001142404105981 */ /* 0x000ea2000c1e1900 */
[----:B----4-:R-:W-:Y:S02]  /*8880*/  @P3 LOP3.LUT R27, R27, R22, RZ, 0x3c, !PT ;  /* 0x000000161b1b3212 */ /* 0x010fe400078e3cff */
[----:B---3--:R-:W-:Y:S01]  /*8890*/  @P4 LOP3.LUT R29, R29, R18, RZ, 0x3c, !PT ;  /* 0x000000121d1d4212 */ /* 0x008fe200078e3cff */
[----:B------:R-:W3:Y:S04]  /*88a0*/  @P6 LDG.E R22, desc[UR36][R4.64+0x128] ;  /* 0x0001282404166981 */ /* 0x000ee8000c1e1900 */
[----:B------:R-:W4:Y:S01]  /*88b0*/  @P6 LDG.E R18, desc[UR36][R4.64+0x120] ;  /* 0x0001202404126981 */ /* 0x000f22000c1e1900 */
[----:B------:R-:W-:-:S05]  /*88c0*/  VIADD R11, R11, 0x10 ;  /* 0x000000100b0b7836 */ /* 0x000fca0000000000 */
[----:B------:R-:W-:Y:S02]  /*88d0*/  ISETP.NE.AND P1, PT, R11, 0x20, PT ;  /* 0x000000200b00780c */ /* 0x000fe40003f25270 */
[----:B------:R-:W-:Y:S02]  /*88e0*/  @P5 LOP3.LUT R28, R28, R13, RZ, 0x3c, !PT ;  /* 0x0000000d1c1c5212 */ /* 0x000fe400078e3cff */
[----:B------:R-:W-:Y:S02]  /*88f0*/  @P5 LOP3.LUT R29, R29, R14, RZ, 0x3c, !PT ;  /* 0x0000000e1d1d5212 */ /* 0x000fe400078e3cff */
[----:B------:R-:W-:Y:S02]  /*8900*/  @P5 LOP3.LUT R26, R26, R15, RZ, 0x3c, !PT ;  /* 0x0000000f1a1a5212 */ /* 0x000fe400078e3cff */
[----:B------:R-:W-:Y:S02]  /*8910*/  @P6 LOP3.LUT R28, R28, R17, RZ, 0x3c, !PT ;  /* 0x000000111c1c6212 */ /* 0x000fe400078e3cff */
[----:B------:R-:W-:-:S02]  /*8920*/  @P6 LOP3.LUT R26, R26, R19, RZ, 0x3c, !PT ;  /* 0x000000131a1a6212 */ /* 0x000fc400078e3cff */
[----:B------:R-:W-:Y:S02]  /*8930*/  @P0 LOP3.LUT R28, R28, R21, RZ, 0x3c, !PT ;  /* 0x000000151c1c0212 */ /* 0x000fe400078e3cff */
[----:B------:R-:W-:Y:S02]  /*8940*/  @P0 LOP3.LUT R26, R26, R23, RZ, 0x3c, !PT ;  /* 0x000000171a1a0212 */ /* 0x000fe400078e3cff */
[----:B--2---:R-:W-:-:S04]  /*8950*/  @P4 LOP3.LUT R27, R27, R12, RZ, 0x3c, !PT ;  /* 0x0000000c1b1b4212 */ /* 0x004fc800078e3cff */
[----:B------:R-:W-:-:S04]  /*8960*/  @P5 LOP3.LUT R27, R27, R16, RZ, 0x3c, !PT ;  /* 0x000000101b1b5212 */ /* 0x000fc800078e3cff */
[----:B---3--:R-:W-:Y:S02]  /*8970*/  @P6 LOP3.LUT R27, R27, R22, RZ, 0x3c, !PT ;  /* 0x000000161b1b6212 */ /* 0x008fe400078e3cff */
[----:B----4-:R-:W-:Y:S02]  /*8980*/  @P6 LOP3.LUT R29, R29, R18, RZ, 0x3c, !PT ;  /* 0x000000121d1d6212 */ /* 0x010fe400078e3cff */
[----:B------:R-:W-:Y:S02]  /*8990*/  @P0 LOP3.LUT R27, R27, R32, RZ, 0x3c, !PT ;  /* 0x000000201b1b0212 */ /* 0x000fe400078e3cff */
[----:B------:R-:W-:Y:S01]  /*89a0*/  @P0 LOP3.LUT R29, R29, R24, RZ, 0x3c, !PT ;  /* 0x000000181d1d0212 */ /* 0x000fe200078e3cff */
[----:B------:R-:W-:Y:S06]  /*89b0*/  @P1 BRA `(.L_x_243) ;  /* 0xfffffff4004c1947 */ /* 0x000fec000383ffff */
[----:B------:R-:W-:Y:S05]  /*89c0*/  BSYNC.RECONVERGENT B3 ;  /* 0x0000000000037941 */ /* 0x000fea0003800200 */
.L_x_242:
[----:B------:R-:W-:-:S05]  /*89d0*/  VIADD R8, R8, 0x1 ;  /* 0x0000000108087836 */ /* 0x000fca0000000000 */
[----:B------:R-:W-:-:S13]  /*89e0*/  ISETP.NE.AND P0, PT, R8, 0x5, PT ;  /* 0x000000050800780c */ /* 0x000fda0003f05270 */
[----:B------:R-:W-:Y:S05]  /*89f0*/  @P0 BRA `(.L_x_244) ;  /* 0xfffffff400280947 */ /* 0x000fea000383ffff */
[----:B------:R-:W-:Y:S05]  /*8a00*/  BSYNC.RECONVERGENT B2 ;  /* 0x0000000000027941 */ /* 0x000fea0003800200 */
.L_x_241:
[----:B------:R0:W-:Y:S01]  /*8a10*/  STL [R1+0x4], R25 ;  /* 0x0000041901007387 */ /* 0x0001e20000100800 */
[----:B------:R-:W-:-:S03]  /*8a20*/  ISETP.NE.U32.AND P0, PT, R20, 0x1, PT ;  /* 0x000000011400780c */ /* 0x000fc60003f05070 */
[----:B------:R0:W-:Y:S01]  /*8a30*/  STL.64 [R1+0x8], R28 ;  /* 0x0000081c01007387 */ /* 0x0001e20000100a00 */
[----:B------:R-:W-:-:S03]  /*8a40*/  ISETP.NE.AND.EX P0, PT, RZ, RZ, PT, P0 ;  /* 0x000000ffff00720c */ /* 0x000fc60003f05300 */
[----:B------:R0:W-:Y:S10]  /*8a50*/  STL.64 [R1+0x10], R26 ;  /* 0x0000101a01007387 */ /* 0x0001f40000100a00 */
[----:B------:R-:W-:Y:S05]  /*8a60*/  @!P0 BRA `(.L_x_240) ;  /* 0x0000001800248947 */ /* 0x000fea0003800000 */
[----:B------:R-:W-:Y:S01]  /*8a70*/  UMOV UR4, URZ ;  /* 0x000000ff00047c82 */ /* 0x000fe20008000000 */
[----:B------:R-:W-:Y:S01]  /*8a80*/  UMOV UR5, URZ ;  /* 0x000000ff00057c82 */ /* 0x000fe20008000000 */
[----:B------:R-:W-:Y:S01]  /*8a90*/  BSSY.RECONVERGENT B2, `(.L_x_245) ;  /* 0x00000bd000027945 */ /* 0x000fe20003800200 */
[----:B0-----:R-:W-:Y:S02]  /*8aa0*/  IMAD.MOV.U32 R25, RZ, RZ, RZ ;  /* 0x000000ffff197224 */ /* 0x001fe400078e00ff */
[----:B------:R-:W-:Y:S02]  /*8ab0*/  IMAD.MOV.U32 R8, RZ, RZ, RZ ;  /* 0x000000ffff087224 */ /* 0x000fe400078e00ff */
[----:B------:R-:W-:Y:S02]  /*8ac0*/  IMAD.U32 R27, RZ, RZ, UR4 ;  /* 0x00000004ff1b7e24 */ /* 0x000fe4000f8e00ff */
[----:B------:R-:W-:Y:S02]  /*8ad0*/  IMAD.U32 R26, RZ, RZ, UR5 ;  /* 0x00000005ff1a7e24 */ /* 0x000fe4000f8e00ff */
[----:B------:R-:W-:-:S02]  /*8ae0*/  IMAD.U32 R29, RZ, RZ, UR4 ;  /* 0x00000004ff1d7e24 */ /* 0x000fc4000f8e00ff */
[----:B------:R-:W-:-:S07]  /*8af0*/  IMAD.U32 R28, RZ, RZ, UR5 ;  /* 0x00000005ff1c7e24 */ /* 0x000fce000f8e00ff */
.L_x_248:
[----:B------:R-:W-:-:S06]  /*8b00*/  IMAD R9, R8, 0x4, R1 ;  /* 0x0000000408097824 */ /* 0x000fcc00078e0201 */
[----:B------:R-:W5:Y:S01]  /*8b10*/  LDL R9, [R9+0x4] ;  /* 0x0000040009097983 */ /* 0x000f620000100800 */
[----:B------:R-:W-:Y:S01]  /*8b20*/  BSSY.RECONVERGENT B3, `(.L_x_246) ;  /* 0x00000b0000037945 */ /* 0x000fe20003800200 */
[----:B------:R-:W-:Y:S02]  /*8b30*/  IMAD.SHL.U32 R10, R8, 0x20, RZ ;  /* 0x00000020080a7824 */ /* 0x000fe400078e00ff */
[----:B------:R-:W-:-:S07]  /*8b40*/  IMAD.MOV.U32 R11, RZ, RZ, RZ ;  /* 0x000000ffff0b7224 */ /* 0x000fce00078e00ff */
.L_x_247:
        /* <DEDUP_REMOVED lines=174> */
.L_x_246:
[----:B------:R-:W-:-:S05]  /*9630*/  VIADD R8, R8, 0x1 ;  /* 0x0000000108087836 */ /* 0x000fca0000000000 */
[----:B------:R-:W-:-:S13]  /*9640*/  ISETP.NE.AND P0, PT, R8, 0x5, PT ;  /* 0x000000050800780c */ /* 0x000fda0003f05270 */
[----:B------:R-:W-:Y:S05]  /*9650*/  @P0 BRA `(.L_x_248) ;  /* 0xfffffff400280947 */ /* 0x000fea000383ffff */
[----:B------:R-:W-:Y:S05]  /*9660*/  BSYNC.RECONVERGENT B2 ;  /* 0x0000000000027941 */ /* 0x000fea0003800200 */
.L_x_245:
[----:B------:R1:W-:Y:S01]  /*9670*/  STL [R1+0x4], R25 ;  /* 0x0000041901007387 */ /* 0x0003e20000100800 */
[----:B------:R-:W-:-:S03]  /*9680*/  ISETP.NE.U32.AND P0, PT, R20, 0x3, PT ;  /* 0x000000031400780c */ /* 0x000fc60003f05070 */
[----:B------:R1:W-:Y:S01]  /*9690*/  STL.64 [R1+0x8], R28 ;  /* 0x0000081c01007387 */ /* 0x0003e20000100a00 */
[----:B------:R-:W-:-:S03]  /*96a0*/  ISETP.NE.AND.EX P0, PT, RZ, RZ, PT, P0 ;  /* 0x000000ffff00720c */ /* 0x000fc60003f05300 */
[----:B------:R1:W-:Y:S10]  /*96b0*/  STL.64 [R1+0x10], R26 ;  /* 0x0000101a01007387 */ /* 0x0003f40000100a00 */
[----:B------:R-:W-:Y:S05]  /*96c0*/  @P0 BRA `(.L_x_240) ;  /* 0x0000000c000c0947 */ /* 0x000fea0003800000 */
[----:B------:R-:W-:Y:S01]  /*96d0*/  UMOV UR4, URZ ;  /* 0x000000ff00047c82 */ /* 0x000fe20008000000 */
[----:B------:R-:W-:Y:S01]  /*96e0*/  UMOV UR5, URZ ;  /* 0x000000ff00057c82 */ /* 0x000fe20008000000 */
[----:B------:R-:W-:Y:S01]  /*96f0*/  BSSY.RECONVERGENT B2, `(.L_x_249) ;  /* 0x00000bd000027945 */ /* 0x000fe20003800200 */
[----:B-1----:R-:W-:Y:S01]  /*9700*/  IMAD.MOV.U32 R25, RZ, RZ, RZ ;  /* 0x000000ffff197224 */ /* 0x002fe200078e00ff */
[----:B------:R-:W-:Y:S01]  /*9710*/  MOV R29, UR4 ;  /* 0x00000004001d7c02 */ /* 0x000fe20008000f00 */
[----:B------:R-:W-:Y:S02]  /*9720*/  IMAD.MOV.U32 R8, RZ, RZ, RZ ;  /* 0x000000ffff087224 */ /* 0x000fe400078e00ff */
[----:B------:R-:W-:Y:S02]  /*9730*/  IMAD.U32 R27, RZ, RZ, UR4 ;  /* 0x00000004ff1b7e24 */ /* 0x000fe4000f8e00ff */
[----:B------:R-:W-:Y:S02]  /*9740*/  IMAD.U32 R26, RZ, RZ, UR5 ;  /* 0x00000005ff1a7e24 */ /* 0x000fe4000f8e00ff */
[----:B------:R-:W-:-:S07]  /*9750*/  IMAD.U32 R28, RZ, RZ, UR5 ;  /* 0x00000005ff1c7e24 */ /* 0x000fce000f8e00ff */
.L_x_252:
[----:B------:R-:W-:-:S06]  /*9760*/  IMAD R9, R8, 0x4, R1 ;  /* 0x0000000408097824 */ /* 0x000fcc00078e0201 */
[----:B------:R-:W5:Y:S01]  /*9770*/  LDL R9, [R9+0x4] ;  /* 0x0000040009097983 */ /* 0x000f620000100800 */
[----:B------:R-:W-:Y:S01]  /*9780*/  BSSY.RECONVERGENT B3, `(.L_x_250) ;  /* 0x00000b0000037945 */ /* 0x000fe20003800200 */
[----:B------:R-:W-:Y:S02]  /*9790*/  IMAD.SHL.U32 R10, R8, 0x20, RZ ;  /* 0x00000020080a7824 */ /* 0x000fe400078e00ff */
[----:B------:R-:W-:-:S07]  /*97a0*/  IMAD.MOV.U32 R11, RZ, RZ, RZ ;  /* 0x000000ffff0b7224 */ /* 0x000fce00078e00ff */
.L_x_251:
        /* <DEDUP_REMOVED lines=9> */
[----:B------:R-:W4:Y:S04]  /*9840*/  @P2 LDG.E R16, desc[UR36][R4.64+0x28] ;  /* 0x0000282404102981 */ /* 0x000f28000c1e1900 */
[----:B------:R-:W4:Y:S04]  /*9850*/  @P3 LDG.E R20, desc[UR36][R4.64+0x3c] ;  /* 0x00003c2404143981 */ /* 0x000f28000c1e1900 */
[----:B------:R-:W4:Y:S04]  /*9860*/  @!P0 LDG.E R13, desc[UR36][R4.64+0x4] ;  /* 0x00000424040d8981 */ /* 0x000f28000c1e1900 */
[----:B------:R-:W4:Y:S04]  /*9870*/  @!P0 LDG.E R15, desc[UR36][R4.64+0xc] ;  /* 0x00000c24040f8981 */ /* 0x000f28000c1e1900 */
        /* <DEDUP_REMOVED lines=11> */
[----:B------:R-:W3:Y:S01]  /*9930*/  @!P0 LDG.E R14, desc[UR36][R4.64+0x10] ;  /* 0x00001024040e8981 */ /* 0x000ee2000c1e1900 */
[----:B----4-:R-:W-:-:S03]  /*9940*/  @P2 LOP3.LUT R25, R25, R16, RZ, 0x3c, !PT ;  /* 0x0000001019192212 */ /* 0x010fc600078e3cff */
[----:B------:R-:W4:Y:S01]  /*9950*/  @P1 LDG.E R16, desc[UR36][R4.64+0x1c] ;  /* 0x00001c2404101981 */ /* 0x000f22000c1e1900 */
[----:B------:R-:W-:-:S03]  /*9960*/  @P3 LOP3.LUT R25, R25, R20, RZ, 0x3c, !PT ;  /* 0x0000001419193212 */ /* 0x000fc600078e3cff */
[----:B------:R-:W4:Y:S01]  /*9970*/  @P2 LDG.E R20, desc[UR36][R4.64+0x38] ;  /* 0x0000382404142981 */ /* 0x000f22000c1e1900 */
[----:B------:R-:W-:-:S03]  /*9980*/  @!P0 LOP3.LUT R28, R28, R13, RZ, 0x3c, !PT ;  /* 0x0000000d1c1c8212 */ /* 0x000fc600078e3cff */
[----:B------:R-:W4:Y:S01]  /*9990*/  @P2 LDG.E R13, desc[UR36][R4.64+0x2c] ;  /* 0x00002c24040d2981 */ /* 0x000f22000c1e1900 */
[----:B------:R-:W-:-:S03]  /*99a0*/  @!P0 LOP3.LUT R26, R26, R15, RZ, 0x3c, !PT ;  /* 0x0000000f1a1a8212 */ /* 0x000fc600078e3cff */
[----:B------:R-:W4:Y:S01]  /*99b0*/  @P2 LDG.E R15, desc[UR36][R4.64+0x34] ;  /* 0x00003424040f2981 */ /* 0x000f22000c1e1900 */
[----:B------:R-:W-:-:S03]  /*99c0*/  @P1 LOP3.LUT R28, R28, R17, RZ, 0x3c, !PT ;  /* 0x000000111c1c1212 */ /* 0x000fc600078e3cff */
[----:B------:R-:W4:Y:S01]  /*99d0*/  @P3 LDG.E R17, desc[UR36][R4.64+0x40] ;  /* 0x0000402404113981 */ /* 0x000f22000c1e1900 */
[----:B------:R-:W-:-:S03]  /*99e0*/  @P1 LOP3.LUT R26, R26, R19, RZ, 0x3c, !PT ;  /* 0x000000131a1a1212 */ /* 0x000fc600078e3cff */
[----:B------:R-:W4:Y:S01]  /*99f0*/  @P3 LDG.E R19, desc[UR36][R4.64+0x48] ;  /* 0x0000482404133981 */ /* 0x000f22000c1e1900 */
[----:B------:R-:W-:Y:S02]  /*9a00*/  @P4 LOP3.LUT R25, R25, R22, RZ, 0x3c, !PT ;  /* 0x0000001619194212 */ /* 0x000fe400078e3cff */
[----:B--2---:R-:W-:Y:S02]  /*9a10*/  @!P0 LOP3.LUT R29, R29, R12, RZ, 0x3c, !PT ;  /* 0x0000000c1d1d8212 */ /* 0x004fe400078e3cff */
[----:B------:R-:W2:Y:S01]  /*9a20*/  @P2 LDG.E R12, desc[UR36][R4.64+0x30] ;  /* 0x00003024040c2981 */ /* 0x000ea2000c1e1900 */
[----:B---3--:R-:W-:Y:S02]  /*9a30*/  @!P0 LOP3.LUT R27, R27, R14, RZ, 0x3c, !PT ;  /* 0x0000000e1b1b8212 */ /* 0x008fe400078e3cff */
[----:B------:R-:W-:Y:S01]  /*9a40*/  LOP3.LUT P0, RZ, R21, 0x80, RZ, 0xc0, !PT ;  /* 0x0000008015ff7812 */ /* 0x000fe2000780c0ff */
[----:B------:R-:W3:Y:S01]  /*9a50*/  @P3 LDG.E R14, desc[UR36][R4.64+0x44] ;  /* 0x00004424040e3981 */ /* 0x000ee2000c1e1900 */
[----:B------:R-:W-:-:S02]  /*9a60*/  @P1 LOP3.LUT R27, R27, R18, RZ, 0x3c, !PT ;  /* 0x000000121b1b1212 */ /* 0x000fc400078e3cff */
[----:B----4-:R-:W-:Y:S01]  /*9a70*/  @P1 LOP3.LUT R29, R29, R16, RZ, 0x3c, !PT ;  /* 0x000000101d1d1212 */ /* 0x010fe200078e3cff */
[----:B------:R-:W4:Y:S01]  /*9a80*/  @P4 LDG.E R18, desc[UR36][R4.64+0x58] ;  /* 0x0000582404124981 */ /* 0x000f22000c1e1900 */
[----:B------:R-:W-:-:S03]  /*9a90*/  @P2 LOP3.LUT R27, R27, R20, RZ, 0x3c, !PT ;  /* 0x000000141b1b2212 */ /* 0x000fc600078e3cff */
[----:B------:R-:W4:Y:S04]  /*9aa0*/  @P3 LDG.E R16, desc[UR36][R4.64+0x4c] ;  /* 0x00004c2404103981 */ /* 0x000f28000c1e1900 */
[----:B------:R-:W4:Y:S04]  /*9ab0*/  @P0 LDG.E R22, desc[UR36][R4.64+0x8c] ;  /* 0x00008c2404160981 */ /* 0x000f28000c1e1900 */
[----:B------:R-:W4:Y:S01]  /*9ac0*/  @P4 LDG.E R20, desc[UR36][R4.64+0x60] ;  /* 0x0000602404144981 */ /* 0x000f22000c1e1900 */
[----:B------:R-:W-:Y:S02]  /*9ad0*/  @P5 LOP3.LUT R25, R25, R24, RZ, 0x3c, !PT ;  /* 0x0000001819195212 */ /* 0x000fe400078e3cff */
[----:B------:R-:W-:-:S02]  /*9ae0*/  @P2 LOP3.LUT R28, R28, R13, RZ, 0x3c, !PT ;  /* 0x0000000d1c1c2212 */ /* 0x000fc400078e3cff */
[----:B------:R-:W-:Y:S01]  /*9af0*/  @P2 LOP3.LUT R26, R26, R15, RZ, 0x3c, !PT ;  /* 0x0000000f1a1a2212 */ /* 0x000fe200078e3cff */
        /* <DEDUP_REMOVED lines=8> */
[----:B------:R-:W-:-:S03]  /*9b80*/  @P4 LOP3.LUT R26, R26, R33, RZ, 0x3c, !PT ;  /* 0x000000211a1a4212 */ /* 0x000fc600078e3cff */
        /* <DEDUP_REMOVED lines=12> */
[----:B------:R-:W-:-:S03]  /*9c50*/  @P4 LOP3.LUT R27, R27, R20, RZ, 0x3c, !PT ;  /* 0x000000141b1b4212 */ /* 0x000fc600078e3cff */
[----:B------:R-:W4:Y:S01]  /*9c60*/  @P0 LDG.E R20, desc[UR36][R4.64+0x94] ;  /* 0x0000942404140981 */ /* 0x000f22000c1e1900 */
[----:B------:R-:W-:Y:S02]  /*9c70*/  @P5 LOP3.LUT R28, R28, R13, RZ, 0x3c, !PT ;  /* 0x0000000d1c1c5212 */ /* 0x000fe400078e3cff */
[----:B------:R-:W-:Y:S02]  /*9c80*/  @P5 LOP3.LUT R26, R26, R15, RZ, 0x3c, !PT ;  /* 0x0000000f1a1a5212 */ /* 0x000fe400078e3cff */
[----:B------:R-:W-:Y:S02]  /*9c90*/  @P6 LOP3.LUT R28, R28, R17, RZ, 0x3c, !PT ;  /* 0x000000111c1c6212 */ /* 0x000fe400078e3cff */
[----:B------:R-:W-:Y:S02]  /*9ca0*/  @P6 LOP3.LUT R26, R26, R19, RZ, 0x3c, !PT ;  /* 0x000000131a1a6212 */ /* 0x000fe400078e3cff */
[----:B------:R-:W-:Y:S02]  /*9cb0*/  @P0 LOP3.LUT R28, R28, R23, RZ, 0x3c, !PT ;  /* 0x000000171c1c0212 */ /* 0x000fe400078e3cff */
[----:B------:R-:W-:-:S02]  /*9cc0*/  @P0 LOP3.LUT R26, R26, R33, RZ, 0x3c, !PT ;  /* 0x000000211a1a0212 */ /* 0x000fc400078e3cff */
[----:B--2---:R-:W-:Y:S02]  /*9cd0*/  @P5 LOP3.LUT R29, R29, R12, RZ, 0x3c, !PT ;  /* 0x0000000c1d1d5212 */ /* 0x004fe400078e3cff */
[----:B---3--:R-:W-:-:S04]  /*9ce0*/  @P5 LOP3.LUT R27, R27, R14, RZ, 0x3c, !PT ;  /* 0x0000000e1b1b5212 */ /* 0x008fc800078e3cff */
[----:B----4-:R-:W-:Y:S02]  /*9cf0*/  @P6 LOP3.LUT R27, R27, R18, RZ, 0x3c, !PT ;  /* 0x000000121b1b6212 */ /* 0x010fe400078e3cff */
        /* <DEDUP_REMOVED lines=38> */
[----:B------:R-:W4:Y:S04]  /*9f60*/  @P0 LDG.E R24, desc[UR36][R4.64+0x12c] ;  /* 0x00012c2404180981 */ /* 0x000f28000c1e1900 */
[----:B------:R-:W4:Y:S01]  /*9f70*/  @P3 LDG.E R22, desc[UR36][R4.64+0xec] ;  /* 0x0000ec2404163981 */ /* 0x000f22000c1e1900 */
[----:B--2---:R-:W-:-:S03]  /*9f80*/  @P1 LOP3.LUT R29, R29, R12, RZ, 0x3c, !PT ;  /* 0x0000000c1d1d1212 */ /* 0x004fc600078e3cff */
[----:B------:R-:W2:Y:S04]  /*9f90*/  @P0 LDG.E R33, desc[UR36][R4.64+0x138] ;  /* 0x0001382404210981 */ /* 0x000ea8000c1e1900 */
[----:B------:R-:W2:Y:S01]  /*9fa0*/  @P4 LDG.E R12, desc[UR36][R4.64+0xf8] ;  /* 0x0000f824040c4981 */ /* 0x000ea2000c1e1900 */
[----:B---3--:R-:W-:Y:S02]  /*9fb0*/  @P1 LOP3.LUT R26, R26, R13, RZ, 0x3c, !PT ;  /* 0x0000000d1a1a1212 */ /* 0x008fe400078e3cff */
[----:B----4-:R-:W-:Y:S01]  /*9fc0*/  @P1 LOP3.LUT R27, R27, R14, RZ, 0x3c, !PT ;  /* 0x0000000e1b1b1212 */ /* 0x010fe200078e3cff */
[----:B------:R-:W3:Y:S01]  /*9fd0*/  @P4 LDG.E R13, desc[UR36][R4.64+0xfc] ;  /* 0x0000fc24040d4981 */ /* 0x000ee2000c1e1900 */
[----:B------:R-:W-:-:S03]  /*9fe0*/  @P2 LOP3.LUT R28, R28, R15, RZ, 0x3c, !PT ;  /* 0x0000000f1c1c2212 */ /* 0x000fc600078e3cff */
[----:B------:R-:W4:Y:S01]  /*9ff0*/  @P4 LDG.E R14, desc[UR36][R4.64+0x100] ;  /* 0x00010024040e4981 */ /* 0x000f22000c1e1900 */
[----:B------:R-:W-:-:S03]  /*a000*/  @P2 LOP3.LUT R29, R29, R16, RZ, 0x3c, !PT ;  /* 0x000000101d1d2212 */ /* 0x000fc600078e3cff */
[----:B------:R-:W4:Y:S01]  /*a010*/  @P5 LDG.E R15, desc[UR36][R4.64+0x108] ;  /* 0x00010824040f5981 */ /* 0x000f22000c1e1900 */
[----:B------:R-:W-:Y:S02]  /*a020*/  @P5 LOP3.LUT R25, R25, R32, RZ, 0x3c, !PT ;  /* 0x0000002019195212 */ /* 0x000fe400078e3cff */
[----:B------:R-:W-:Y:S01]  /*a030*/  @P2 LOP3.LUT R26, R26, R19, RZ, 0x3c, !PT ;  /* 0x000000131a1a2212 */ /* 0x000fe200078e3cff */
        /* <DEDUP_REMOVED lines=12> */
[----:B------:R-:W4:Y:S01]  /*a100*/  @P6 LDG.E R21, desc[UR36][R4.64+0x124] ;  /* 0x0001242404156981 */ /* 0x000f22000c1e1900 */
[----:B------:R-:W-:-:S03]  /*a110*/  @P3 LOP3.LUT R27, R27, R22, RZ, 0x3c, !PT ;  /* 0x000000161b1b3212 */ /* 0x000fc600078e3cff */
[----:B------:R-:W4:Y:S04]  /*a120*/  @P0 LDG.E R23, desc[UR36][R4.64+0x130] ;  /* 0x0001302404170981 */ /* 0x000f28000c1e1900 */
[----:B------:R-:W4:Y:S04]  /*a130*/  @P0 LDG.E R22, desc[UR36][R4.64+0x134] ;  /* 0x0001342404160981 */ /* 0x000f28000c1e1900 */
[----:B------:R-:W4:Y:S01]  /*a140*/  @P0 LDG.E R24, desc[UR36][R4.64+0x13c] ;  /* 0x00013c2404180981 */ /* 0x000f22000c1e1900 */
[----:B--2---:R-:W-:-:S03]  /*a150*/  @P4 LOP3.LUT R29, R29, R12, RZ, 0x3c, !PT ;  /* 0x0000000c1d1d4212 */ /* 0x004fc600078e3cff */
[----:B------:R-:W2:Y:S01]  /*a160*/  @P6 LDG.E R12, desc[UR36][R4.64+0x128] ;  /* 0x00012824040c6981 */ /* 0x000ea2000c1e1900 */
[----:B------:R-:W-:Y:S01]  /*a170*/  VIADD R11, R11, 0x10 ;  /* 0x000000100b0b7836 */ /* 0x000fe20000000000 */
[----:B---3--:R-:W-:-:S04]  /*a180*/  @P4 LOP3.LUT R26, R26, R13, RZ, 0x3c, !PT ;  /* 0x0000000d1a1a4212 */ /* 0x008fc800078e3cff */
[----:B------:R-:W-:Y:S02]  /*a190*/  ISETP.NE.AND P1, PT, R11, 0x20, PT ;  /* 0x000000200b00780c */ /* 0x000fe40003f25270 */
        /* <DEDUP_REMOVED lines=8> */
[----:B------:R-:W-:Y:S02]  /*a220*/  @P0 LOP3.LUT R28, R28, R23, RZ, 0x3c, !PT ;  /* 0x000000171c1c0212 */ /* 0x000fe400078e3cff */
[----:B------:R-:W-:Y:S02]  /*a230*/  @P0 LOP3.LUT R26, R26, R33, RZ, 0x3c, !PT ;  /* 0x000000211a1a0212 */ /* 0x000fe400078e3cff */
[----:B------:R-:W-:-:S02]  /*a240*/  @P0 LOP3.LUT R29, R29, R22, RZ, 0x3c, !PT ;  /* 0x000000161d1d0212 */ /* 0x000fc400078e3cff */
[----:B--2---:R-:W-:-:S04]  /*a250*/  @P6 LOP3.LUT R27, R27, R12, RZ, 0x3c, !PT ;  /* 0x0000000c1b1b6212 */ /* 0x004fc800078e3cff */
[----:B------:R-:W-:Y:S01]  /*a260*/  @P0 LOP3.LUT R27, R27, R24, RZ, 0x3c, !PT ;  /* 0x000000181b1b0212 */ /* 0x000fe200078e3cff */
[----:B------:R-:W-:Y:S06]  /*a270*/  @P1 BRA `(.L_x_251) ;  /* 0xfffffff4004c1947 */ /* 0x000fec000383ffff */
[----:B------:R-:W-:Y:S05]  /*a280*/  BSYNC.RECONVERGENT B3 ;  /* 0x0000000000037941 */ /* 0x000fea0003800200 */
.L_x_250:
[----:B------:R-:W-:-:S05]  /*a290*/  VIADD R8, R8, 0x1 ;  /* 0x0000000108087836 */ /* 0x000fca0000000000 */
[----:B------:R-:W-:-:S13]  /*a2a0*/  ISETP.NE.AND P0, PT, R8, 0x5, PT ;  /* 0x000000050800780c */ /* 0x000fda0003f05270 */
[----:B------:R-:W-:Y:S05]  /*a2b0*/  @P0 BRA `(.L_x_252) ;  /* 0xfffffff400280947 */ /* 0x000fea000383ffff */
[----:B------:R-:W-:Y:S05]  /*a2c0*/  BSYNC.RECONVERGENT B2 ;  /* 0x0000000000027941 */ /* 0x000fea0003800200 */
.L_x_249:
[----:B------:R2:W-:Y:S04]  /*a2d0*/  STL [R1+0x4], R25 ;  /* 0x0000041901007387 */ /* 0x0005e80000100800 */
[----:B------:R2:W-:Y:S04]  /*a2e0*/  STL.64 [R1+0x8], R28 ;  /* 0x0000081c01007387 */ /* 0x0005e80000100a00 */
[----:B------:R2:W-:Y:S02]  /*a2f0*/  STL.64 [R1+0x10], R26 ;  /* 0x0000101a01007387 */ /* 0x0005e40000100a00 */
.L_x_240:
[----:B------:R-:W-:Y:S05]  /*a300*/  BSYNC.RECONVERGENT B0 ;  /* 0x0000000000007941 */ /* 0x000fea0003800200 */
.L_x_239:
[C---:B------:R-:W-:Y:S01]  /*a310*/  ISETP.GT.U32.AND P0, PT, R0.reuse, 0x3, PT ;  /* 0x000000030000780c */ /* 0x040fe20003f04070 */
[----:B------:R-:W-:Y:S01]  /*a320*/  VIADD R7, R7, 0x1 ;  /* 0x0000000107077836 */ /* 0x000fe20000000000 */
[--C-:B------:R-:W-:Y:S02]  /*a330*/  SHF.R.U64 R0, R0, 0x2, R6.reuse ;  /* 0x0000000200007819 */ /* 0x100fe40000001206 */
[----:B------:R-:W-:Y:S02]  /*a340*/  ISETP.GT.U32.AND.EX P0, PT, R6, RZ, PT, P0 ;  /* 0x000000ff0600720c */ /* 0x000fe40003f04100 */
[----:B------:R-:W-:-:S11]  /*a350*/  SHF.R.U32.HI R6, RZ, 0x2, R6 ;  /* 0x00000002ff067819 */ /* 0x000fd60000011606 */
[----:B------:R-:W-:Y:S05]  /*a360*/  @P0 BRA `(.L_x_253) ;  /* 0xffffffd8009c0947 */ /* 0x000fea000383ffff */
.L_x_238:
[----:B------:R-:W-:Y:S05]  /*a370*/  BSYNC.RECONVERGENT B1 ;  /* 0x0000000000017941 */ /* 0x000fea0003800200 */
.L_x_237:
[----:B------:R3:W-:Y:S01]  /*a380*/  STL.64 [R1+0x18], RZ ;  /* 0x000018ff01007387 */ /* 0x0007e20000100a00 */
[----:B------:R-:W-:Y:S02]  /*a390*/  IMAD.MOV.U32 R2, RZ, RZ, RZ ;  /* 0x000000ffff027224 */ /* 0x000fe400078e00ff */
[----:B------:R-:W-:Y:S01]  /*a3a0*/  IMAD.MOV.U32 R24, RZ, RZ, 0x3198c20f ;  /* 0x3198c20fff187424 */ /* 0x000fe200078e00ff */
[----:B------:R3:W-:Y:S04]  /*a3b0*/  STL [R1+0x20], RZ ;  /* 0x000020ff01007387 */ /* 0x0007e80000100800 */
[----:B------:R3:W-:Y:S02]  /*a3c0*/  STL.64 [R1+0x28], RZ ;  /* 0x000028ff01007387 */ /* 0x0007e40000100a00 */
.L_x_509:
[----:B------:R-:W-:Y:S01]  /*a3d0*/  MOV R0, 0x250 ;  /* 0x0000025000007802 */ /* 0x000fe20000000f00 */
[----:B------:R-:W4:Y:S01]  /*a3e0*/  LDCU.64 UR4, c[0x4][0x1f8] ;  /* 0x01003f00ff0477ac */ /* 0x000f220008000a00 */
[----:B------:R-:W-:Y:S01]  /*a3f0*/  VIADD R2, R2, 0x1 ;  /* 0x0000000102027836 */ /* 0x000fe20000000000 */
[----:B------:R-:W-:Y:S01]  /*a400*/  CS2R R6, SRZ ;  /* 0x0000000000067805 */ /* 0x000fe2000001ff00 */
[----:B------:R3:W3:Y:S01]  /*a410*/  LDC.64 R8, c[0x4][R0] ;  /* 0x0100000000087b82 */ /* 0x0006e20000000a00 */
[----:B------:R-:W-:Y:S02]  /*a420*/  IMAD.MOV.U32 R17, RZ, RZ, R25 ;  /* 0x000000ffff117224 */ /* 0x000fe400078e0019 */
[----:B------:R-:W-:Y:S01]  /*a430*/  ISETP.NE.AND P0, PT, R2, 0xc, PT ;  /* 0x0000000c0200780c */ /* 0x000fe20003f05270 */
[----:B------:R-:W-:Y:S02]  /*a440*/  IMAD.MOV.U32 R16, RZ, RZ, R28 ;  /* 0x000000ffff107224 */ /* 0x000fe400078e001c */
[----:B012---:R-:W-:Y:S01]  /*a450*/  IMAD.MOV.U32 R25, RZ, RZ, R29 ;  /* 0x000000ffff197224 */ /* 0x007fe200078e001d */
[----:B------:R-:W-:Y:S01]  /*a460*/  P2R R32, PR, RZ, 0x1 ;  /* 0x00000001ff207803 */ /* 0x000fe20000000000 */
[----:B------:R-:W-:-:S02]  /*a470*/  IMAD.MOV.U32 R28, RZ, RZ, R26 ;  /* 0x000000ffff1c7224 */ /* 0x000fc400078e001a */
[----:B------:R-:W-:Y:S02]  /*a480*/  IMAD.MOV.U32 R29, RZ, RZ, R27 ;  /* 0x000000ffff1d7224 */ /* 0x000fe400078e001b */
[----:B----4-:R-:W-:Y:S02]  /*a490*/  IMAD.U32 R4, RZ, RZ, UR4 ;  /* 0x00000004ff047e24 */ /* 0x010fe4000f8e00ff */
[----:B------:R-:W-:-:S07]  /*a4a0*/  IMAD.U32 R5, RZ, RZ, UR5 ;  /* 0x00000005ff057e24 */ /* 0x000fce000f8e00ff */
[----:B------:R-:W-:-:S07]  /*a4b0*/  LEPC R20, `(.L_x_254) ;  /* 0x000000001014794e */ /* 0x000fce0000000000 */
[----:B---3--:R-:W-:Y:S05]  /*a4c0*/  CALL.ABS.NOINC R8 ;  /* 0x0000000008007343 */ /* 0x008fea0003c00000 */
.L_x_254:
[----:B------:R-:W-:Y:S01]  /*a4d0*/  SHF.R.U32.HI R0, RZ, 0x2, R17 ;  /* 0x00000002ff007819 */ /* 0x000fe20000011611 */
[----:B------:R-:W-:Y:S01]  /*a4e0*/  IMAD.SHL.U32 R3, R29, 0x10, RZ ;  /* 0x000000101d037824 */ /* 0x000fe200078e00ff */
[----:B------:R-:W-:Y:S01]  /*a4f0*/  SHF.R.U32.HI R5, RZ, 0x2, R16 ;  /* 0x00000002ff057819 */ /* 0x000fe20000011610 */
[----:B------:R0:W-:Y:S01]  /*a500*/  STL.64 [R1+0x8], R28 ;  /* 0x0000081c01007387 */ /* 0x0001e20000100a00 */
[----:B------:R-:W-:Y:S01]  /*a510*/  LOP3.LUT R0, R0, R17, RZ, 0x3c, !PT ;  /* 0x0000001100007212 */ /* 0x000fe200078e3cff */
[----:B------:R-:W-:Y:S01]  /*a520*/  BSSY.RECONVERGENT B6, `(.L_x_255) ;  /* 0x000005e000067945 */ /* 0x000fe20003800200 */
[----:B------:R-:W-:Y:S01]  /*a530*/  LOP3.LUT R5, R5, R16, RZ, 0x3c, !PT ;  /* 0x0000001005057212 */ /* 0x000fe200078e3cff */
[----:B------:R-:W-:Y:S02]  /*a540*/  HFMA2 R34, -RZ, RZ, 0, 0 ;  /* 0x00000000ff227431 */ /* 0x000fe400000001ff */
[----:B------:R-:W-:Y:S01]  /*a550*/  IMAD.MOV.U32 R33, RZ, RZ, RZ ;  /* 0x000000ffff217224 */ /* 0x000fe200078e00ff */
[----:B------:R-:W-:Y:S01]  /*a560*/  CS2R R16, SRZ ;  /* 0x0000000000107805 */ /* 0x000fe2000001ff00 */
[----:B------:R-:W-:-:S05]  /*a570*/  IMAD.SHL.U32 R4, R0, 0x2, RZ ;  /* 0x0000000200047824 */ /* 0x000fca00078e00ff */
[----:B------:R-:W-:Y:S02]  /*a580*/  LOP3.LUT R4, R0, R4, R3, 0x96, !PT ;  /* 0x0000000400047212 */ /* 0x000fe400078e9603 */
[----:B------:R-:W-:Y:S01]  /*a590*/  LOP3.LUT R3, RZ, R24, RZ, 0x33, !PT ;  /* 0x00000018ff037212 */ /* 0x000fe200078e33ff */
[----:B------:R-:W-:Y:S01]  /*a5a0*/  VIADD R24, R24, 0xb0f8a ;  /* 0x000b0f8a18187836 */ /* 0x000fe20000000000 */
[----:B------:R-:W-:Y:S01]  /*a5b0*/  LOP3.LUT R26, R4, R29, RZ, 0x3c, !PT ;  /* 0x0000001d041a7212 */ /* 0x000fe200078e3cff */
[----:B------:R-:W-:-:S03]  /*a5c0*/  IMAD.SHL.U32 R4, R5, 0x2, RZ ;  /* 0x0000000205047824 */ /* 0x000fc600078e00ff */
[----:B------:R0:W-:Y:S01]  /*a5d0*/  STL.64 [R1], R24 ;  /* 0x0000001801007387 */ /* 0x0001e20000100a00 */
[----:B------:R-:W-:-:S05]  /*a5e0*/  IMAD.SHL.U32 R0, R26, 0x10, RZ ;  /* 0x000000101a007824 */ /* 0x000fca00078e00ff */
[----:B------:R-:W-:Y:S01]  /*a5f0*/  LOP3.LUT R5, R5, R4, R0, 0x96, !PT ;  /* 0x0000000405057212 */ /* 0x000fe200078e9600 */
[----:B------:R-:W-:-:S03]  /*a600*/  IMAD.IADD R0, R26, 0x1, R3 ;  /* 0x000000011a007824 */ /* 0x000fc600078e0203 */
[----:B------:R-:W-:Y:S01]  /*a610*/  LOP3.LUT R27, R5, R26, RZ, 0x3c, !PT ;  /* 0x0000001a051b7212 */ /* 0x000fe200078e3cff */
[----:B------:R-:W-:-:S04]  /*a620*/  IMAD.SHL.U32 R0, R0, 0x2, RZ ;  /* 0x0000000200007824 */ /* 0x000fc800078e00ff */
[----:B------:R0:W-:Y:S01]  /*a630*/  STL.64 [R1+0x10], R26 ;  /* 0x0000101a01007387 */ /* 0x0001e20000100a00 */
[----:B------:R-:W-:Y:S01]  /*a640*/  IMAD.IADD R3, R27, 0x1, R24 ;  /* 0x000000011b037824 */ /* 0x000fe200078e0218 */
[----:B------:R-:W-:-:S04]  /*a650*/  LOP3.LUT R0, R0, 0x2, RZ, 0xc0, !PT ;  /* 0x0000000200007812 */ /* 0x000fc800078ec0ff */
[----:B------:R-:W-:Y:S02]  /*a660*/  LOP3.LUT P0, R3, R3, 0x3ff, RZ, 0xc0, !PT ;  /* 0x000003ff03037812 */ /* 0x000fe4000780c0ff */
[----:B------:R-:W-:-:S05]  /*a670*/  IADD3 R0, PT, PT, -R0, 0x1, RZ ;  /* 0x0000000100007810 */ /* 0x000fca0007ffe1ff */
[----:B------:R-:W-:-:S06]  /*a680*/  IMAD R18, R0, R3, RZ ;  /* 0x0000000300127224 */ /* 0x000fcc00078e02ff */
[----:B0-----:R-:W-:Y:S05]  /*a690*/  @!P0 BRA `(.L_x_256) ;  /* 0x0000000400188947 */ /* 0x001fea0003800000 */
[----:B------:R-:W-:Y:S01]  /*a6a0*/  IABS R38, R18 ;  /* 0x0000001200267213 */ /* 0x000fe20000000000 */
[----:B------:R-:W-:Y:S01]  /*a6b0*/  BSSY.RECONVERGENT B0, `(.L_x_257) ;  /* 0x000000c000007945 */ /* 0x000fe20003800200 */
[----:B------:R-:W-:Y:S02]  /*a6c0*/  IMAD.MOV.U32 R19, RZ, RZ, RZ ;  /* 0x000000ffff137224 */ /* 0x000fe400078e00ff */
[----:B------:R-:W-:Y:S02]  /*a6d0*/  IMAD.MOV.U32 R33, RZ, RZ, RZ ;  /* 0x000000ffff217224 */ /* 0x000fe400078e00ff */
[----:B------:R-:W-:Y:S02]  /*a6e0*/  IMAD.MOV.U32 R3, RZ, RZ, RZ ;  /* 0x000000ffff037224 */ /* 0x000fe400078e00ff */
[----:B------:R-:W-:-:S07]  /*a6f0*/  IMAD.MOV.U32 R0, RZ, RZ, R38 ;  /* 0x000000ffff007224 */ /* 0x000fce00078e0026 */
.L_x_258:
[C---:B------:R-:W-:Y:S01]  /*a700*/  ISETP.GT.U32.AND P0, PT, R0.reuse, 0x7, PT ;  /* 0x000000070000780c */ /* 0x040fe20003f04070 */
[----:B------:R-:W-:Y:S01]  /*a710*/  IMAD.MOV.U32 R22, RZ, RZ, R33 ;  /* 0x000000ffff167224 */ /* 0x000fe200078e0021 */
[--C-:B------:R-:W-:Y:S01]  /*a720*/  SHF.R.U64 R0, R0, 0x3, R3.reuse ;  /* 0x0000000300007819 */ /* 0x100fe20000001203 */
[----:B------:R-:W-:Y:S01]  /*a730*/  VIADD R33, R33, 0x1 ;  /* 0x0000000121217836 */ /* 0x000fe20000000000 */
[----:B------:R-:W-:Y:S02]  /*a740*/  ISETP.GT.U32.AND.EX P0, PT, R3, RZ, PT, P0 ;  /* 0x000000ff0300720c */ /* 0x000fe40003f04100 */
[----:B------:R-:W-:-:S11]  /*a750*/  SHF.R.U32.HI R3, RZ, 0x3, R3 ;  /* 0x00000003ff037819 */ /* 0x000fd60000011603 */
[----:B------:R-:W-:Y:S05]  /*a760*/  @P0 BRA `(.L_x_258) ;  /* 0xfffffffc00e40947 */ /* 0x000fea000383ffff */
[----:B------:R-:W-:Y:S05]  /*a770*/  BSYNC.RECONVERGENT B0 ;  /* 0x0000000000007941 */ /* 0x000fea0003800200 */
.L_x_257:
[----:B------:R-:W-:Y:S01]  /*a780*/  MOV R0, 0x258 ;  /* 0x0000025800007802 */ /* 0x000fe20000000f00 */
[----:B------:R-:W-:-:S03]  /*a790*/  IMAD.WIDE.U32 R4, R33, 0x4, RZ ;  /* 0x0000000421047825 */ /* 0x000fc600078e00ff */
[----:B------:R0:W1:Y:S04]  /*a7a0*/  LDC.64 R6, c[0x4][R0] ;  /* 0x0100000000067b82 */ /* 0x0000680000000a00 */
[----:B------:R-:W-:-:S07]  /*a7b0*/  LEPC R20, `(.L_x_259) ;  /* 0x000000001014794e */ /* 0x000fce0000000000 */
[----:B01----:R-:W-:Y:S05]  /*a7c0*/  CALL.ABS.NOINC R6 ;  /* 0x0000000006007343 */ /* 0x003fea0003c00000 */
.L_x_259:
[----:B------:R-:W-:Y:S01]  /*a7d0*/  ISETP.GE.U32.AND P0, PT, R22, 0x3, PT ;  /* 0x000000031600780c */ /* 0x000fe20003f06070 */
[----:B------:R-:W-:Y:S01]  /*a7e0*/  BSSY.RECONVERGENT B0, `(.L_x_260) ;  /* 0x000001e000007945 */ /* 0x000fe20003800200 */
[----:B------:R-:W-:Y:S02]  /*a7f0*/  IMAD.MOV.U32 R7, RZ, RZ, RZ ;  /* 0x000000ffff077224 */ /* 0x000fe400078e00ff */
[----:B------:R-:W-:Y:S02]  /*a800*/  IMAD.MOV.U32 R16, RZ, RZ, R4 ;  /* 0x000000ffff107224 */ /* 0x000fe400078e0004 */
[----:B------:R-:W-:-:S07]  /*a810*/  IMAD.MOV.U32 R17, RZ, RZ, R5 ;  /* 0x000000ffff117224 */ /* 0x000fce00078e0005 */
[----:B------:R-:W-:Y:S05]  /*a820*/  @!P0 BRA `(.L_x_261) ;  /* 0x0000000000648947 */ /* 0x000fea0003800000 */
[----:B------:R-:W-:Y:S01]  /*a830*/  IADD3 R6, P0, PT, R16, 0x8, RZ ;  /* 0x0000000810067810 */ /* 0x000fe20007f1e0ff */
[----:B------:R-:W-:Y:S01]  /*a840*/  BSSY.RECONVERGENT B1, `(.L_x_262) ;  /* 0x0000016000017945 */ /* 0x000fe20003800200 */
[----:B------:R-:W-:-:S03]  /*a850*/  LOP3.LUT R7, R33, 0x7ffffffc, RZ, 0xc0, !PT ;  /* 0x7ffffffc21077812 */ /* 0x000fc600078ec0ff */
[----:B------:R-:W-:Y:S02]  /*a860*/  IMAD.X R15, RZ, RZ, R17, P0 ;  /* 0x000000ffff0f7224 */ /* 0x000fe400000e0611 */
[----:B------:R-:W-:-:S07]  /*a870*/  IMAD.MOV R0, RZ, RZ, -R7 ;  /* 0x000000ffff007224 */ /* 0x000fce00078e0a07 */
.L_x_263:
[--C-:B0-----:R-:W-:Y:S01]  /*a880*/  SHF.R.U32.HI R4, RZ, 0x3, R38.reuse ;  /* 0x00000003ff047819 */ /* 0x101fe20000011626 */
[----:B------:R-:W-:Y:S01]  /*a890*/  VIADD R0, R0, 0x4 ;  /* 0x0000000400007836 */ /* 0x000fe20000000000 */
[----:B------:R-:W-:Y:S02]  /*a8a0*/  SHF.R.U32.HI R5, RZ, 0x6, R38 ;  /* 0x00000006ff057819 */ /* 0x000fe40000011626 */
[----:B------:R-:W-:Y:S01]  /*a8b0*/  LOP3.LUT R9, R4, 0x7, RZ, 0xc0, !PT ;  /* 0x0000000704097812 */ /* 0x000fe200078ec0ff */
[----:B------:R-:W-:Y:S01]  /*a8c0*/  IMAD.MOV.U32 R4, RZ, RZ, R6 ;  /* 0x000000ffff047224 */ /* 0x000fe200078e0006 */
[----:B------:R-:W-:Y:S01]  /*a8d0*/  LOP3.LUT R11, R5, 0x7, RZ, 0xc0, !PT ;  /* 0x00000007050b7812 */ /* 0x000fe200078ec0ff */
[----:B------:R-:W-:Y:S01]  /*a8e0*/  IMAD.MOV.U32 R5, RZ, RZ, R15 ;  /* 0x000000ffff057224 */ /* 0x000fe200078e000f */
[----:B------:R-:W-:Y:S02]  /*a8f0*/  SHF.R.U32.HI R13, RZ, 0x9, R38 ;  /* 0x00000009ff0d7819 */ /* 0x000fe40000011626 */
[----:B------:R-:W-:Y:S01]  /*a900*/  LOP3.LUT R3, R38, 0x7, RZ, 0xc0, !PT ;  /* 0x0000000726037812 */ /* 0x000fe200078ec0ff */
[----:B------:R-:W-:Y:S01]  /*a910*/  IMAD.MOV.U32 R38, RZ, RZ, RZ ;  /* 0x000000ffff267224 */ /* 0x000fe200078e00ff */
[----:B------:R0:W-:Y:S01]  /*a920*/  ST.E desc[UR36][R4.64+-0x4], R9 ;  /* 0xfffffc0904007985 */ /* 0x0001e2000c101924 */
[----:B------:R-:W-:-:S02]  /*a930*/  ISETP.NE.AND P0, PT, R0, RZ, PT ;  /* 0x000000ff0000720c */ /* 0x000fc40003f05270 */
[----:B------:R-:W-:Y:S01]  /*a940*/  IADD3 R6, P1, PT, R4, 0x10, RZ ;  /* 0x0000001004067810 */ /* 0x000fe20007f3e0ff */
[----:B------:R0:W-:Y:S04]  /*a950*/  ST.E desc[UR36][R4.64+0x4], R13 ;  /* 0x0000040d04007985 */ /* 0x0001e8000c101924 */
[----:B------:R0:W-:Y:S01]  /*a960*/  ST.E desc[UR36][R4.64+-0x8], R3 ;  /* 0xfffff80304007985 */ /* 0x0001e2000c101924 */
[----:B------:R-:W-:-:S03]  /*a970*/  IMAD.X R15, RZ, RZ, R5, P1 ;  /* 0x000000ffff0f7224 */ /* 0x000fc600008e0605 */
[----:B------:R0:W-:Y:S02]  /*a980*/  ST.E desc[UR36][R4.64], R11 ;  /* 0x0000000b04007985 */ /* 0x0001e4000c101924 */
[----:B------:R-:W-:Y:S05]  /*a990*/  @P0 BRA `(.L_x_263) ;  /* 0xfffffffc00b80947 */ /* 0x000fea000383ffff */
[----:B------:R-:W-:Y:S05]  /*a9a0*/  BSYNC.RECONVERGENT B1 ;  /* 0x0000000000017941 */ /* 0x000fea0003800200 */
.L_x_262:
[----:B------:R-:W-:-:S07]  /*a9b0*/  IMAD.MOV.U32 R38, RZ, RZ, RZ ;  /* 0x000000ffff267224 */ /* 0x000fce00078e00ff */
.L_x_261:
[----:B------:R-:W-:Y:S05]  /*a9c0*/  BSYNC.RECONVERGENT B0 ;  /* 0x0000000000007941 */ /* 0x000fea0003800200 */
.L_x_260:
[----:B------:R-:W-:Y:S01]  /*a9d0*/  LOP3.LUT P1, R0, R33, 0x3, RZ, 0xc0, !PT ;  /* 0x0000000321007812 */ /* 0x000fe2000782c0ff */
[----:B------:R-:W-:Y:S01]  /*a9e0*/  IMAD.MOV.U32 R34, RZ, RZ, -0x1 ;  /* 0xffffffffff227424 */ /* 0x000fe200078e00ff */
[----:B------:R-:W-:-:S04]  /*a9f0*/  ISETP.GE.AND P0, PT, R18, 0x1, PT ;  /* 0x000000011200780c */ /* 0x000fc80003f06270 */
[----:B------:R-:W-:-:S07]  /*aa00*/  SEL R34, R34, 0x1, !P0 ;  /* 0x0000000122227807 */ /* 0x000fce0004000000 */
[----:B------:R-:W-:Y:S05]  /*aa10*/  @!P1 BRA `(.L_x_256) ;  /* 0x0000000000389947 */ /* 0x000fea0003800000 */
[----:B------:R-:W-:Y:S02]  /*aa20*/  ISETP.NE.AND P0, PT, R0, 0x1, PT ;  /* 0x000000010000780c */ /* 0x000fe40003f05270 */
[----:B------:R-:W-:-:S04]  /*aa30*/  LOP3.LUT R0, R22, 0x1, RZ, 0xc0, !PT ;  /* 0x0000000116007812 */ /* 0x000fc800078ec0ff */
[----:B------:R-:W-:-:S07]  /*aa40*/  ISETP.NE.U32.AND P1, PT, R0, 0x1, PT ;  /* 0x000000010000780c */ /* 0x000fce0003f25070 */
[C---:B0-----:R-:W-:Y:S01]  /*aa50*/  @P0 LOP3.LUT R3, R38.reuse, 0x7, RZ, 0xc0, !PT ;  /* 0x0000000726030812 */ /* 0x041fe200078ec0ff */
[C---:B------:R-:W-:Y:S01]  /*aa60*/  @P0 IMAD.WIDE.U32 R4, R7.reuse, 0x4, R16 ;  /* 0x0000000407040825 */ /* 0x040fe200078e0010 */
[----:B------:R-:W-:Y:S02]  /*aa70*/  @P0 SHF.R.U32.HI R0, RZ, 0x3, R38 ;  /* 0x00000003ff000819 */ /* 0x000fe40000011626 */
[----:B------:R-:W-:Y:S01]  /*aa80*/  @P0 SHF.R.U64 R38, R38, 0x6, R19 ;  /* 0x0000000626260819 */ /* 0x000fe20000001213 */
[----:B------:R-:W-:Y:S01]  /*aa90*/  @P0 VIADD R7, R7, 0x2 ;  /* 0x0000000207070836 */ /* 0x000fe20000000000 */
[----:B------:R-:W-:Y:S01]  /*aaa0*/  @P0 LOP3.LUT R9, R0, 0x7, RZ, 0xc0, !PT ;  /* 0x0000000700090812 */ /* 0x000fe200078ec0ff */
[----:B------:R1:W-:Y:S01]  /*aab0*/  @P0 ST.E desc[UR36][R4.64], R3 ;  /* 0x0000000304000985 */ /* 0x0003e2000c101924 */
[----:B------:R-:W-:Y:S01]  /*aac0*/  @P1 LOP3.LUT R11, R38, 0x7, RZ, 0xc0, !PT ;  /* 0x00000007260b1812 */ /* 0x000fe200078ec0ff */
[----:B------:R-:W-:Y:S02]  /*aad0*/  @P1 IMAD.WIDE.U32 R6, R7, 0x4, R16 ;  /* 0x0000000407061825 */ /* 0x000fe400078e0010 */
[----:B------:R1:W-:Y:S04]  /*aae0*/  @P0 ST.E desc[UR36][R4.64+0x4], R9 ;  /* 0x0000040904000985 */ /* 0x0003e8000c101924 */
[----:B------:R1:W-:Y:S02]  /*aaf0*/  @P1 ST.E desc[UR36][R6.64], R11 ;  /* 0x0000000b06001985 */ /* 0x0003e4000c101924 */
.L_x_256:
[----:B------:R-:W-:Y:S05]  /*ab00*/  BSYNC.RECONVERGENT B6 ;  /* 0x0000000000067941 */ /* 0x000fea0003800200 */
.L_x_255:
[----:B------:R-:W2:Y:S01]  /*ab10*/  LDCU UR4, c[0x0][0x2f8] ;  /* 0x00005f00ff0477ac */ /* 0x000ea20008000800 */
[----:B------:R-:W-:Y:S01]  /*ab20*/  MOV R18, 0x250 ;  /* 0x0000025000127802 */ /* 0x000fe20000000f00 */
[----:B-1----:R-:W-:Y:S02]  /*ab30*/  IMAD.MOV.U32 R6, RZ, RZ, R36 ;  /* 0x000000ffff067224 */ /* 0x002fe400078e0024 */
[----:B------:R-:W-:Y:S01]  /*ab40*/  IMAD.MOV.U32 R7, RZ, RZ, R35 ;  /* 0x000000ffff077224 */ /* 0x000fe200078e0023 */
[----:B0-----:R0:W1:Y:S01]  /*ab50*/  LDC.64 R8, c[0x4][R18] ;  /* 0x0100000012087b82 */ /* 0x0010620000000a00 */
[----:B--2---:R-:W-:Y:S01]  /*ab60*/  VIADD R22, R36, -UR4 ;  /* 0x8000000424167c36 */ /* 0x004fe20008000000 */
[----:B------:R-:W2:Y:S04]  /*ab70*/  LDCU.64 UR4, c[0x4][0x200] ;  /* 0x01004000ff0477ac */ /* 0x000ea80008000a00 */
[----:B------:R0:W-:Y:S01]  /*ab80*/  STL [R22], R34 ;  /* 0x0000002216007387 */ /* 0x0001e20000100800 */
[----:B--2---:R-:W-:-:S02]  /*ab90*/  IMAD.U32 R4, RZ, RZ, UR4 ;  /* 0x00000004ff047e24 */ /* 0x004fc4000f8e00ff */
[----:B0-----:R-:W-:-:S07]  /*aba0*/  IMAD.U32 R5, RZ, RZ, UR5 ;  /* 0x00000005ff057e24 */ /* 0x001fce000f8e00ff */
[----:B------:R-:W-:-:S07]  /*abb0*/  LEPC R20, `(.L_x_264) ;  /* 0x000000001014794e */ /* 0x000fce0000000000 */
[----:B-1----:R-:W-:Y:S05]  /*abc0*/  CALL.ABS.NOINC R8 ;  /* 0x0000000008007343 */ /* 0x002fea0003c00000 */
.L_x_264:
[----:B------:R0:W-:Y:S01]  /*abd0*/  STL [R22], R33 ;  /* 0x0000002116007387 */ /* 0x0001e20000100800 */
[----:B------:R-:W1:Y:S01]  /*abe0*/  LDC.64 R18, c[0x4][R18] ;  /* 0x0100000012127b82 */ /* 0x000e620000000a00 */
[----:B------:R-:W2:Y:S01]  /*abf0*/  LDCU.64 UR4, c[0x4][0x208] ;  /* 0x01004100ff0477ac */ /* 0x000ea20008000a00 */
[----:B------:R-:W-:Y:S01]  /*ac00*/  IMAD.MOV.U32 R6, RZ, RZ, R36 ;  /* 0x000000ffff067224 */ /* 0x000fe200078e0024 */
[----:B------:R-:W-:Y:S01]  /*ac10*/  MOV R7, R35 ;  /* 0x0000002300077202 */ /* 0x000fe20000000f00 */
[----:B--2---:R-:W-:Y:S02]  /*ac20*/  IMAD.U32 R4, RZ, RZ, UR4 ;  /* 0x00000004ff047e24 */ /* 0x004fe4000f8e00ff */
[----:B0-----:R-:W-:-:S07]  /*ac30*/  IMAD.U32 R5, RZ, RZ, UR5 ;  /* 0x00000005ff057e24 */ /* 0x001fce000f8e00ff */
[----:B------:R-:W-:-:S07]  /*ac40*/  LEPC R20, `(.L_x_265) ;  /* 0x000000001014794e */ /* 0x000fce0000000000 */
[----:B-1----:R-:W-:Y:S05]  /*ac50*/  CALL.ABS.NOINC R18 ;  /* 0x0000000012007343 */ /* 0x002fea0003c00000 */
.L_x_265:
[----:B------:R-:W-:Y:S01]  /*ac60*/  ISETP.NE.AND P0, PT, R33, RZ, PT ;  /* 0x000000ff2100720c */ /* 0x000fe20003f05270 */
        /* <DEDUP_REMOVED lines=9> */
.L_x_274:
[C---:B------:R-:W-:Y:S01]  /*ad00*/  IMAD.WIDE.U32 R18, R39.reuse, 0x4, R16 ;  /* 0x0000000427127825 */ /* 0x040fe200078e0010 */
[----:B------:R-:W-:Y:S01]  /*ad10*/  MOV R23, 0x250 ;  /* 0x0000025000177802 */ /* 0x000fe20000000f00 */
[----:B------:R-:W0:Y:S03]  /*ad20*/  LDCU.64 UR4, c[0x4][0x210] ;  /* 0x01004200ff0477ac */ /* 0x000e260008000a00 */
[----:B------:R-:W2:Y:S01]  /*ad30*/  LD.E R3, desc[UR36][R18.64] ;  /* 0x0000002412037980 */ /* 0x000ea2000c101900 */
[----:B------:R1:W3:Y:S01]  /*ad40*/  LDC.64 R8, c[0x4][R23] ;  /* 0x0100000017087b82 */ /* 0x0002e20000000a00 */
[----:B------:R-:W-:Y:S01]  /*ad50*/  VIADD R39, R39, 0x4 ;  /* 0x0000000427277836 */ /* 0x000fe20000000000 */
[----:B------:R-:W-:-:S04]  /*ad60*/  IADD3 R35, P0, PT, R31, 0x30, RZ ;  /* 0x000000301f237810 */ /* 0x000fc80007f1e0ff */
[----:B------:R-:W-:Y:S01]  /*ad70*/  ISETP.NE.AND P1, PT, R39, R38, PT ;  /* 0x000000262700720c */ /* 0x000fe20003f25270 */
[----:B------:R-:W-:Y:S02]  /*ad80*/  IMAD.X R36, RZ, RZ, R30, P0 ;  /* 0x000000ffff247224 */ /* 0x000fe400000e061e */
[----:B------:R-:W-:Y:S01]  /*ad90*/  IMAD.MOV.U32 R6, RZ, RZ, R35 ;  /* 0x000000ffff067224 */ /* 0x000fe200078e0023 */
[----:B------:R-:W-:Y:S01]  /*ada0*/  P2R R0, PR, RZ, 0x2 ;  /* 0x00000002ff007803 */ /* 0x000fe20000000000 */
[----:B------:R-:W-:Y:S02]  /*adb0*/  IMAD.MOV.U32 R7, RZ, RZ, R36 ;  /* 0x000000ffff077224 */ /* 0x000fe400078e0024 */
[----:B0-----:R-:W-:Y:S02]  /*adc0*/  IMAD.U32 R4, RZ, RZ, UR4 ;  /* 0x00000004ff047e24 */ /* 0x001fe4000f8e00ff */
[----:B------:R-:W-:Y:S01]  /*add0*/  IMAD.U32 R5, RZ, RZ, UR5 ;  /* 0x00000005ff057e24 */ /* 0x000fe2000f8e00ff */
[----:B--23--:R1:W-:Y:S06]  /*ade0*/  STL [R22], R3 ;  /* 0x0000000316007387 */ /* 0x00c3ec0000100800 */
[----:B------:R-:W-:-:S07]  /*adf0*/  LEPC R20, `(.L_x_270) ;  /* 0x000000001014794e */ /* 0x000fce0000000000 */
[----:B-1----:R-:W-:Y:S05]  /*ae00*/  CALL.ABS.NOINC R8 ;  /* 0x0000000008007343 */ /* 0x002fea0003c00000 */
.L_x_270:
        /* <DEDUP_REMOVED lines=10> */
.L_x_271:
        /* <DEDUP_REMOVED lines=10> */
.L_x_272:
        /* <DEDUP_REMOVED lines=10> */
.L_x_273:
[----:B------:R-:W-:-:S13]  /*aff0*/  ISETP.NE.AND P6, PT, R39, R38, PT ;  /* 0x000000262700720c */ /* 0x000fda0003fc5270 */
[----:B------:R-:W-:Y:S05]  /*b000*/  @P6 BRA `(.L_x_274) ;  /* 0xfffffffc003c6947 */ /* 0x000fea000383ffff */
.L_x_269:
[----:B------:R-:W-:Y:S05]  /*b010*/  BSYNC.RECONVERGENT B6 ;  /* 0x0000000000067941 */ /* 0x000fea0003800200 */
.L_x_268:
[----:B------:R-:W-:-:S13]  /*b020*/  ISETP.NE.AND P0, PT, R37, RZ, PT ;  /* 0x000000ff2500720c */ /* 0x000fda0003f05270 */
[----:B------:R-:W-:Y:S05]  /*b030*/  @!P0 BRA `(.L_x_267) ;  /* 0x0000000000988947 */ /* 0x000fea0003800000 */
[----:B------:R-:W-:Y:S01]  /*b040*/  IMAD.WIDE.U32 R18, R38, 0x4, R16 ;  /* 0x0000000426127825 */ /* 0x000fe200078e0010 */
[----:B------:R-:W-:Y:S01]  /*b050*/  MOV R23, 0x250 ;  /* 0x0000025000177802 */ /* 0x000fe20000000f00 */
[----:B------:R-:W0:Y:S03]  /*b060*/  LDCU.64 UR4, c[0x4][0x210] ;  /* 0x01004200ff0477ac */ /* 0x000e260008000a00 */
[----:B------:R-:W2:Y:S01]  /*b070*/  LD.E R3, desc[UR36][R18.64] ;  /* 0x0000002412037980 */ /* 0x000ea2000c101900 */
[----:B------:R1:W3:Y:S01]  /*b080*/  LDC.64 R8, c[0x4][R23] ;  /* 0x0100000017087b82 */ /* 0x0002e20000000a00 */
[----:B------:R-:W-:-:S05]  /*b090*/  IADD3 R6, P0, PT, R31, 0x30, RZ ;  /* 0x000000301f067810 */ /* 0x000fca0007f1e0ff */
[----:B------:R-:W-:Y:S02]  /*b0a0*/  IMAD.X R7, RZ, RZ, R30, P0 ;  /* 0x000000ffff077224 */ /* 0x000fe400000e061e */
[----:B0-----:R-:W-:Y:S02]  /*b0b0*/  IMAD.U32 R4, RZ, RZ, UR4 ;  /* 0x00000004ff047e24 */ /* 0x001fe4000f8e00ff */
[----:B------:R-:W-:Y:S01]  /*b0c0*/  IMAD.U32 R5, RZ, RZ, UR5 ;  /* 0x00000005ff057e24 */ /* 0x000fe2000f8e00ff */
[----:B--23--:R1:W-:Y:S06]  /*b0d0*/  STL [R22], R3 ;  /* 0x0000000316007387 */ /* 0x00c3ec0000100800 */
[----:B------:R-:W-:-:S07]  /*b0e0*/  LEPC R20, `(.L_x_275) ;  /* 0x000000001014794e */ /* 0x000fce0000000000 */
[----:B-1----:R-:W-:Y:S05]  /*b0f0*/  CALL.ABS.NOINC R8 ;  /* 0x0000000008007343 */ /* 0x002fea0003c00000 */
.L_x_275:
[----:B------:R-:W-:-:S13]  /*b100*/  ISETP.NE.AND P0, PT, R37, 0x1, PT ;  /* 0x000000012500780c */ /* 0x000fda0003f05270 */
[----:B------:R-:W-:Y:S05]  /*b110*/  @!P0 BRA `(.L_x_267) ;  /* 0x0000000000608947 */ /* 0x000fea0003800000 */
[----:B------:R-:W2:Y:S01]  /*b120*/  LD.E R3, desc[UR36][R18.64+0x4] ;  /* 0x0000042412037980 */ /* 0x000ea2000c101900 */
[----:B------:R0:W1:Y:S01]  /*b130*/  LDC.64 R8, c[0x4][R23] ;  /* 0x0100000017087b82 */ /* 0x0000620000000a00 */
[----:B------:R-:W3:Y:S01]  /*b140*/  LDCU.64 UR4, c[0x4][0x210] ;  /* 0x01004200ff0477ac */ /* 0x000ee20008000a00 */
[----:B------:R-:W-:-:S05]  /*b150*/  IADD3 R35, P0, PT, R31, 0x30, RZ ;  /* 0x000000301f237810 */ /* 0x000fca0007f1e0ff */
[----:B------:R-:W-:Y:S02]  /*b160*/  IMAD.X R36, RZ, RZ, R30, P0 ;  /* 0x000000ffff247224 */ /* 0x000fe400000e061e */
[----:B------:R-:W-:-:S03]  /*b170*/  IMAD.MOV.U32 R6, RZ, RZ, R35 ;  /* 0x000000ffff067224 */ /* 0x000fc600078e0023 */
[----:B------:R-:W-:Y:S01]  /*b180*/  MOV R7, R36 ;  /* 0x0000002400077202 */ /* 0x000fe20000000f00 */
[----:B---3--:R-:W-:Y:S02]  /*b190*/  IMAD.U32 R4, RZ, RZ, UR4 ;  /* 0x00000004ff047e24 */ /* 0x008fe4000f8e00ff */
[----:B------:R-:W-:Y:S01]  /*b1a0*/  IMAD.U32 R5, RZ, RZ, UR5 ;  /* 0x00000005ff057e24 */ /* 0x000fe2000f8e00ff */
[----:B-12---:R0:W-:Y:S06]  /*b1b0*/  STL [R22], R3 ;  /* 0x0000000316007387 */ /* 0x0061ec0000100800 */
[----:B------:R-:W-:-:S07]  /*b1c0*/  LEPC R20, `(.L_x_276) ;  /* 0x000000001014794e */ /* 0x000fce0000000000 */
[----:B0-----:R-:W-:Y:S05]  /*b1d0*/  CALL.ABS.NOINC R8 ;  /* 0x0000000008007343 */ /* 0x001fea0003c00000 */
.L_x_276:
[----:B------:R-:W-:-:S13]  /*b1e0*/  ISETP.NE.AND P0, PT, R37, 0x2, PT ;  /* 0x000000022500780c */ /* 0x000fda0003f05270 */
[----:B------:R-:W-:Y:S05]  /*b1f0*/  @!P0 BRA `(.L_x_267) ;  /* 0x0000000000288947 */ /* 0x000fea0003800000 */
        /* <DEDUP_REMOVED lines=10> */
.L_x_267:
[----:B------:R-:W-:Y:S05]  /*b2a0*/  BSYNC.RECONVERGENT B7 ;  /* 0x0000000000077941 */ /* 0x000fea0003800200 */
.L_x_266:
[----:B------:R-:W-:Y:S01]  /*b2b0*/  MOV R0, 0x250 ;  /* 0x0000025000007802 */ /* 0x000fe20000000f00 */
[----:B------:R-:W0:Y:S01]  /*b2c0*/  LDCU.64 UR4, c[0x4][0x1c0] ;  /* 0x01003800ff0477ac */ /* 0x000e220008000a00 */
[----:B------:R-:W-:Y:S02]  /*b2d0*/  ISETP.NE.AND P0, PT, R33, RZ, PT ;  /* 0x000000ff2100720c */ /* 0x000fe40003f05270 */
[----:B------:R-:W-:Y:S01]  /*b2e0*/  CS2R R6, SRZ ;  /* 0x0000000000067805 */ /* 0x000fe2000001ff00 */
[----:B------:R1:W2:Y:S01]  /*b2f0*/  LDC.64 R8, c[0x4][R0] ;  /* 0x0100000000087b82 */ /* 0x0002a20000000a00 */
[----:B------:R-:W-:Y:S01]  /*b300*/  P2R R22, PR, RZ, 0x1 ;  /* 0x00000001ff167803 */ /* 0x000fe20000000000 */
[----:B0-----:R-:W-:Y:S02]  /*b310*/  IMAD.U32 R4, RZ, RZ, UR4 ;  /* 0x00000004ff047e24 */ /* 0x001fe4000f8e00ff */
[----:B-1----:R-:W-:-:S07]  /*b320*/  IMAD.U32 R5, RZ, RZ, UR5 ;  /* 0x00000005ff057e24 */ /* 0x002fce000f8e00ff */
[----:B------:R-:W-:-:S07]  /*b330*/  LEPC R20, `(.L_x_277) ;  /* 0x000000001014794e */ /* 0x000fce0000000000 */
[----:B--2---:R-:W-:Y:S05]  /*b340*/  CALL.ABS.NOINC R8 ;  /* 0x0000000008007343 */ /* 0x004fea0003c00000 */
.L_x_277:
[----:B------:R-:W-:Y:S01]  /*b350*/  ISETP.NE.AND P6, PT, R22, RZ, PT ;  /* 0x000000ff1600720c */ /* 0x000fe20003fc5270 */
[----:B------:R-:W-:Y:S01]  /*b360*/  BSSY.RECONVERGENT B0, `(.L_x_278) ;  /* 0x000010f000007945 */ /* 0x000fe20003800200 */
[----:B------:R-:W-:-:S11]  /*b370*/  CS2R R12, SRZ ;  /* 0x00000000000c7805 */ /* 0x000fd6000001ff00 */
[----:B------:R-:W-:Y:S05]  /*b380*/  @!P6 BRA `(.L_x_279) ;  /* 0x000000100030e947 */ /* 0x000fea0003800000 */
[C---:B------:R-:W-:Y:S01]  /*b390*/  ISETP.GE.U32.AND P1, PT, R33.reuse, 0x10, PT ;  /* 0x000000102100780c */ /* 0x040fe20003f26070 */
[----:B------:R-:W-:Y:S01]  /*b3a0*/  BSSY.RECONVERGENT B1, `(.L_x_280) ;  /* 0x000007d000017945 */ /* 0x000fe20003800200 */
[----:B------:R-:W-:Y:S02]  /*b3b0*/  LOP3.LUT R18, R33, 0xf, RZ, 0xc0, !PT ;  /* 0x0000000f21127812 */ /* 0x000fe400078ec0ff */
[----:B------:R-:W-:Y:S01]  /*b3c0*/  CS2R R12, SRZ ;  /* 0x00000000000c7805 */ /* 0x000fe2000001ff00 */
[----:B------:R-:W-:Y:S01]  /*b3d0*/  IMAD.MOV.U32 R0, RZ, RZ, 0x1 ;  /* 0x00000001ff007424 */ /* 0x000fe200078e00ff */
[----:B------:R-:W-:Y:S01]  /*b3e0*/  ISETP.NE.AND P0, PT, R18, RZ, PT ;  /* 0x000000ff1200720c */ /* 0x000fe20003f05270 */
[----:B------:R-:W-:Y:S02]  /*b3f0*/  IMAD.MOV.U32 R11, RZ, RZ, RZ ;  /* 0x000000ffff0b7224 */ /* 0x000fe400078e00ff */
[----:B------:R-:W-:-:S04]  /*b400*/  IMAD.MOV.U32 R9, RZ, RZ, RZ ;  /* 0x000000ffff097224 */ /* 0x000fc800078e00ff */
[----:B------:R-:W-:Y:S06]  /*b410*/  @!P1 BRA `(.L_x_281) ;  /* 0x0000000400d49947 */ /* 0x000fec0003800000 */
[----:B------:R-:W-:Y:S02]  /*b420*/  LOP3.LUT R9, R33, 0xfffffff0, RZ, 0xc0, !PT ;  /* 0xfffffff021097812 */ /* 0x000fe400078ec0ff */
[----:B------:R-:W-:Y:S01]  /*b430*/  CS2R R12, SRZ ;  /* 0x00000000000c7805 */ /* 0x000fe2000001ff00 */
[----:B------:R-:W-:Y:S02]  /*b440*/  IMAD.MOV.U32 R0, RZ, RZ, 0x1 ;  /* 0x00000001ff007424 */ /* 0x000fe400078e00ff */
[----:B------:R-:W-:Y:S02]  /*b450*/  IMAD.MOV.U32 R11, RZ, RZ, RZ ;  /* 0x000000ffff0b7224 */ /* 0x000fe400078e00ff */
[----:B------:R-:W-:-:S07]  /*b460*/  IMAD.MOV.U32 R3, RZ, RZ, RZ ;  /* 0x000000ffff037224 */ /* 0x000fce00078e00ff */
.L_x_282:
[----:B------:R-:W-:-:S05]  /*b470*/  IMAD.WIDE.U32 R4, R3, 0x4, R16 ;  /* 0x0000000403047825 */ /* 0x000fca00078e0010 */
[----:B------:R-:W2:Y:S04]  /*b480*/  LD.E R7, desc[UR36][R4.64] ;  /* 0x0000002404077980 */ /* 0x000ea8000c101900 */
[----:B------:R-:W3:Y:S04]  /*b490*/  LD.E R6, desc[UR36][R4.64+0x4] ;  /* 0x0000042404067980 */ /* 0x000ee8000c101900 */
[----:B------:R-:W4:Y:S04]  /*b4a0*/  LD.E R14, desc[UR36][R4.64+0x8] ;  /* 0x00000824040e7980 */ /* 0x000f28000c101900 */
[----:B------:R-:W5:Y:S04]  /*b4b0*/  LD.E R19, desc[UR36][R4.64+0xc] ;  /* 0x00000c2404137980 */ /* 0x000f68000c101900 */
[----:B------:R-:W5:Y:S04]  /*b4c0*/  LD.E R20, desc[UR36][R4.64+0x10] ;  /* 0x0000102404147980 */ /* 0x000f68000c101900 */
[----:B------:R-:W5:Y:S04]  /*b4d0*/  LD.E R10, desc[UR36][R4.64+0x14] ;  /* 0x00001424040a7980 */ /* 0x000f68000c101900 */
[----:B------:R-:W5:Y:S04]  /*b4e0*/  LD.E R8, desc[UR36][R4.64+0x18] ;  /* 0x0000182404087980 */ /* 0x000f68000c101900 */
[----:B------:R-:W5:Y:S01]  /*b4f0*/  LD.E R37, desc[UR36][R4.64+0x3c] ;  /* 0x00003c2404257980 */ /* 0x000f62000c101900 */
[----:B--2---:R-:W-:Y:S01]  /*b500*/  SHF.R.S32.HI R15, RZ, 0x1f, R7 ;  /* 0x0000001fff0f7819 */ /* 0x004fe20000011407 */
[----:B------:R-:W-:-:S02]  /*b510*/  IMAD R21, R11, R7, RZ ;  /* 0x000000070b157224 */ /* 0x000fc400078e02ff */
[----:B------:R-:W-:-:S04]  /*b520*/  IMAD.WIDE.U32 R12, R7, R0, R12 ;  /* 0x00000000070c7225 */ /* 0x000fc800078e000c */
[----:B------:R-:W-:Y:S01]  /*b530*/  IMAD R21, R15, R0, R21 ;  /* 0x000000000f157224 */ /* 0x000fe200078e0215 */
[----:B---3--:R-:W-:Y:S01]  /*b540*/  SHF.R.S32.HI R15, RZ, 0x1f, R6 ;  /* 0x0000001fff0f7819 */ /* 0x008fe20000011406 */
[-C--:B------:R-:W-:Y:S02]  /*b550*/  IMAD R23, R11, R6.reuse, RZ ;  /* 0x000000060b177224 */ /* 0x080fe400078e02ff */
[----:B------:R-:W-:-:S04]  /*b560*/  IMAD.WIDE.U32 R6, R0, R6, RZ ;  /* 0x0000000600067225 */ /* 0x000fc800078e00ff */
[----:B------:R-:W-:Y:S01]  /*b570*/  IMAD R23, R15, R0, R23 ;  /* 0x000000000f177224 */ /* 0x000fe200078e0217 */
[----:B------:R-:W-:Y:S01]  /*b580*/  LEA R39, P1, R6, R12, 0x3 ;  /* 0x0000000c06277211 */ /* 0x000fe200078218ff */
[----:B------:R-:W2:Y:S01]  /*b590*/  LD.E R15, desc[UR36][R4.64+0x1c] ;  /* 0x00001c24040f7980 */ /* 0x000ea2000c101900 */
[----:B------:R-:W-:Y:S02]  /*b5a0*/  IMAD.IADD R13, R13, 0x1, R21 ;  /* 0x000000010d0d7824 */ /* 0x000fe400078e0215 */
[----:B------:R-:W-:-:S05]  /*b5b0*/  IMAD.IADD R7, R7, 0x1, R23 ;  /* 0x0000000107077824 */ /* 0x000fca00078e0217 */
[----:B------:R-:W-:Y:S01]  /*b5c0*/  LEA.HI.X R12, R6, R13, R7, 0x3, P1 ;  /* 0x0000000d060c7211 */ /* 0x000fe200008f1c07 */
[----:B----4-:R-:W-:Y:S01]  /*b5d0*/  IMAD R6, R11, R14, RZ ;  /* 0x0000000e0b067224 */ /* 0x010fe200078e02ff */
[----:B------:R-:W-:Y:S01]  /*b5e0*/  SHF.R.S32.HI R7, RZ, 0x1f, R14 ;  /* 0x0000001fff077819 */ /* 0x000fe2000001140e */
[----:B------:R-:W3:Y:S04]  /*b5f0*/  LD.E R13, desc[UR36][R4.64+0x24] ;  /* 0x00002424040d7980 */ /* 0x000ee8000c101900 */
[----:B------:R-:W-:Y:S02]  /*b600*/  IMAD R21, R7, R0, R6 ;  /* 0x0000000007157224 */ /* 0x000fe400078e0206 */
[----:B------:R-:W-:Y:S02]  /*b610*/  IMAD.WIDE.U32 R6, R0, R14, RZ ;  /* 0x0000000e00067225 */ /* 0x000fe400078e00ff */
[----:B------:R-:W4:Y:S02]  /*b620*/  LD.E R14, desc[UR36][R4.64+0x20] ;  /* 0x00002024040e7980 */ /* 0x000f24000c101900 */
[----:B------:R-:W-:Y:S01]  /*b630*/  IMAD.IADD R21, R7, 0x1, R21 ;  /* 0x0000000107157824 */ /* 0x000fe200078e0215 */
[----:B------:R-:W-:-:S02]  /*b640*/  LEA R39, P1, R6, R39, 0x6 ;  /* 0x0000002706277211 */ /* 0x000fc400078230ff */
[----:B-----5:R-:W-:Y:S02]  /*b650*/  SHF.R.S32.HI R7, RZ, 0x1f, R19 ;  /* 0x0000001fff077819 */ /* 0x020fe40000011413 */
[----:B------:R-:W-:Y:S01]  /*b660*/  LEA.HI.X R21, R6, R12, R21, 0x6, P1 ;  /* 0x0000000c06157211 */ /* 0x000fe200008f3415 */
[-C--:B------:R-:W-:Y:S01]  /*b670*/  IMAD R6, R11, R19.reuse, RZ ;  /* 0x000000130b067224 */ /* 0x080fe200078e02ff */
[----:B------:R-:W5:Y:S03]  /*b680*/  LD.E R12, desc[UR36][R4.64+0x28] ;  /* 0x00002824040c7980 */ /* 0x000f66000c101900 */
[----:B------:R-:W-:Y:S02]  /*b690*/  IMAD R23, R7, R0, R6 ;  /* 0x0000000007177224 */ /* 0x000fe400078e0206 */
[----:B------:R-:W-:Y:S02]  /*b6a0*/  IMAD.WIDE.U32 R6, R0, R19, RZ ;  /* 0x0000001300067225 */ /* 0x000fe400078e00ff */
[----:B------:R-:W5:Y:S02]  /*b6b0*/  LD.E R19, desc[UR36][R4.64+0x2c] ;  /* 0x00002c2404137980 */ /* 0x000f64000c101900 */
[----:B------:R-:W-:Y:S01]  /*b6c0*/  IMAD.IADD R23, R7, 0x1, R23 ;  /* 0x0000000107177824 */ /* 0x000fe200078e0217 */
[----:B------:R-:W-:-:S02]  /*b6d0*/  LEA R39, P1, R6, R39, 0x9 ;  /* 0x0000002706277211 */ /* 0x000fc400078248ff */
[----:B------:R-:W-:Y:S02]  /*b6e0*/  SHF.R.S32.HI R7, RZ, 0x1f, R20 ;  /* 0x0000001fff077819 */ /* 0x000fe40000011414 */
[----:B------:R-:W-:Y:S01]  /*b6f0*/  LEA.HI.X R23, R6, R21, R23, 0x9, P1 ;  /* 0x0000001506177211 */ /* 0x000fe200008f4c17 */
[----:B------:R-:W-:Y:S01]  /*b700*/  IMAD R6, R11, R20, RZ ;  /* 0x000000140b067224 */ /* 0x000fe200078e02ff */
[----:B------:R-:W5:Y:S03]  /*b710*/  LD.E R21, desc[UR36][R4.64+0x30] ;  /* 0x0000302404157980 */ /* 0x000f66000c101900 */
[----:B------:R-:W-:Y:S02]  /*b720*/  IMAD R35, R7, R0, R6 ;  /* 0x0000000007237224 */ /* 0x000fe400078e0206 */
[----:B------:R-:W-:-:S04]  /*b730*/  IMAD.WIDE.U32 R6, R0, R20, RZ ;  /* 0x0000001400067225 */ /* 0x000fc800078e00ff */
[----:B------:R-:W-:Y:S01]  /*b740*/  IMAD.IADD R7, R7, 0x1, R35 ;  /* 0x0000000107077824 */ /* 0x000fe200078e0223 */
[C---:B------:R-:W-:Y:S01]  /*b750*/  LEA R39, P1, R6.reuse, R39, 0xc ;  /* 0x0000002706277211 */ /* 0x040fe200078260ff */
[----:B------:R-:W5:Y:S03]  /*b760*/  LD.E R35, desc[UR36][R4.64+0x38] ;  /* 0x0000382404237980 */ /* 0x000f66000c101900 */
[----:B------:R-:W-:Y:S02]  /*b770*/  LEA.HI.X R20, R6, R23, R7, 0xc, P1 ;  /* 0x0000001706147211 */ /* 0x000fe400008f6407 */
[----:B------:R0:W5:Y:S01]  /*b780*/  LD.E R23, desc[UR36][R4.64+0x34] ;  /* 0x0000342404177980 */ /* 0x000162000c101900 */
[----:B------:R-:W-:Y:S01]  /*b790*/  SHF.R.S32.HI R7, RZ, 0x1f, R10 ;  /* 0x0000001fff077819 */ /* 0x000fe2000001140a */
[----:B------:R-:W-:-:S04]  /*b7a0*/  IMAD R6, R11, R10, RZ ;  /* 0x0000000a0b067224 */ /* 0x000fc800078e02ff */
[----:B------:R-:W-:Y:S02]  /*b7b0*/  IMAD R41, R7, R0, R6 ;  /* 0x0000000007297224 */ /* 0x000fe400078e0206 */
[----:B------:R-:W-:-:S04]  /*b7c0*/  IMAD.WIDE.U32 R6, R0, R10, RZ ;  /* 0x0000000a00067225 */ /* 0x000fc800078e00ff */
[----:B------:R-:W-:Y:S01]  /*b7d0*/  IMAD.IADD R7, R7, 0x1, R41 ;  /* 0x0000000107077824 */ /* 0x000fe200078e0229 */
[----:B------:R-:W-:Y:S01]  /*b7e0*/  LEA R39, P1, R6, R39, 0xf ;  /* 0x0000002706277211 */ /* 0x000fe200078278ff */
[----:B------:R-:W-:-:S03]  /*b7f0*/  IMAD R10, R11, R8, RZ ;  /* 0x000000080b0a7224 */ /* 0x000fc600078e02ff */
[----:B------:R-:W-:Y:S02]  /*b800*/  LEA.HI.X R6, R6, R20, R7, 0xf, P1 ;  /* 0x0000001406067211 */ /* 0x000fe400008f7c07 */
[----:B------:R-:W-:Y:S01]  /*b810*/  SHF.R.S32.HI R7, RZ, 0x1f, R8 ;  /* 0x0000001fff077819 */ /* 0x000fe20000011408 */
[----:B0-----:R-:W-:-:S04]  /*b820*/  IMAD.WIDE.U32 R4, R0, R8, RZ ;  /* 0x0000000800047225 */ /* 0x001fc800078e00ff */
[----:B------:R-:W-:Y:S01]  /*b830*/  IMAD R7, R7, R0, R10 ;  /* 0x0000000007077224 */ /* 0x000fe200078e020a */
[----:B------:R-:W-:-:S03]  /*b840*/  LEA R39, P1, R4, R39, 0x12 ;  /* 0x0000002704277211 */ /* 0x000fc600078290ff */
[----:B------:R-:W-:-:S05]  /*b850*/  IMAD.IADD R5, R5, 0x1, R7 ;  /* 0x0000000105057824 */ /* 0x000fca00078e0207 */
[----:B------:R-:W-:Y:S01]  /*b860*/  LEA.HI.X R6, R4, R6, R5, 0x12, P1 ;  /* 0x0000000604067211 */ /* 0x000fe200008f9405 */
[----:B------:R-:W-:Y:S01]  /*b870*/  VIADD R3, R3, 0x10 ;  /* 0x0000001003037836 */ /* 0x000fe20000000000 */
[----:B--2---:R-:W-:Y:S01]  /*b880*/  SHF.R.S32.HI R5, RZ, 0x1f, R15 ;  /* 0x0000001fff057819 */ /* 0x004fe2000001140f */
[----:B------:R-:W-:-:S04]  /*b890*/  IMAD R4, R11, R15, RZ ;  /* 0x0000000f0b047224 */ /* 0x000fc800078e02ff */
[----:B------:R-:W-:Y:S02]  /*b8a0*/  IMAD R7, R5, R0, R4 ;  /* 0x0000000005077224 */ /* 0x000fe400078e0204 */
[----:B------:R-:W-:-:S04]  /*b8b0*/  IMAD.WIDE.U32 R4, R0, R15, RZ ;  /* 0x0000000f00047225 */ /* 0x000fc800078e00ff */
[----:B------:R-:W-:Y:S01]  /*b8c0*/  IMAD.IADD R5, R5, 0x1, R7 ;  /* 0x0000000105057824 */ /* 0x000fe200078e0207 */
[----:B------:R-:W-:-:S04]  /*b8d0*/  LEA R39, P1, R4, R39, 0x15 ;  /* 0x0000002704277211 */ /* 0x000fc8000782a8ff */
[----:B------:R-:W-:Y:S02]  /*b8e0*/  LEA.HI.X R4, R4, R6, R5, 0x15, P1 ;  /* 0x0000000604047211 */ /* 0x000fe400008fac05 */
[----:B----4-:R-:W-:Y:S01]  /*b8f0*/  SHF.R.S32.HI R5, RZ, 0x1f, R14 ;  /* 0x0000001fff057819 */ /* 0x010fe2000001140e */
[-C--:B------:R-:W-:Y:S02]  /*b900*/  IMAD R6, R11, R14.reuse, RZ ;  /* 0x0000000e0b067224 */ /* 0x080fe400078e02ff */
[----:B------:R-:W-:-:S04]  /*b910*/  IMAD.WIDE.U32 R14, R0, R14, RZ ;  /* 0x0000000e000e7225 */ /* 0x000fc800078e00ff */
[----:B------:R-:W-:Y:S01]  /*b920*/  IMAD R7, R5, R0, R6 ;  /* 0x0000000005077224 */ /* 0x000fe200078e0206 */
[----:B---3--:R-:W-:-:S03]  /*b930*/  SHF.R.S32.HI R5, RZ, 0x1f, R13 ;  /* 0x0000001fff057819 */ /* 0x008fc6000001140d */
[----:B------:R-:W-:Y:S01]  /*b940*/  IMAD.IADD R7, R15, 0x1, R7 ;  /* 0x000000010f077824 */ /* 0x000fe200078e0207 */
[----:B------:R-:W-:Y:S01]  /*b950*/  LEA R15, P1, R14, R39, 0x18 ;  /* 0x000000270e0f7211 */ /* 0x000fe2000782c0ff */
[----:B------:R-:W-:-:S03]  /*b960*/  IMAD R6, R11, R13, RZ ;  /* 0x0000000d0b067224 */ /* 0x000fc600078e02ff */
[----:B------:R-:W-:Y:S01]  /*b970*/  LEA.HI.X R14, R14, R4, R7, 0x18, P1 ;  /* 0x000000040e0e7211 */ /* 0x000fe200008fc407 */
[----:B------:R-:W-:Y:S01]  /*b980*/  IMAD R39, R5, R0, R6 ;  /* 0x0000000005277224 */ /* 0x000fe200078e0206 */
[----:B-----5:R-:W-:Y:S01]  /*b990*/  SHF.R.S32.HI R7, RZ, 0x1f, R12 ;  /* 0x0000001fff077819 */ /* 0x020fe2000001140c */
[----:B------:R-:W-:Y:S02]  /*b9a0*/  IMAD R11, R11, R12, RZ ;  /* 0x0000000c0b0b7224 */ /* 0x000fe400078e02ff */
[----:B------:R-:W-:-:S04]  /*b9b0*/  IMAD.WIDE.U32 R4, R0, R13, RZ ;  /* 0x0000000d00047225 */ /* 0x000fc800078e00ff */
[----:B------:R-:W-:Y:S02]  /*b9c0*/  IMAD R11, R7, R0, R11 ;  /* 0x00000000070b7224 */ /* 0x000fe400078e020b */
[----:B------:R-:W-:Y:S01]  /*b9d0*/  IMAD.IADD R7, R5, 0x1, R39 ;  /* 0x0000000105077824 */ /* 0x000fe200078e0227 */
[----:B------:R-:W-:Y:S01]  /*b9e0*/  LEA R5, P1, R4, R15, 0x1b ;  /* 0x0000000f04057211 */ /* 0x000fe2000782d8ff */
[----:B------:R-:W-:-:S03]  /*b9f0*/  IMAD.WIDE.U32 R12, R0, R12, RZ ;  /* 0x0000000c000c7225 */ /* 0x000fc600078e00ff */
[----:B------:R-:W-:Y:S01]  /*ba00*/  LEA.HI.X R4, R4, R14, R7, 0x1b, P1 ;  /* 0x0000000e04047211 */ /* 0x000fe200008fdc07 */
[----:B------:R-:W-:Y:S01]  /*ba10*/  IMAD.IADD R13, R13, 0x1, R11 ;  /* 0x000000010d0d7824 */ /* 0x000fe200078e020b */
[----:B------:R-:W-:Y:S01]  /*ba20*/  LEA R6, P1, R12, R5, 0x1e ;  /* 0x000000050c067211 */ /* 0x000fe2000782f0ff */
[C---:B------:R-:W-:Y:S02]  /*ba30*/  IMAD R19, R0.reuse, R19, RZ ;  /* 0x0000001300137224 */ /* 0x040fe400078e02ff */
[----:B------:R-:W-:Y:S01]  /*ba40*/  IMAD R5, R0, R21, RZ ;  /* 0x0000001500057224 */ /* 0x000fe200078e02ff */
[----:B------:R-:W-:Y:S01]  /*ba50*/  LEA.HI.X R13, R12, R4, R13, 0x1e, P1 ;  /* 0x000000040c0d7211 */ /* 0x000fe200008ff40d */
[----:B------:R-:W-:Y:S01]  /*ba60*/  IMAD.SHL.U32 R4, R19, 0x2, RZ ;  /* 0x0000000213047824 */ /* 0x000fe200078e00ff */
[----:B------:R-:W-:Y:S01]  /*ba70*/  IADD3 R12, P1, P2, RZ, RZ, R6 ;  /* 0x000000ffff0c7210 */ /* 0x000fe20007a3e006 */
[----:B------:R-:W-:Y:S02]  /*ba80*/  IMAD.SHL.U32 R5, R5, 0x10, RZ ;  /* 0x0000001005057824 */ /* 0x000fe400078e00ff */
[----:B------:R-:W-:-:S03]  /*ba90*/  IMAD R23, R0, R23, RZ ;  /* 0x0000001700177224 */ /* 0x000fc600078e02ff */
[----:B------:R-:W-:Y:S01]  /*baa0*/  IADD3.X R5, PT, PT, R5, R4, R13, P1, P2 ;  /* 0x0000000405057210 */ /* 0x000fe20000fe440d */
[C---:B------:R-:W-:Y:S01]  /*bab0*/  IMAD R35, R0.reuse, R35, RZ ;  /* 0x0000002300237224 */ /* 0x040fe200078e02ff */
[----:B------:R-:W-:Y:S01]  /*bac0*/  ISETP.NE.AND P1, PT, R3, R9, PT ;  /* 0x000000090300720c */ /* 0x000fe20003f25270 */
[----:B------:R-:W-:Y:S01]  /*bad0*/  IMAD.SHL.U32 R4, R23, 0x80, RZ ;  /* 0x0000008017047824 */ /* 0x000fe200078e00ff */
[----:B------:R-:W-:Y:S02]  /*bae0*/  IADD3 R12, P2, P3, RZ, RZ, R12 ;  /* 0x000000ffff0c7210 */ /* 0x000fe40007b5e00c */
[----:B------:R-:W-:Y:S01]  /*baf0*/  SHF.L.U32 R13, R35, 0xa, RZ ;  /* 0x0000000a230d7819 */ /* 0x000fe200000006ff */
[C---:B------:R-:W-:Y:S01]  /*bb00*/  IMAD R6, R0.reuse, R37, RZ ;  /* 0x0000002500067224 */ /* 0x040fe200078e02ff */
[----:B------:R-:W-:Y:S02]  /*bb10*/  IADD3 R12, P4, PT, RZ, R12, RZ ;  /* 0x0000000cff0c7210 */ /* 0x000fe40007f9e0ff */
[----:B------:R-:W-:Y:S01]  /*bb20*/  IADD3.X R13, PT, PT, R13, R4, R5, P2, P3 ;  /* 0x000000040d0d7210 */ /* 0x000fe200017e6405 */
[----:B------:R-:W-:-:S02]  /*bb30*/  IMAD.U32 R11, R0, 0x10000, RZ ;  /* 0x00010000000b7824 */ /* 0x000fc400078e00ff */
[----:B------:R-:W-:Y:S02]  /*bb40*/  IMAD.MOV.U32 R0, RZ, RZ, RZ ;  /* 0x000000ffff007224 */ /* 0x000fe400078e00ff */
[----:B------:R-:W-:Y:S01]  /*bb50*/  IMAD.U32.X R13, R6, 0x2000, R13, P4 ;  /* 0x00002000060d7824 */ /* 0x000fe200020e040d */
[----:B------:R-:W-:Y:S06]  /*bb60*/  @P1 BRA `(.L_x_282) ;  /* 0xfffffff800401947 */ /* 0x000fec000383ffff */
.L_x_281:
[----:B------:R-:W-:Y:S05]  /*bb70*/  BSYNC.RECONVERGENT B1 ;  /* 0x0000000000017941 */ /* 0x000fea0003800200 */
.L_x_280:
[----:B------:R-:W-:Y:S05]  /*bb80*/  @!P0 BRA `(.L_x_279) ;  /* 0x0000000800308947 */ /* 0x000fea0003800000 */
[----:B------:R-:W-:Y:S01]  /*bb90*/  ISETP.GE.U32.AND P1, PT, R18, 0x8, PT ;  /* 0x000000081200780c */ /* 0x000fe20003f26070 */
[----:B------:R-:W-:Y:S01]  /*bba0*/  BSSY.RECONVERGENT B1, `(.L_x_283) ;  /* 0x0000046000017945 */ /* 0x000fe20003800200 */
[----:B------:R-:W-:-:S04]  /*bbb0*/  LOP3.LUT R19, R33, 0x7, RZ, 0xc0, !PT ;  /* 0x0000000721137812 */ /* 0x000fc800078ec0ff */
[----:B------:R-:W-:-:S07]  /*bbc0*/  ISETP.NE.AND P0, PT, R19, RZ, PT ;  /* 0x000000ff1300720c */ /* 0x000fce0003f05270 */
[----:B------:R-:W-:Y:S06]  /*bbd0*/  @!P1 BRA `(.L_x_284) ;  /* 0x0000000400089947 */ /* 0x000fec0003800000 */
        /* <DEDUP_REMOVED lines=8> */
[----:B------:R4:W5:Y:S01]  /*bc60*/  LD.E R3, desc[UR36][R4.64+0x1c] ;  /* 0x00001c2404037980 */ /* 0x000962000c101900 */
[----:B------:R-:W-:Y:S01]  /*bc70*/  VIADD R9, R9, 0x8 ;  /* 0x0000000809097836 */ /* 0x000fe20000000000 */
[----:B--2---:R-:W-:Y:S01]  /*bc80*/  SHF.R.S32.HI R21, RZ, 0x1f, R7 ;  /* 0x0000001fff157819 */ /* 0x004fe20000011407 */
[----:B------:R-:W-:-:S02]  /*bc90*/  IMAD R35, R11, R7, RZ ;  /* 0x000000070b237224 */ /* 0x000fc400078e02ff */
[----:B------:R-:W-:Y:S01]  /*bca0*/  IMAD.WIDE.U32 R6, R7, R0, R12 ;  /* 0x0000000007067225 */ /* 0x000fe200078e000c */
[----:B---3--:R-:W-:-:S03]  /*bcb0*/  SHF.R.S32.HI R23, RZ, 0x1f, R20 ;  /* 0x0000001fff177819 */ /* 0x008fc60000011414 */
[----:B------:R-:W-:Y:S01]  /*bcc0*/  IMAD R36, R11, R20, RZ ;  /* 0x000000140b247224 */ /* 0x000fe200078e02ff */
[----:B----4-:R-:W-:Y:S01]  /*bcd0*/  SHF.R.S32.HI R5, RZ, 0x1f, R18 ;  /* 0x0000001fff057819 */ /* 0x010fe20000011412 */
[----:B------:R-:W-:Y:S02]  /*bce0*/  IMAD R21, R21, R0, R35 ;  /* 0x0000000015157224 */ /* 0x000fe400078e0223 */
[----:B------:R-:W-:-:S04]  /*bcf0*/  IMAD.WIDE.U32 R12, R0, R20, RZ ;  /* 0x00000014000c7225 */ /* 0x000fc800078e00ff */
[----:B------:R-:W-:Y:S02]  /*bd00*/  IMAD R23, R23, R0, R36 ;  /* 0x0000000017177224 */ /* 0x000fe400078e0224 */
[----:B------:R-:W-:Y:S01]  /*bd10*/  IMAD.IADD R20, R7, 0x1, R21 ;  /* 0x0000000107147824 */ /* 0x000fe200078e0215 */
[C---:B------:R-:W-:Y:S01]  /*bd20*/  LEA R21, P1, R12.reuse, R6, 0x3 ;  /* 0x000000060c157211 */ /* 0x040fe200078218ff */
[----:B------:R-:W-:Y:S01]  /*bd30*/  IMAD.IADD R7, R13, 0x1, R23 ;  /* 0x000000010d077824 */ /* 0x000fe200078e0217 */
[----:B-----5:R-:W-:Y:S01]  /*bd40*/  SHF.R.S32.HI R13, RZ, 0x1f, R14 ;  /* 0x0000001fff0d7819 */ /* 0x020fe2000001140e */
[C---:B------:R-:W-:Y:S02]  /*bd50*/  IMAD R4, R11.reuse, R18, RZ ;  /* 0x000000120b047224 */ /* 0x040fe400078e02ff */
[----:B------:R-:W-:Y:S01]  /*bd60*/  IMAD R6, R11, R15, RZ ;  /* 0x0000000f0b067224 */ /* 0x000fe200078e02ff */
[----:B------:R-:W-:Y:S01]  /*bd70*/  LEA.HI.X R12, R12, R20, R7, 0x3, P1 ;  /* 0x000000140c0c7211 */ /* 0x000fe200008f1c07 */
[----:B------:R-:W-:Y:S01]  /*bd80*/  IMAD R23, R5, R0, R4 ;  /* 0x0000000005177224 */ /* 0x000fe200078e0204 */
[----:B------:R-:W-:Y:S01]  /*bd90*/  SHF.R.S32.HI R7, RZ, 0x1f, R15 ;  /* 0x0000001fff077819 */ /* 0x000fe2000001140f */
[----:B------:R-:W-:-:S04]  /*bda0*/  IMAD.WIDE.U32 R4, R0, R18, RZ ;  /* 0x0000001200047225 */ /* 0x000fc800078e00ff */
[----:B------:R-:W-:Y:S01]  /*bdb0*/  IMAD R35, R7, R0, R6 ;  /* 0x0000000007237224 */ /* 0x000fe200078e0206 */
[----:B------:R-:W-:Y:S01]  /*bdc0*/  LEA R21, P1, R4, R21, 0x6 ;  /* 0x0000001504157211 */ /* 0x000fe200078230ff */
[----:B------:R-:W-:Y:S02]  /*bdd0*/  IMAD.IADD R5, R5, 0x1, R23 ;  /* 0x0000000105057824 */ /* 0x000fe400078e0217 */
[----:B------:R-:W-:-:S03]  /*bde0*/  IMAD.WIDE.U32 R6, R0, R15, RZ ;  /* 0x0000000f00067225 */ /* 0x000fc600078e00ff */
[----:B------:R-:W-:Y:S01]  /*bdf0*/  LEA.HI.X R12, R4, R12, R5, 0x6, P1 ;  /* 0x0000000c040c7211 */ /* 0x000fe200008f3405 */
[----:B------:R-:W-:Y:S01]  /*be00*/  IMAD R15, R11, R14, RZ ;  /* 0x0000000e0b0f7224 */ /* 0x000fe200078e02ff */
[----:B------:R-:W-:Y:S01]  /*be10*/  LEA R21, P1, R6, R21, 0x9 ;  /* 0x0000001506157211 */ /* 0x000fe200078248ff */
[----:B------:R-:W-:Y:S02]  /*be20*/  IMAD.IADD R5, R7, 0x1, R35 ;  /* 0x0000000107057824 */ /* 0x000fe400078e0223 */
[----:B------:R-:W-:Y:S02]  /*be30*/  IMAD R13, R13, R0, R15 ;  /* 0x000000000d0d7224 */ /* 0x000fe400078e020f */
[----:B------:R-:W-:Y:S01]  /*be40*/  IMAD.WIDE.U32 R14, R0, R14, RZ ;  /* 0x0000000e000e7225 */ /* 0x000fe200078e00ff */
[----:B------:R-:W-:Y:S02]  /*be50*/  LEA.HI.X R12, R6, R12, R5, 0x9, P1 ;  /* 0x0000000c060c7211 */ /* 0x000fe400008f4c05 */
[----:B------:R-:W-:Y:S01]  /*be60*/  SHF.R.S32.HI R5, RZ, 0x1f, R10 ;  /* 0x0000001fff057819 */ /* 0x000fe2000001140a */
[----:B------:R-:W-:Y:S01]  /*be70*/  IMAD.IADD R7, R15, 0x1, R13 ;  /* 0x000000010f077824 */ /* 0x000fe200078e020d */
[C---:B------:R-:W-:Y:S01]  /*be80*/  LEA R21, P1, R14.reuse, R21, 0xc ;  /* 0x000000150e157211 */ /* 0x040fe200078260ff */
[C---:B------:R-:W-:Y:S01]  /*be90*/  IMAD R4, R11.reuse, R10, RZ ;  /* 0x0000000a0b047224 */ /* 0x040fe200078e02ff */
[----:B------:R-:W-:Y:S01]  /*bea0*/  SHF.R.S32.HI R13, RZ, 0x1f, R8 ;  /* 0x0000001fff0d7819 */ /* 0x000fe20000011408 */
[----:B------:R-:W-:Y:S01]  /*beb0*/  IMAD R18, R11, R8, RZ ;  /* 0x000000080b127224 */ /* 0x000fe200078e02ff */
[----:B------:R-:W-:Y:S01]  /*bec0*/  LEA.HI.X R12, R14, R12, R7, 0xc, P1 ;  /* 0x0000000c0e0c7211 */ /* 0x000fe200008f6407 */
[----:B------:R-:W-:-:S02]  /*bed0*/  IMAD R15, R5, R0, R4 ;  /* 0x00000000050f7224 */ /* 0x000fc400078e0204 */
[----:B------:R-:W-:-:S04]  /*bee0*/  IMAD.WIDE.U32 R6, R0, R10, RZ ;  /* 0x0000000a00067225 */ /* 0x000fc800078e00ff */
[----:B------:R-:W-:Y:S01]  /*bef0*/  IMAD R23, R13, R0, R18 ;  /* 0x000000000d177224 */ /* 0x000fe200078e0212 */
[----:B------:R-:W-:Y:S01]  /*bf00*/  SHF.R.S32.HI R13, RZ, 0x1f, R3 ;  /* 0x0000001fff0d7819 */ /* 0x000fe20000011403 */
[----:B------:R-:W-:Y:S01]  /*bf10*/  IMAD R10, R11, R3, RZ ;  /* 0x000000030b0a7224 */ /* 0x000fe200078e02ff */
[----:B------:R-:W-:Y:S01]  /*bf20*/  LEA R21, P1, R6, R21, 0xf ;  /* 0x0000001506157211 */ /* 0x000fe200078278ff */
[C---:B------:R-:W-:Y:S01]  /*bf30*/  IMAD.WIDE.U32 R4, R0.reuse, R8, RZ ;  /* 0x0000000800047225 */ /* 0x040fe200078e00ff */
[----:B------:R-:W-:-:S03]  /*bf40*/  SHF.L.U64.HI R11, R0, 0x18, R11 ;  /* 0x00000018000b7819 */ /* 0x000fc6000001020b */
[----:B------:R-:W-:Y:S02]  /*bf50*/  IMAD.IADD R7, R7, 0x1, R15 ;  /* 0x0000000107077824 */ /* 0x000fe400078e020f */
[----:B------:R-:W-:Y:S02]  /*bf60*/  IMAD R13, R13, R0, R10 ;  /* 0x000000000d0d7224 */ /* 0x000fe400078e020a */
[----:B------:R-:W-:Y:S01]  /*bf70*/  IMAD.WIDE.U32 R14, R0, R3, RZ ;  /* 0x00000003000e7225 */ /* 0x000fe200078e00ff */
[----:B------:R-:W-:Y:S02]  /*bf80*/  LEA R3, P2, R4, R21, 0x12 ;  /* 0x0000001504037211 */ /* 0x000fe400078490ff */
[----:B------:R-:W-:Y:S01]  /*bf90*/  LEA.HI.X R6, R6, R12, R7, 0xf, P1 ;  /* 0x0000000c06067211 */ /* 0x000fe200008f7c07 */
[----:B------:R-:W-:Y:S01]  /*bfa0*/  IMAD.IADD R5, R5, 0x1, R23 ;  /* 0x0000000105057824 */ /* 0x000fe200078e0217 */
[----:B------:R-:W-:Y:S01]  /*bfb0*/  LEA R12, P1, R14, R3, 0x15 ;  /* 0x000000030e0c7211 */ /* 0x000fe2000782a8ff */
[----:B------:R-:W-:-:S02]  /*bfc0*/  IMAD.IADD R13, R15, 0x1, R13 ;  /* 0x000000010f0d7824 */ /* 0x000fc400078e020d */
[----:B------:R-:W-:Y:S01]  /*bfd0*/  IMAD.SHL.U32 R0, R0, 0x1000000, RZ ;  /* 0x0100000000007824 */ /* 0x000fe200078e00ff */
[----:B------:R-:W-:-:S04]  /*bfe0*/  LEA.HI.X R4, R4, R6, R5, 0x12, P2 ;  /* 0x0000000604047211 */ /* 0x000fc800010f9405 */
[----:B------:R-:W-:-:S07]  /*bff0*/  LEA.HI.X R13, R14, R4, R13, 0x15, P1 ;  /* 0x000000040e0d7211 */ /* 0x000fce00008fac0d */
.L_x_284:
[----:B------:R-:W-:Y:S05]  /*c000*/  BSYNC.RECONVERGENT B1 ;  /* 0x0000000000017941 */ /* 0x000fea0003800200 */
.L_x_283:
        /* <DEDUP_REMOVED lines=10> */
[----:B------:R4:W5:Y:S01]  /*c0b0*/  LD.E R14, desc[UR36][R18.64+0xc] ;  /* 0x00000c24120e7980 */ /* 0x000962000c101900 */
[----:B------:R-:W-:Y:S01]  /*c0c0*/  VIADD R9, R9, 0x4 ;  /* 0x0000000409097836 */ /* 0x000fe20000000000 */
[----:B--2---:R-:W-:Y:S01]  /*c0d0*/  SHF.R.S32.HI R3, RZ, 0x1f, R5 ;  /* 0x0000001fff037819 */ /* 0x004fe20000011405 */
[----:B------:R-:W-:-:S02]  /*c0e0*/  IMAD R6, R11, R5, RZ ;  /* 0x000000050b067224 */ /* 0x000fc400078e02ff */
[----:B------:R-:W-:Y:S01]  /*c0f0*/  IMAD.WIDE.U32 R4, R5, R0, R12 ;  /* 0x0000000005047225 */ /* 0x000fe200078e000c */
[----:B---3--:R-:W-:-:S03]  /*c100*/  SHF.R.S32.HI R13, RZ, 0x1f, R10 ;  /* 0x0000001fff0d7819 */ /* 0x008fc6000001140a */
[----:B------:R-:W-:Y:S01]  /*c110*/  IMAD R3, R3, R0, R6 ;  /* 0x0000000003037224 */ /* 0x000fe200078e0206 */
[----:B----4-:R-:W-:Y:S01]  /*c120*/  SHF.R.S32.HI R19, RZ, 0x1f, R15 ;  /* 0x0000001fff137819 */ /* 0x010fe2000001140f */
[----:B------:R-:W-:Y:S01]  /*c130*/  IMAD.WIDE.U32 R6, R0, R10, RZ ;  /* 0x0000000a00067225 */ /* 0x000fe200078e00ff */
[----:B-----5:R-:W-:-:S03]  /*c140*/  SHF.R.S32.HI R23, RZ, 0x1f, R14 ;  /* 0x0000001fff177819 */ /* 0x020fc6000001140e */
[----:B------:R-:W-:Y:S01]  /*c150*/  IMAD R10, R11, R10, RZ ;  /* 0x0000000a0b0a7224 */ /* 0x000fe200078e02ff */
[----:B------:R-:W-:Y:S01]  /*c160*/  LEA R21, P0, R6, R4, 0x3 ;  /* 0x0000000406157211 */ /* 0x000fe200078018ff */
[----:B------:R-:W-:Y:S02]  /*c170*/  IMAD.IADD R3, R5, 0x1, R3 ;  /* 0x0000000105037824 */ /* 0x000fe400078e0203 */
[----:B------:R-:W-:Y:S02]  /*c180*/  IMAD R13, R13, R0, R10 ;  /* 0x000000000d0d7224 */ /* 0x000fe400078e020a */
[CC--:B------:R-:W-:Y:S02]  /*c190*/  IMAD R10, R11.reuse, R15.reuse, RZ ;  /* 0x0000000f0b0a7224 */ /* 0x0c0fe400078e02ff */
[----:B------:R-:W-:Y:S01]  /*c1a0*/  IMAD R12, R11, R14, RZ ;  /* 0x0000000e0b0c7224 */ /* 0x000fe200078e02ff */
[C---:B------:R-:W-:Y:S01]  /*c1b0*/  SHF.L.U64.HI R11, R0.reuse, 0xc, R11 ;  /* 0x0000000c000b7819 */ /* 0x040fe2000001020b */
[----:B------:R-:W-:-:S04]  /*c1c0*/  IMAD.WIDE.U32 R4, R0, R15, RZ ;  /* 0x0000000f00047225 */ /* 0x000fc800078e00ff */
[-C--:B------:R-:W-:Y:S01]  /*c1d0*/  IMAD R19, R19, R0.reuse, R10 ;  /* 0x0000000013137224 */ /* 0x080fe200078e020a */
[----:B------:R-:W-:Y:S01]  /*c1e0*/  LEA R21, P2, R4, R21, 0x6 ;  /* 0x0000001504157211 */ /* 0x000fe200078430ff */
[----:B------:R-:W-:Y:S02]  /*c1f0*/  IMAD.IADD R13, R7, 0x1, R13 ;  /* 0x00000001070d7824 */ /* 0x000fe400078e020d */
[----:B------:R-:W-:Y:S02]  /*c200*/  IMAD R23, R23, R0, R12 ;  /* 0x0000000017177224 */ /* 0x000fe400078e020c */
[----:B------:R-:W-:Y:S01]  /*c210*/  IMAD.WIDE.U32 R14, R0, R14, RZ ;  /* 0x0000000e000e7225 */ /* 0x000fe200078e00ff */
[----:B------:R-:W-:-:S03]  /*c220*/  LEA.HI.X R3, R6, R3, R13, 0x3, P0 ;  /* 0x0000000306037211 */ /* 0x000fc600000f1c0d */
[----:B------:R-:W-:Y:S01]  /*c230*/  IMAD.IADD R19, R5, 0x1, R19 ;  /* 0x0000000105137824 */ /* 0x000fe200078e0213 */
[----:B------:R-:W-:Y:S01]  /*c240*/  LEA R12, P0, R14, R21, 0x9 ;  /* 0x000000150e0c7211 */ /* 0x000fe200078048ff */
[----:B------:R-:W-:Y:S02]  /*c250*/  IMAD.IADD R23, R15, 0x1, R23 ;  /* 0x000000010f177824 */ /* 0x000fe400078e0217 */
[----:B------:R-:W-:Y:S01]  /*c260*/  IMAD.SHL.U32 R0, R0, 0x1000, RZ ;  /* 0x0000100000007824 */ /* 0x000fe200078e00ff */
[----:B------:R-:W-:-:S04]  /*c270*/  LEA.HI.X R3, R4, R3, R19, 0x6, P2 ;  /* 0x0000000304037211 */ /* 0x000fc800010f3413 */
[----:B------:R-:W-:-:S07]  /*c280*/  LEA.HI.X R13, R14, R3, R23, 0x9, P0 ;  /* 0x000000030e0d7211 */ /* 0x000fce00000f4c17 */
.L_x_286:
[----:B------:R-:W-:Y:S05]  /*c290*/  BSYNC.RECONVERGENT B1 ;  /* 0x0000000000017941 */ /* 0x000fea0003800200 */
.L_x_285:
[----:B------:R-:W-:Y:S05]  /*c2a0*/  @!P1 BRA `(.L_x_279) ;  /* 0x0000000000689947 */ /* 0x000fea0003800000 */
[----:B------:R-:W-:-:S05]  /*c2b0*/  IMAD.WIDE.U32 R4, R9, 0x4, R16 ;  /* 0x0000000409047825 */ /* 0x000fca00078e0010 */
[----:B------:R-:W2:Y:S01]  /*c2c0*/  LD.E R3, desc[UR36][R4.64] ;  /* 0x0000002404037980 */ /* 0x000ea2000c101900 */
[----:B------:R-:W-:Y:S02]  /*c2d0*/  ISETP.NE.AND P0, PT, R8, 0x1, PT ;  /* 0x000000010800780c */ /* 0x000fe40003f05270 */
[----:B--2---:R-:W-:Y:S01]  /*c2e0*/  SHF.R.S32.HI R7, RZ, 0x1f, R3 ;  /* 0x0000001fff077819 */ /* 0x004fe20000011403 */
[----:B------:R-:W-:Y:S02]  /*c2f0*/  IMAD R6, R11, R3, RZ ;  /* 0x000000030b067224 */ /* 0x000fe400078e02ff */
[----:B------:R-:W-:-:S04]  /*c300*/  IMAD.WIDE.U32 R12, R3, R0, R12 ;  /* 0x00000000030c7225 */ /* 0x000fc800078e000c */
[----:B------:R-:W-:-:S04]  /*c310*/  IMAD R7, R7, R0, R6 ;  /* 0x0000000007077224 */ /* 0x000fc800078e0206 */
[----:B------:R-:W-:Y:S01]  /*c320*/  IMAD.IADD R13, R13, 0x1, R7 ;  /* 0x000000010d0d7824 */ /* 0x000fe200078e0207 */
[----:B------:R-:W-:Y:S06]  /*c330*/  @!P0 BRA `(.L_x_279) ;  /* 0x0000000000448947 */ /* 0x000fec0003800000 */
[----:B------:R-:W-:Y:S01]  /*c340*/  ISETP.NE.AND P0, PT, R8, 0x2, PT ;  /* 0x000000020800780c */ /* 0x000fe20003f05270 */
[----:B------:R-:W2:-:S12]  /*c350*/  LD.E R6, desc[UR36][R4.64+0x4] ;  /* 0x0000042404067980 */ /* 0x000e98000c101900 */
[----:B------:R-:W3:Y:S01]  /*c360*/  @P0 LD.E R8, desc[UR36][R4.64+0x8] ;  /* 0x0000082404080980 */ /* 0x000ee2000c101900 */
[----:B--2---:R-:W-:Y:S01]  /*c370*/  SHF.R.S32.HI R3, RZ, 0x1f, R6 ;  /* 0x0000001fff037819 */ /* 0x004fe20000011406 */
[-C--:B------:R-:W-:Y:S02]  /*c380*/  IMAD R10, R11, R6.reuse, RZ ;  /* 0x000000060b0a7224 */ /* 0x080fe400078e02ff */
[----:B------:R-:W-:-:S04]  /*c390*/  IMAD.WIDE.U32 R6, R0, R6, RZ ;  /* 0x0000000600067225 */ /* 0x000fc800078e00ff */
[----:B------:R-:W-:Y:S01]  /*c3a0*/  IMAD R3, R3, R0, R10 ;  /* 0x0000000003037224 */ /* 0x000fe200078e020a */
[----:B------:R-:W-:Y:S02]  /*c3b0*/  LEA R12, P1, R6, R12, 0x3 ;  /* 0x0000000c060c7211 */ /* 0x000fe400078218ff */
[----:B---3--:R-:W-:Y:S01]  /*c3c0*/  @P0 SHF.R.S32.HI R9, RZ, 0x1f, R8 ;  /* 0x0000001fff090819 */ /* 0x008fe20000011408 */
[----:B------:R-:W-:-:S04]  /*c3d0*/  @P0 IMAD R11, R11, R8, RZ ;  /* 0x000000080b0b0224 */ /* 0x000fc800078e02ff */
[----:B------:R-:W-:Y:S02]  /*c3e0*/  @P0 IMAD R11, R9, R0, R11 ;  /* 0x00000000090b0224 */ /* 0x000fe400078e020b */
[----:B------:R-:W-:-:S04]  /*c3f0*/  @P0 IMAD.WIDE.U32 R8, R0, R8, RZ ;  /* 0x0000000800080225 */ /* 0x000fc800078e00ff */
[----:B------:R-:W-:Y:S01]  /*c400*/  IMAD.IADD R0, R7, 0x1, R3 ;  /* 0x0000000107007824 */ /* 0x000fe200078e0203 */
[----:B------:R-:W-:-:S04]  /*c410*/  @P0 LEA R12, P2, R8, R12, 0x6 ;  /* 0x0000000c080c0211 */ /* 0x000fc800078430ff */
[----:B------:R-:W-:Y:S01]  /*c420*/  LEA.HI.X R13, R6, R13, R0, 0x3, P1 ;  /* 0x0000000d060d7211 */ /* 0x000fe200008f1c00 */
[----:B------:R-:W-:-:S05]  /*c430*/  @P0 IMAD.IADD R0, R9, 0x1, R11 ;  /* 0x0000000109000824 */ /* 0x000fca00078e020b */
[----:B------:R-:W-:-:S07]  /*c440*/  @P0 LEA.HI.X R13, R8, R13, R0, 0x6, P2 ;  /* 0x0000000d080d0211 */ /* 0x000fce00010f3400 */
.L_x_279:
[----:B------:R-:W-:Y:S05]  /*c450*/  BSYNC.RECONVERGENT B0 ;  /* 0x0000000000007941 */ /* 0x000fea0003800200 */
.L_x_278:
[----:B------:R-:W-:Y:S01]  /*c460*/  SHF.R.S32.HI R3, RZ, 0x1f, R34 ;  /* 0x0000001fff037819 */ /* 0x000fe20000011422 */
[-C--:B------:R-:W-:Y:S01]  /*c470*/  IMAD R13, R13, R34.reuse, RZ ;  /* 0x000000220d0d7224 */ /* 0x080fe200078e02ff */
[----:B------:R-:W-:Y:S01]  /*c480*/  MOV R18, 0x250 ;  /* 0x0000025000127802 */ /* 0x000fe20000000f00 */
[----:B------:R-:W-:Y:S01]  /*c490*/  IMAD.WIDE.U32 R8, R12, R34, RZ ;  /* 0x000000220c087225 */ /* 0x000fe200078e00ff */
[----:B------:R-:W0:Y:S01]  /*c4a0*/  LDCU.64 UR4, c[0x4][0x218] ;  /* 0x01004300ff0477ac */ /* 0x000e220008000a00 */
[----:B------:R-:W-:Y:S01]  /*c4b0*/  IADD3 R6, P0, PT, R31, 0x30, RZ ;  /* 0x000000301f067810 */ /* 0x000fe20007f1e0ff */
[----:B------:R1:W2:Y:S01]  /*c4c0*/  LDC.64 R10, c[0x4][R18] ;  /* 0x01000000120a7b82 */ /* 0x0002a20000000a00 */
[----:B------:R-:W-:-:S03]  /*c4d0*/  IMAD R3, R3, R12, R13 ;  /* 0x0000000c03037224 */ /* 0x000fc600078e020d */
[----:B------:R-:W-:Y:S02]  /*c4e0*/  IMAD.X R7, RZ, RZ, R30, P0 ;  /* 0x000000ffff077224 */ /* 0x000fe400000e061e */
[----:B------:R-:W-:-:S05]  /*c4f0*/  IMAD.IADD R9, R9, 0x1, R3 ;  /* 0x0000000109097824 */ /* 0x000fca00078e0203 */
[----:B------:R1:W-:Y:S01]  /*c500*/  STL.64 [R1+0x30], R8 ;  /* 0x0000300801007387 */ /* 0x0003e20000100a00 */
[----:B0-----:R-:W-:Y:S02]  /*c510*/  IMAD.U32 R4, RZ, RZ, UR4 ;  /* 0x00000004ff047e24 */ /* 0x001fe4000f8e00ff */
[----:B------:R-:W-:-:S07]  /*c520*/  IMAD.U32 R5, RZ, RZ, UR5 ;  /* 0x00000005ff057e24 */ /* 0x000fce000f8e00ff */
[----:B------:R-:W-:-:S07]  /*c530*/  LEPC R20, `(.L_x_287) ;  /* 0x000000001014794e */ /* 0x000fce0000000000 */
[----:B-12---:R-:W-:Y:S05]  /*c540*/  CALL.ABS.NOINC R10 ;  /* 0x000000000a007343 */ /* 0x006fea0003c00000 */
.L_x_287:
[----:B------:R-:W0:Y:S01]  /*c550*/  LDC.64 R18, c[0x4][R18] ;  /* 0x0100000012127b82 */ /* 0x000e220000000a00 */
[----:B------:R-:W1:Y:S01]  /*c560*/  LDCU.64 UR4, c[0x4][0x1c0] ;  /* 0x01003800ff0477ac */ /* 0x000e620008000a00 */
[----:B------:R-:W-:Y:S01]  /*c570*/  CS2R R6, SRZ ;  /* 0x0000000000067805 */ /* 0x000fe2000001ff00 */
[----:B-1----:R-:W-:Y:S01]  /*c580*/  IMAD.U32 R4, RZ, RZ, UR4 ;  /* 0x00000004ff047e24 */ /* 0x002fe2000f8e00ff */
[----:B------:R-:W-:-:S07]  /*c590*/  MOV R5, UR5 ;  /* 0x0000000500057c02 */ /* 0x000fce0008000f00 */
[----:B------:R-:W-:-:S07]  /*c5a0*/  LEPC R20, `(.L_x_288) ;  /* 0x000000001014794e */ /* 0x000fce0000000000 */
[----:B0-----:R-:W-:Y:S05]  /*c5b0*/  CALL.ABS.NOINC R18 ;  /* 0x0000000012007343 */ /* 0x001fea0003c00000 */
.L_x_288:
[----:B------:R-:W-:Y:S01]  /*c5c0*/  MOV R23, 0x258 ;  /* 0x0000025800177802 */ /* 0x000fe20000000f00 */
[----:B------:R-:W-:Y:S02]  /*c5d0*/  IMAD.MOV.U32 R4, RZ, RZ, 0x10 ;  /* 0x00000010ff047424 */ /* 0x000fe400078e00ff */
[----:B------:R-:W-:Y:S01]  /*c5e0*/  IMAD.MOV.U32 R5, RZ, RZ, RZ ;  /* 0x000000ffff057224 */ /* 0x000fe200078e00ff */
[----:B------:R0:W1:Y:S06]  /*c5f0*/  LDC.64 R6, c[0x4][R23] ;  /* 0x0100000017067b82 */ /* 0x00006c0000000a00 */
[----:B------:R-:W-:-:S07]  /*c600*/  LEPC R20, `(.L_x_289) ;  /* 0x000000001014794e */ /* 0x000fce0000000000 */
[----:B01----:R-:W-:Y:S05]  /*c610*/  CALL.ABS.NOINC R6 ;  /* 0x0000000006007343 */ /* 0x003fea0003c00000 */
.L_x_289:
[----:B------:R-:W-:Y:S01]  /*c620*/  VIADD R35, R33, 0x2 ;  /* 0x0000000221237836 */ /* 0x000fe20000000000 */
[----:B------:R0:W1:Y:S01]  /*c630*/  LDC.64 R6, c[0x4][R23] ;  /* 0x0100000017067b82 */ /* 0x0000620000000a00 */
[----:B------:R-:W-:Y:S02]  /*c640*/  IMAD.MOV.U32 R18, RZ, RZ, R4 ;  /* 0x000000ffff127224 */ /* 0x000fe400078e0004 */
[----:B------:R-:W-:Y:S02]  /*c650*/  IMAD.MOV.U32 R19, RZ, RZ, R5 ;  /* 0x000000ffff137224 */ /* 0x000fe400078e0005 */
[----:B------:R-:W-:-:S03]  /*c660*/  IMAD.WIDE.U32 R4, R35, 0x4, RZ ;  /* 0x0000000423047825 */ /* 0x000fc600078e00ff */
[----:B------:R0:W-:Y:S04]  /*c670*/  ST.E.64 desc[UR36][R18.64], R34 ;  /* 0x0000002212007985 */ /* 0x0001e8000c101b24 */
[----:B------:R-:W-:-:S07]  /*c680*/  LEPC R20, `(.L_x_290) ;  /* 0x000000001014794e */ /* 0x000fce0000000000 */
[----:B01----:R-:W-:Y:S05]  /*c690*/  CALL.ABS.NOINC R6 ;  /* 0x0000000006007343 */ /* 0x003fea0003c00000 */
.L_x_290:
[----:B------:R0:W-:Y:S01]  /*c6a0*/  ST.E.64 desc[UR36][R18.64+0x8], R4 ;  /* 0x0000080412007985 */ /* 0x0001e2000c101b24 */
[----:B------:R-:W-:Y:S01]  /*c6b0*/  ISETP.NE.AND P6, PT, R22, RZ, PT ;  /* 0x000000ff1600720c */ /* 0x000fe20003fc5270 */
[----:B------:R-:W-:Y:S01]  /*c6c0*/  BSSY.RECONVERGENT B0, `(.L_x_291) ;  /* 0x0000062000007945 */ /* 0x000fe20003800200 */
[----:B------:R-:W-:Y:S01]  /*c6d0*/  IMAD.MOV.U32 R0, RZ, RZ, RZ ;  /* 0x000000ffff007224 */ /* 0x000fe200078e00ff */
[----:B------:R0:W-:Y:S10]  /*c6e0*/  ST.E desc[UR36][R4.64], RZ ;  /* 0x000000ff04007985 */ /* 0x0001f4000c101924 */
[----:B0-----:R-:W-:Y:S05]  /*c6f0*/  @!P6 BRA `(.L_x_292) ;  /* 0x000000040078e947 */ /* 0x001fea0003800000 */
[----:B------:R-:W-:Y:S01]  /*c700*/  ISETP.GE.U32.AND P0, PT, R33, 0x4, PT ;  /* 0x000000042100780c */ /* 0x000fe20003f06070 */
[----:B------:R-:W-:Y:S01]  /*c710*/  BSSY.RECONVERGENT B1, `(.L_x_293) ;  /* 0x0000036000017945 */ /* 0x000fe20003800200 */
[----:B------:R-:W-:Y:S02]  /*c720*/  IMAD.MOV.U32 R3, RZ, RZ, RZ ;  /* 0x000000ffff037224 */ /* 0x000fe400078e00ff */
[----:B------:R-:W-:-:S09]  /*c730*/  IMAD.MOV.U32 R0, RZ, RZ, RZ ;  /* 0x000000ffff007224 */ /* 0x000fd200078e00ff */
[----:B------:R-:W-:Y:S05]  /*c740*/  @!P0 BRA `(.L_x_294) ;  /* 0x0000000000c88947 */ /* 0x000fea0003800000 */
[----:B------:R-:W-:Y:S01]  /*c750*/  BSSY.RECONVERGENT B2, `(.L_x_295) ;  /* 0x0000030000027945 */ /* 0x000fe20003800200 */
[----:B------:R-:W-:Y:S02]  /*c760*/  IMAD.MOV.U32 R3, RZ, RZ, RZ ;  /* 0x000000ffff037224 */ /* 0x000fe400078e00ff */
[----:B------:R-:W-:-:S07]  /*c770*/  IMAD.MOV.U32 R0, RZ, RZ, RZ ;  /* 0x000000ffff007224 */ /* 0x000fce00078e00ff */
.L_x_296:
[----:B------:R-:W-:Y:S01]  /*c780*/  IMAD.WIDE.U32 R4, R3, 0x4, R16 ;  /* 0x0000000403047825 */ /* 0x000fe200078e0010 */
[----:B------:R-:W2:Y:S04]  /*c790*/  LD.E.64 R6, desc[UR36][R18.64+0x8] ;  /* 0x0000082412067980 */ /* 0x000ea8000c101b00 */
[----:B------:R-:W3:Y:S02]  /*c7a0*/  LD.E R13, desc[UR36][R4.64] ;  /* 0x00000024040d7980 */ /* 0x000ee4000c101900 */
[----:B---3--:R-:W-:Y:S02]  /*c7b0*/  IMAD.IADD R10, R13, 0x1, R0 ;  /* 0x000000010d0a7824 */ /* 0x008fe400078e0200 */
[----:B--2---:R-:W-:-:S03]  /*c7c0*/  IMAD.WIDE.U32 R8, R3, 0x4, R6 ;  /* 0x0000000403087825 */ /* 0x004fc600078e0006 */
[----:B------:R-:W-:-:S05]  /*c7d0*/  LOP3.LUT R15, R10, 0x7, RZ, 0xc0, !PT ;  /* 0x000000070a0f7812 */ /* 0x000fca00078ec0ff */
[----:B------:R0:W-:Y:S04]  /*c7e0*/  ST.E desc[UR36][R8.64+0x4], R15 ;  /* 0x0000040f08007985 */ /* 0x0001e8000c101924 */
[----:B------:R-:W2:Y:S04]  /*c7f0*/  LD.E R12, desc[UR36][R4.64+0x4] ;  /* 0x00000424040c7980 */ /* 0x000ea8000c101900 */
[----:B------:R-:W3:Y:S01]  /*c800*/  LD.E.64 R6, desc[UR36][R18.64+0x8] ;  /* 0x0000082412067980 */ /* 0x000ee2000c101b00 */
[----:B------:R-:W-:-:S04]  /*c810*/  IADD3 R23, P0, PT, R13, R0, RZ ;  /* 0x000000000d177210 */ /* 0x000fc80007f1e0ff */
[----:B--2---:R-:W-:Y:S01]  /*c820*/  LEA.HI R14, R23, R12, RZ, 0x1d ;  /* 0x0000000c170e7211 */ /* 0x004fe200078fe8ff */
[----:B---3--:R-:W-:-:S03]  /*c830*/  IMAD.WIDE.U32 R10, R3, 0x4, R6 ;  /* 0x00000004030a7825 */ /* 0x008fc600078e0006 */
[----:B------:R-:W-:-:S05]  /*c840*/  LOP3.LUT R21, R14, 0x7, RZ, 0xc0, !PT ;  /* 0x000000070e157812 */ /* 0x000fca00078ec0ff */
[----:B------:R1:W-:Y:S04]  /*c850*/  ST.E desc[UR36][R10.64+0x8], R21 ;  /* 0x000008150a007985 */ /* 0x0003e8000c101924 */
[----:B------:R-:W2:Y:S04]  /*c860*/  LD.E R14, desc[UR36][R4.64+0x8] ;  /* 0x00000824040e7980 */ /* 0x000ea8000c101900 */
[----:B------:R-:W3:Y:S01]  /*c870*/  LD.E.64 R6, desc[UR36][R18.64+0x8] ;  /* 0x0000082412067980 */ /* 0x000ee2000c101b00 */
[----:B------:R-:W-:-:S04]  /*c880*/  SHF.R.S32.HI R0, RZ, 0x1f, R0 ;  /* 0x0000001fff007819 */ /* 0x000fc80000011400 */
[----:B------:R-:W-:-:S04]  /*c890*/  LEA.HI.X.SX32 R20, R13, R0, 0x1, P0 ;  /* 0x000000000d147211 */ /* 0x000fc800000f0eff */
[----:B0-----:R-:W-:-:S04]  /*c8a0*/  SHF.R.S64 R15, R23, 0x3, R20 ;  /* 0x00000003170f7819 */ /* 0x001fc80000001014 */
[----:B------:R-:W-:-:S04]  /*c8b0*/  IADD3 R15, P0, PT, R12, R15, RZ ;  /* 0x0000000f0c0f7210 */ /* 0x000fc80007f1e0ff */
[----:B--2---:R-:W-:Y:S01]  /*c8c0*/  LEA.HI R0, R15, R14, RZ, 0x1d ;  /* 0x0000000e0f007211 */ /* 0x004fe200078fe8ff */
[----:B---3--:R-:W-:-:S03]  /*c8d0*/  IMAD.WIDE.U32 R8, R3, 0x4, R6 ;  /* 0x0000000403087825 */ /* 0x008fc600078e0006 */
[----:B------:R-:W-:-:S05]  /*c8e0*/  LOP3.LUT R13, R0, 0x7, RZ, 0xc0, !PT ;  /* 0x00000007000d7812 */ /* 0x000fca00078ec0ff */
[----:B------:R0:W-:Y:S04]  /*c8f0*/  ST.E desc[UR36][R8.64+0xc], R13 ;  /* 0x00000c0d08007985 */ /* 0x0001e8000c101924 */
[----:B------:R-:W2:Y:S04]  /*c900*/  LD.E R0, desc[UR36][R4.64+0xc] ;  /* 0x00000c2404007980 */ /* 0x000ea8000c101900 */
[----:B------:R-:W3:Y:S01]  /*c910*/  LD.E.64 R6, desc[UR36][R18.64+0x8] ;  /* 0x0000082412067980 */ /* 0x000ee2000c101b00 */
[----:B-1----:R-:W-:-:S04]  /*c920*/  SHF.R.S32.HI R11, RZ, 0x3, R20 ;  /* 0x00000003ff0b7819 */ /* 0x002fc80000011414 */
[----:B------:R-:W-:-:S04]  /*c930*/  LEA.HI.X.SX32 R12, R12, R11, 0x1, P0 ;  /* 0x0000000b0c0c7211 */ /* 0x000fc800000f0eff */
[--C-:B------:R-:W-:Y:S02]  /*c940*/  SHF.R.S64 R11, R15, 0x3, R12.reuse ;  /* 0x000000030f0b7819 */ /* 0x100fe4000000100c */
[----:B------:R-:W-:Y:S02]  /*c950*/  SHF.R.S32.HI R15, RZ, 0x3, R12 ;  /* 0x00000003ff0f7819 */ /* 0x000fe4000001140c */
[----:B------:R-:W-:-:S04]  /*c960*/  IADD3 R11, P0, PT, R14, R11, RZ ;  /* 0x0000000b0e0b7210 */ /* 0x000fc80007f1e0ff */
[----:B------:R-:W-:-:S04]  /*c970*/  LEA.HI.X.SX32 R14, R14, R15, 0x1, P0 ;  /* 0x0000000f0e0e7211 */ /* 0x000fc800000f0eff */
[--C-:B------:R-:W-:Y:S02]  /*c980*/  SHF.R.U64 R11, R11, 0x3, R14.reuse ;  /* 0x000000030b0b7819 */ /* 0x100fe4000000120e */
[----:B0-----:R-:W-:Y:S02]  /*c990*/  LOP3.LUT R8, R33, 0xfffffffc, RZ, 0xc0, !PT ;  /* 0xfffffffc21087812 */ /* 0x001fe400078ec0ff */
[----:B------:R-:W-:Y:S01]  /*c9a0*/  SHF.R.U32.HI R9, RZ, 0x3, R14 ;  /* 0x00000003ff097819 */ /* 0x000fe2000001160e */
[----:B--2---:R-:W-:Y:S02]  /*c9b0*/  IMAD.IADD R10, R0, 0x1, R11 ;  /* 0x00000001000a7824 */ /* 0x004fe400078e020b */
        /* <DEDUP_REMOVED lines=9> */
[----:B------:R-:W-:Y:S05]  /*ca50*/  BSYNC.RECONVERGENT B2 ;  /* 0x0000000000027941 */ /* 0x000fea0003800200 */
.L_x_295:
[----:B------:R-:W-:-:S07]  /*ca60*/  IMAD.MOV.U32 R3, RZ, RZ, R8 ;  /* 0x000000ffff037224 */ /* 0x000fce00078e0008 */
.L_x_294:
[----:B------:R-:W-:Y:S05]  /*ca70*/  BSYNC.RECONVERGENT B1 ;  /* 0x0000000000017941 */ /* 0x000fea0003800200 */
.L_x_293:
[----:B------:R-:W-:-:S13]  /*ca80*/  LOP3.LUT P0, RZ, R33, 0x3, RZ, 0xc0, !PT ;  /* 0x0000000321ff7812 */ /* 0x000fda000780c0ff */
[----:B------:R-:W-:Y:S05]  /*ca90*/  @!P0 BRA `(.L_x_292) ;  /* 0x0000000000908947 */ /* 0x000fea0003800000 */
[----:B------:R-:W-:Y:S01]  /*caa0*/  IMAD.WIDE.U32 R4, R3, 0x4, R16 ;  /* 0x0000000403047825 */ /* 0x000fe200078e0010 */
[----:B------:R-:W2:Y:S04]  /*cab0*/  LD.E.64 R6, desc[UR36][R18.64+0x8] ;  /* 0x0000082412067980 */ /* 0x000ea8000c101b00 */
[----:B------:R-:W3:Y:S01]  /*cac0*/  LD.E R9, desc[UR36][R4.64] ;  /* 0x0000002404097980 */ /* 0x000ee2000c101900 */
[----:B------:R-:W-:Y:S01]  /*cad0*/  LOP3.LUT R10, R33, 0x3, RZ, 0xc0, !PT ;  /* 0x00000003210a7812 */ /* 0x000fe200078ec0ff */
[----:B---3--:R-:W-:Y:S02]  /*cae0*/  IMAD.IADD R8, R0, 0x1, R9 ;  /* 0x0000000100087824 */ /* 0x008fe400078e0209 */
[----:B--2---:R-:W-:-:S03]  /*caf0*/  IMAD.WIDE.U32 R6, R3, 0x4, R6 ;  /* 0x0000000403067825 */ /* 0x004fc600078e0006 */
[----:B------:R-:W-:Y:S02]  /*cb00*/  LOP3.LUT R11, R8, 0x7, RZ, 0xc0, !PT ;  /* 0x00000007080b7812 */ /* 0x000fe400078ec0ff */
[----:B------:R-:W-:Y:S02]  /*cb10*/  SHF.R.S32.HI R8, RZ, 0x1f, R0 ;  /* 0x0000001fff087819 */ /* 0x000fe40000011400 */
[----:B------:R-:W-:Y:S01]  /*cb20*/  IADD3 R0, P0, PT, R0, R9, RZ ;  /* 0x0000000900007210 */ /* 0x000fe20007f1e0ff */
[----:B------:R0:W-:Y:S03]  /*cb30*/  ST.E desc[UR36][R6.64+0x4], R11 ;  /* 0x0000040b06007985 */ /* 0x0001e6000c101924 */
[----:B------:R-:W-:Y:S02]  /*cb40*/  LEA.HI.X.SX32 R9, R9, R8, 0x1, P0 ;  /* 0x0000000809097211 */ /* 0x000fe400000f0eff */
[----:B------:R-:W-:-:S02]  /*cb50*/  ISETP.NE.AND P0, PT, R10, 0x1, PT ;  /* 0x000000010a00780c */ /* 0x000fc40003f05270 */
[----:B------:R-:W-:-:S05]  /*cb60*/  SHF.R.U64 R21, R0, 0x3, R9 ;  /* 0x0000000300157819 */ /* 0x000fca0000001209 */
[----:B------:R-:W-:-:S06]  /*cb70*/  IMAD.MOV.U32 R0, RZ, RZ, R21 ;  /* 0x000000ffff007224 */ /* 0x000fcc00078e0015 */
[----:B0-----:R-:W-:Y:S05]  /*cb80*/  @!P0 BRA `(.L_x_292) ;  /* 0x0000000000548947 */ /* 0x001fea0003800000 */
[----:B------:R-:W2:Y:S04]  /*cb90*/  LD.E R0, desc[UR36][R4.64+0x4] ;  /* 0x0000042404007980 */ /* 0x000ea8000c101900 */
[----:B------:R-:W3:Y:S01]  /*cba0*/  LD.E.64 R6, desc[UR36][R18.64+0x8] ;  /* 0x0000082412067980 */ /* 0x000ee2000c101b00 */
[----:B------:R-:W-:Y:S01]  /*cbb0*/  ISETP.NE.AND P0, PT, R10, 0x2, PT ;  /* 0x000000020a00780c */ /* 0x000fe20003f05270 */
[----:B--2---:R-:W-:Y:S02]  /*cbc0*/  IMAD.IADD R8, R0, 0x1, R21 ;  /* 0x0000000100087824 */ /* 0x004fe400078e0215 */
[----:B---3--:R-:W-:-:S03]  /*cbd0*/  IMAD.WIDE.U32 R6, R3, 0x4, R6 ;  /* 0x0000000403067825 */ /* 0x008fc600078e0006 */
[----:B------:R-:W-:-:S05]  /*cbe0*/  LOP3.LUT R11, R8, 0x7, RZ, 0xc0, !PT ;  /* 0x00000007080b7812 */ /* 0x000fca00078ec0ff */
[----:B------:R0:W-:Y:S04]  /*cbf0*/  ST.E desc[UR36][R6.64+0x8], R11 ;  /* 0x0000080b06007985 */ /* 0x0001e8000c101924 */
[----:B------:R1:W2:Y:S04]  /*cc00*/  @P0 LD.E R13, desc[UR36][R4.64+0x8] ;  /* 0x00000824040d0980 */ /* 0x0002a8000c101900 */
[----:B------:R-:W3:Y:S01]  /*cc10*/  @P0 LD.E.64 R8, desc[UR36][R18.64+0x8] ;  /* 0x0000082412080980 */ /* 0x000ee2000c101b00 */
[----:B------:R-:W-:Y:S02]  /*cc20*/  SHF.R.S32.HI R15, RZ, 0x1f, R21 ;  /* 0x0000001fff0f7819 */ /* 0x000fe40000011415 */
[----:B------:R-:W-:-:S04]  /*cc30*/  IADD3 R10, P1, PT, R0, R21, RZ ;  /* 0x00000015000a7210 */ /* 0x000fc80007f3e0ff */
[----:B------:R-:W-:-:S04]  /*cc40*/  LEA.HI.X.SX32 R15, R0, R15, 0x1, P1 ;  /* 0x0000000f000f7211 */ /* 0x000fc800008f0eff */
[----:B------:R-:W-:-:S04]  /*cc50*/  SHF.R.U64 R0, R10, 0x3, R15 ;  /* 0x000000030a007819 */ /* 0x000fc8000000120f */
[----:B-1----:R-:W-:Y:S01]  /*cc60*/  @P0 SHF.R.S32.HI R4, RZ, 0x1f, R0 ;  /* 0x0000001fff040819 */ /* 0x002fe20000011400 */
[----:B--2---:R-:W-:Y:S01]  /*cc70*/  @P0 IMAD.IADD R10, R0, 0x1, R13 ;  /* 0x00000001000a0824 */ /* 0x004fe200078e020d */
[----:B------:R-:W-:Y:S01]  /*cc80*/  @P0 IADD3 R5, P1, PT, R13, R0, RZ ;  /* 0x000000000d050210 */ /* 0x000fe20007f3e0ff */
[----:B---3--:R-:W-:-:S03]  /*cc90*/  @P0 IMAD.WIDE.U32 R8, R3, 0x4, R8 ;  /* 0x0000000403080825 */ /* 0x008fc600078e0008 */
[----:B------:R-:W-:Y:S02]  /*cca0*/  @P0 LOP3.LUT R3, R10, 0x7, RZ, 0xc0, !PT ;  /* 0x000000070a030812 */ /* 0x000fe400078ec0ff */
[----:B------:R-:W-:-:S03]  /*ccb0*/  @P0 LEA.HI.X.SX32 R4, R13, R4, 0x1, P1 ;  /* 0x000000040d040211 */ /* 0x000fc600008f0eff */
[----:B------:R0:W-:Y:S01]  /*ccc0*/  @P0 ST.E desc[UR36][R8.64+0xc], R3 ;  /* 0x00000c0308000985 */ /* 0x0001e2000c101924 */
[----:B------:R-:W-:-:S07]  /*ccd0*/  @P0 SHF.R.U64 R0, R5, 0x3, R4 ;  /* 0x0000000305000819 */ /* 0x000fce0000001204 */
.L_x_292:
[----:B------:R-:W-:Y:S05]  /*cce0*/  BSYNC.RECONVERGENT B0 ;  /* 0x0000000000007941 */ /* 0x000fea0003800200 */
.L_x_291:
[----:B------:R-:W0:Y:S02]  /*ccf0*/  LD.E.64 R4, desc[UR36][R18.64+0x8] ;  /* 0x0000082412047980 */ /* 0x000e24000c101b00 */
[----:B0-----:R-:W-:-:S05]  /*cd00*/  IMAD.WIDE.U32 R6, R33, 0x4, R4 ;  /* 0x0000000421067825 */ /* 0x001fca00078e0004 */
[----:B------:R0:W-:Y:S04]  /*cd10*/  ST.E desc[UR36][R6.64+0x4], R0 ;  /* 0x0000040006007985 */ /* 0x0001e8000c101924 */
[----:B------:R-:W2:Y:S04]  /*cd20*/  LD.E R38, desc[UR36][R18.64+0x4] ;  /* 0x0000042412267980 */ /* 0x000ea8000c101900 */
[----:B------:R0:W5:Y:S01]  /*cd30*/  LD.E.64 R4, desc[UR36][R18.64+0x8] ;  /* 0x0000082412047980 */ /* 0x000162000c101b00 */
[----:B------:R-:W-:Y:S01]  /*cd40*/  BSSY.RECONVERGENT B0, `(.L_x_297) ;  /* 0x000000d000007945 */ /* 0x000fe20003800200 */
[----:B--2---:R-:W-:-:S13]  /*cd50*/  ISETP.GE.AND P0, PT, R38, 0x1, PT ;  /* 0x000000012600780c */ /* 0x004fda0003f06270 */
[----:B0-----:R-:W-:Y:S05]  /*cd60*/  @!P0 BRA `(.L_x_298) ;  /* 0x0000000000288947 */ /* 0x001fea0003800000 */
.L_x_299:
        /* <DEDUP_REMOVED lines=10> */
.L_x_298:
[----:B------:R-:W-:Y:S05]  /*ce10*/  BSYNC.RECONVERGENT B0 ;  /* 0x0000000000007941 */ /* 0x000fea0003800200 */
.L_x_297:
        /* <DEDUP_REMOVED lines=14> */
.L_x_302:
[----:B------:R1:W5:Y:S01]  /*cf00*/  LD.E R38, desc[UR36][R18.64+0x4] ;  /* 0x0000042412267980 */ /* 0x000362000c101900 */
[----:B------:R-:W-:-:S03]  /*cf10*/  PLOP3.LUT P0, PT, PT, PT, PT, 0x8, 0x80 ;  /* 0x000000000080781c */ /* 0x000fc60003f0e170 */
[----:B------:R1:W-:Y:S10]  /*cf20*/  ST.E.64 desc[UR36][R18.64+0x8], RZ ;  /* 0x000008ff12007985 */ /* 0x0003f4000c101b24 */
.L_x_301:
[----:B------:R-:W-:Y:S05]  /*cf30*/  BSYNC.RECONVERGENT B6 ;  /* 0x0000000000067941 */ /* 0x000fea0003800200 */
.L_x_300:
[----:B------:R2:W5:Y:S01]  /*cf40*/  LD.E R36, desc[UR36][R18.64] ;  /* 0x0000002412247980 */ /* 0x000562000c101900 */
        /* <DEDUP_REMOVED lines=8> */
.L_x_305:
[----:B------:R-:W-:Y:S01]  /*cfd0*/  ISETP.GE.AND P0, PT, R38, 0x1, PT ;  /* 0x000000012600780c */ /* 0x000fe20003f06270 */
[----:B------:R-:W-:Y:S02]  /*cfe0*/  IMAD.MOV.U32 R22, RZ, RZ, R4 ;  /* 0x000000ffff167224 */ /* 0x000fe400078e0004 */
[----:B------:R-:W-:-:S10]  /*cff0*/  IMAD.MOV.U32 R23, RZ, RZ, R5 ;  /* 0x000000ffff177224 */ /* 0x000fd400078e0005 */
[----:B------:R-:W-:Y:S05]  /*d000*/  @!P0 BRA `(.L_x_304) ;  /* 0x0000000000c88947 */ /* 0x000fea0003800000 */
[----:B------:R-:W-:Y:S01]  /*d010*/  ISETP.GE.U32.AND P0, PT, R38, 0x4, PT ;  /* 0x000000042600780c */ /* 0x000fe20003f06070 */
[----:B------:R-:W-:Y:S01]  /*d020*/  BSSY.RECONVERGENT B0, `(.L_x_306) ;  /* 0x000001c000007945 */ /* 0x000fe20003800200 */
[----:B------:R-:W-:-:S11]  /*d030*/  IMAD.MOV.U32 R3, RZ, RZ, RZ ;  /* 0x000000ffff037224 */ /* 0x000fd600078e00ff */
[----:B------:R-:W-:Y:S05]  /*d040*/  @!P0 BRA `(.L_x_307) ;  /* 0x0000000000648947 */ /* 0x000fea0003800000 */
[----:B------:R-:W-:Y:S01]  /*d050*/  BSSY.RECONVERGENT B1, `(.L_x_308) ;  /* 0x0000017000017945 */ /* 0x000fe20003800200 */
[----:B------:R-:W-:Y:S01]  /*d060*/  IMAD.MOV.U32 R3, RZ, RZ, RZ ;  /* 0x000000ffff037224 */ /* 0x000fe200078e00ff */
[----:B------:R-:W-:-:S07]  /*d070*/  LOP3.LUT R0, R38, 0x7ffffffc, RZ, 0xc0, !PT ;  /* 0x7ffffffc26007812 */ /* 0x000fce00078ec0ff */
.L_x_309:
        /* <DEDUP_REMOVED lines=20> */
[----:B------:R-:W-:Y:S05]  /*d1c0*/  BSYNC.RECONVERGENT B1 ;  /* 0x0000000000017941 */ /* 0x000fea0003800200 */
.L_x_308:
[----:B------:R-:W-:-:S07]  /*d1d0*/  MOV R3, R0 ;  /* 0x0000000000037202 */ /* 0x000fce0000000f00 */
.L_x_307:
[----:B------:R-:W-:Y:S05]  /*d1e0*/  BSYNC.RECONVERGENT B0 ;  /* 0x0000000000007941 */ /* 0x000fea0003800200 */
.L_x_306:
[----:B------:R-:W-:-:S13]  /*d1f0*/  LOP3.LUT P0, RZ, R38, 0x3, RZ, 0xc0, !PT ;  /* 0x0000000326ff7812 */ /* 0x000fda000780c0ff */
[----:B------:R-:W-:Y:S05]  /*d200*/  @!P0 BRA `(.L_x_304) ;  /* 0x0000000000488947 */ /* 0x000fea0003800000 */
[----:B0-----:R-:W2:Y:S02]  /*d210*/  LD.E.64 R4, desc[UR36][R18.64+0x8] ;  /* 0x0000082412047980 */ /* 0x001ea4000c101b00 */
[----:B--2---:R-:W-:-:S06]  /*d220*/  IMAD.WIDE.U32 R6, R3, 0x4, R4 ;  /* 0x0000000403067825 */ /* 0x004fcc00078e0004 */
[----:B------:R-:W2:Y:S01]  /*d230*/  LD.E R7, desc[UR36][R6.64] ;  /* 0x0000002406077980 */ /* 0x000ea2000c101900 */
[----:B------:R-:W-:Y:S01]  /*d240*/  IMAD.WIDE.U32 R4, R3, 0x4, R22 ;  /* 0x0000000403047825 */ /* 0x000fe200078e0016 */
[----:B------:R-:W-:-:S04]  /*d250*/  LOP3.LUT R0, R38, 0x3, RZ, 0xc0, !PT ;  /* 0x0000000326007812 */ /* 0x000fc800078ec0ff */
[----:B------:R-:W-:Y:S01]  /*d260*/  ISETP.NE.AND P0, PT, R0, 0x1, PT ;  /* 0x000000010000780c */ /* 0x000fe20003f05270 */
[----:B--2---:R3:W-:-:S12]  /*d270*/  ST.E desc[UR36][R4.64], R7 ;  /* 0x0000000704007985 */ /* 0x0047d8000c101924 */
[----:B------:R-:W-:Y:S05]  /*d280*/  @!P0 BRA `(.L_x_304) ;  /* 0x0000000000288947 */ /* 0x000fea0003800000 */
[----:B---3--:R-:W2:Y:S02]  /*d290*/  LD.E.64 R6, desc[UR36][R18.64+0x8] ;  /* 0x0000082412067980 */ /* 0x008ea4000c101b00 */
[----:B--2---:R-:W-:-:S06]  /*d2a0*/  IMAD.WIDE.U32 R6, R3, 0x4, R6 ;  /* 0x0000000403067825 */ /* 0x004fcc00078e0006 */
[----:B------:R-:W2:Y:S01]  /*d2b0*/  LD.E R7, desc[UR36][R6.64+0x4] ;  /* 0x0000042406077980 */ /* 0x000ea2000c101900 */
[----:B------:R-:W-:-:S03]  /*d2c0*/  ISETP.NE.AND P0, PT, R0, 0x2, PT ;  /* 0x000000020000780c */ /* 0x000fc60003f05270 */
[----:B--2---:R4:W-:Y:S10]  /*d2d0*/  ST.E desc[UR36][R4.64+0x4], R7 ;  /* 0x0000040704007985 */ /* 0x0049f4000c101924 */
[----:B------:R-:W-:Y:S05]  /*d2e0*/  @!P0 BRA `(.L_x_304) ;  /* 0x0000000000108947 */ /* 0x000fea0003800000 */
[----:B------:R-:W4:Y:S02]  /*d2f0*/  LD.E.64 R18, desc[UR36][R18.64+0x8] ;  /* 0x0000082412127980 */ /* 0x000f24000c101b00 */
[----:B----4-:R-:W-:-:S06]  /*d300*/  IMAD.WIDE.U32 R6, R3, 0x4, R18 ;  /* 0x0000000403067825 */ /* 0x010fcc00078e0012 */
[----:B------:R-:W2:Y:S04]  /*d310*/  LD.E R7, desc[UR36][R6.64+0x8] ;  /* 0x0000082406077980 */ /* 0x000ea8000c101900 */
[----:B--2---:R0:W-:Y:S02]  /*d320*/  ST.E desc[UR36][R4.64+0x8], R7 ;  /* 0x0000080704007985 */ /* 0x0041e4000c101924 */
.L_x_304:
[----:B------:R-:W-:Y:S05]  /*d330*/  BSYNC.RECONVERGENT B6 ;  /* 0x0000000000067941 */ /* 0x000fea0003800200 */
.L_x_303:
[----:B012---:R-:W-:Y:S01]  /*d340*/  MOV R18, 0x250 ;  /* 0x0000025000127802 */ /* 0x007fe20000000f00 */
[----:B------:R-:W0:Y:S01]  /*d350*/  LDCU.64 UR4, c[0x4][0x220] ;  /* 0x01004400ff0477ac */ /* 0x000e220008000a00 */
[----:B---34-:R-:W-:Y:S02]  /*d360*/  CS2R R6, SRZ ;  /* 0x0000000000067805 */ /* 0x018fe4000001ff00 */
[----:B------:R1:W2:Y:S01]  /*d370*/  LDC.64 R8, c[0x4][R18] ;  /* 0x0100000012087b82 */ /* 0x0002a20000000a00 */
[----:B0-----:R-:W-:Y:S02]  /*d380*/  IMAD.U32 R4, RZ, RZ, UR4 ;  /* 0x00000004ff047e24 */ /* 0x001fe4000f8e00ff */
[----:B-1----:R-:W-:-:S07]  /*d390*/  IMAD.U32 R5, RZ, RZ, UR5 ;  /* 0x00000005ff057e24 */ /* 0x002fce000f8e00ff */
[----:B------:R-:W-:-:S07]  /*d3a0*/  LEPC R20, `(.L_x_310) ;  /* 0x000000001014794e */ /* 0x000fce0000000000 */
[----:B--2--5:R-:W-:Y:S05]  /*d3b0*/  CALL.ABS.NOINC R8 ;  /* 0x0000000008007343 */ /* 0x024fea0003c00000 */
.L_x_310:
[----:B------:R0:W-:Y:S01]  /*d3c0*/  STL [R1+0x30], R36 ;  /* 0x0000302401007387 */ /* 0x0001e20000100800 */
[----:B------:R0:W1:Y:S01]  /*d3d0*/  LDC.64 R8, c[0x4][R18] ;  /* 0x0100000012087b82 */ /* 0x0000620000000a00 */
[----:B------:R-:W2:Y:S01]  /*d3e0*/  LDCU.64 UR4, c[0x4][0x228] ;  /* 0x01004500ff0477ac */ /* 0x000ea20008000a00 */
[----:B------:R-:W-:-:S05]  /*d3f0*/  IADD3 R19, P0, PT, R31, 0x30, RZ ;  /* 0x000000301f137810 */ /* 0x000fca0007f1e0ff */
[----:B------:R-:W-:Y:S02]  /*d400*/  IMAD.X R35, RZ, RZ, R30, P0 ;  /* 0x000000ffff237224 */ /* 0x000fe400000e061e */
[----:B------:R-:W-:Y:S02]  /*d410*/  IMAD.MOV.U32 R6, RZ, RZ, R19 ;  /* 0x000000ffff067224 */ /* 0x000fe400078e0013 */
[----:B------:R-:W-:Y:S02]  /*d420*/  IMAD.MOV.U32 R7, RZ, RZ, R35 ;  /* 0x000000ffff077224 */ /* 0x000fe400078e0023 */
[----:B--2---:R-:W-:Y:S02]  /*d430*/  IMAD.U32 R4, RZ, RZ, UR4 ;  /* 0x00000004ff047e24 */ /* 0x004fe4000f8e00ff */
[----:B0-----:R-:W-:-:S07]  /*d440*/  IMAD.U32 R5, RZ, RZ, UR5 ;  /* 0x00000005ff057e24 */ /* 0x001fce000f8e00ff */
[----:B------:R-:W-:-:S07]  /*d450*/  LEPC R20, `(.L_x_311) ;  /* 0x000000001014794e */ /* 0x000fce0000000000 */
[----:B-1----:R-:W-:Y:S05]  /*d460*/  CALL.ABS.NOINC R8 ;  /* 0x0000000008007343 */ /* 0x002fea0003c00000 */
.L_x_311:
        /* <DEDUP_REMOVED lines=9> */
.L_x_312:
[----:B------:R-:W-:Y:S01]  /*d500*/  ISETP.GE.AND P0, PT, R38, 0x1, PT ;  /* 0x000000012600780c */ /* 0x000fe20003f06270 */
[----:B------:R-:W-:Y:S03]  /*d510*/  BSSY.RECONVERGENT B7, `(.L_x_313) ;  /* 0x0000062000077945 */ /* 0x000fe60003800200 */
[----:B------:R-:W-:-:S09]  /*d520*/  P2R R41, PR, RZ, 0x1 ;  /* 0x00000001ff297803 */ /* 0x000fd20000000000 */
        /* <DEDUP_REMOVED lines=8> */
.L_x_321:
        /* <DEDUP_REMOVED lines=9> */
[----:B------:R-:W-:Y:S02]  /*d640*/  IMAD.MOV.U32 R6, RZ, RZ, R37 ;  /* 0x000000ffff067224 */ /* 0x000fe400078e0025 */
[----:B------:R-:W-:Y:S02]  /*d650*/  IMAD.MOV.U32 R7, RZ, RZ, R35 ;  /* 0x000000ffff077224 */ /* 0x000fe400078e0023 */
[----:B0-----:R-:W-:Y:S02]  /*d660*/  IMAD.U32 R4, RZ, RZ, UR4 ;  /* 0x00000004ff047e24 */ /* 0x001fe4000f8e00ff */
[----:B------:R-:W-:Y:S01]  /*d670*/  IMAD.U32 R5, RZ, RZ, UR5 ;  /* 0x00000005ff057e24 */ /* 0x000fe2000f8e00ff */
[----:B--2---:R0:W-:Y:S02]  /*d680*/  STL [R1+0x30], R0 ;  /* 0x0000300001007387 */ /* 0x0041e40000100800 */
[----:B01-3--:R-:W-:-:S07]  /*d690*/  P2R R0, PR, RZ, 0x2 ;  /* 0x00000002ff007803 */ /* 0x00bfce0000000000 */
[----:B------:R-:W-:-:S07]  /*d6a0*/  LEPC R20, `(.L_x_317) ;  /* 0x000000001014794e */ /* 0x000fce0000000000 */
[----:B------:R-:W-:Y:S05]  /*d6b0*/  CALL.ABS.NOINC R8 ;  /* 0x0000000008007343 */ /* 0x000fea0003c00000 */
.L_x_317:
        /* <DEDUP_REMOVED lines=10> */
.L_x_318:
        /* <DEDUP_REMOVED lines=10> */
.L_x_319:
[----:B------:R-:W2:Y:S01]  /*d800*/  LD.E R18, desc[UR36][R18.64+0xc] ;  /* 0x00000c2412127980 */ /* 0x000ea2000c101900 */
[----:B------:R0:W1:Y:S01]  /*d810*/  LDC.64 R8, c[0x4][R39] ;  /* 0x0100000027087b82 */ /* 0x0000620000000a00 */
[----:B------:R-:W3:Y:S01]  /*d820*/  LDCU.64 UR4, c[0x4][0x210] ;  /* 0x01004200ff0477ac */ /* 0x000ee20008000a00 */
[----:B------:R-:W-:Y:S02]  /*d830*/  IMAD.MOV.U32 R6, RZ, RZ, R37 ;  /* 0x000000ffff067224 */ /* 0x000fe400078e0025 */
[----:B------:R-:W-:Y:S01]  /*d840*/  IMAD.MOV.U32 R7, RZ, RZ, R35 ;  /* 0x000000ffff077224 */ /* 0x000fe200078e0023 */
[----:B---3--:R-:W-:Y:S01]  /*d850*/  MOV R4, UR4 ;  /* 0x0000000400047c02 */ /* 0x008fe20008000f00 */
[----:B------:R-:W-:Y:S01]  /*d860*/  IMAD.U32 R5, RZ, RZ, UR5 ;  /* 0x00000005ff057e24 */ /* 0x000fe2000f8e00ff */
[----:B-12---:R0:W-:Y:S06]  /*d870*/  STL [R1+0x30], R18 ;  /* 0x0000301201007387 */ /* 0x0061ec0000100800 */
[----:B------:R-:W-:-:S07]  /*d880*/  LEPC R20, `(.L_x_320) ;  /* 0x000000001014794e */ /* 0x000fce0000000000 */
[----:B0-----:R-:W-:Y:S05]  /*d890*/  CALL.ABS.NOINC R8 ;  /* 0x0000000008007343 */ /* 0x001fea0003c00000 */
.L_x_320:
[----:B------:R-:W-:-:S13]  /*d8a0*/  ISETP.NE.AND P6, PT, R43, R42, PT ;  /* 0x0000002a2b00720c */ /* 0x000fda0003fc5270 */
[----:B------:R-:W-:Y:S05]  /*d8b0*/  @P6 BRA `(.L_x_321) ;  /* 0xfffffffc003c6947 */ /* 0x000fea000383ffff */
.L_x_316:
[----:B------:R-:W-:Y:S05]  /*d8c0*/  BSYNC.RECONVERGENT B6 ;  /* 0x0000000000067941 */ /* 0x000fea0003800200 */
.L_x_315:
        /* <DEDUP_REMOVED lines=11> */
[----:B--23--:R1:W-:Y:S06]  /*d980*/  STL [R1+0x30], R0 ;  /* 0x0000300001007387 */ /* 0x00c3ec0000100800 */
[----:B------:R-:W-:-:S07]  /*d990*/  LEPC R20, `(.L_x_322) ;  /* 0x000000001014794e */ /* 0x000fce0000000000 */
[----:B-1----:R-:W-:Y:S05]  /*d9a0*/  CALL.ABS.NOINC R8 ;  /* 0x0000000008007343 */ /* 0x002fea0003c00000 */
.L_x_322:
[----:B------:R-:W-:-:S13]  /*d9b0*/  ISETP.NE.AND P0, PT, R40, 0x1, PT ;  /* 0x000000012800780c */ /* 0x000fda0003f05270 */
[----:B------:R-:W-:Y:S05]  /*d9c0*/  @!P0 BRA `(.L_x_314) ;  /* 0x0000000000588947 */ /* 0x000fea0003800000 */
[----:B------:R-:W2:Y:S01]  /*d9d0*/  LD.E R0, desc[UR36][R18.64+0x4] ;  /* 0x0000042412007980 */ /* 0x000ea2000c101900 */
[----:B------:R0:W1:Y:S01]  /*d9e0*/  LDC.64 R8, c[0x4][R35] ;  /* 0x0100000023087b82 */ /* 0x0000620000000a00 */
[----:B------:R-:W3:Y:S01]  /*d9f0*/  LDCU.64 UR4, c[0x4][0x210] ;  /* 0x01004200ff0477ac */ /* 0x000ee20008000a00 */
[----:B------:R-:W-:-:S05]  /*da00*/  IADD3 R6, P0, PT, R31, 0x30, RZ ;  /* 0x000000301f067810 */ /* 0x000fca0007f1e0ff */
[----:B------:R-:W-:Y:S02]  /*da10*/  IMAD.X R7, RZ, RZ, R30, P0 ;  /* 0x000000ffff077224 */ /* 0x000fe400000e061e */
[----:B---3--:R-:W-:Y:S02]  /*da20*/  IMAD.U32 R4, RZ, RZ, UR4 ;  /* 0x00000004ff047e24 */ /* 0x008fe4000f8e00ff */
[----:B------:R-:W-:Y:S01]  /*da30*/  IMAD.U32 R5, RZ, RZ, UR5 ;  /* 0x00000005ff057e24 */ /* 0x000fe2000f8e00ff */
[----:B-12---:R0:W-:Y:S06]  /*da40*/  STL [R1+0x30], R0 ;  /* 0x0000300001007387 */ /* 0x0061ec0000100800 */
[----:B------:R-:W-:-:S07]  /*da50*/  LEPC R20, `(.L_x_323) ;  /* 0x000000001014794e */ /* 0x000fce0000000000 */
[----:B0-----:R-:W-:Y:S05]  /*da60*/  CALL.ABS.NOINC R8 ;  /* 0x0000000008007343 */ /* 0x001fea0003c00000 */
.L_x_323:
        /* <DEDUP_REMOVED lines=12> */
.L_x_314:
[----:B------:R-:W-:Y:S05]  /*db30*/  BSYNC.RECONVERGENT B7 ;  /* 0x0000000000077941 */ /* 0x000fea0003800200 */
.L_x_313:
        /* <DEDUP_REMOVED lines=8> */
.L_x_324:
[----:B------:R-:W-:Y:S01]  /*dbc0*/  ISETP.NE.AND P6, PT, R41, RZ, PT ;  /* 0x000000ff2900720c */ /* 0x000fe20003fc5270 */
[----:B------:R-:W-:Y:S01]  /*dbd0*/  BSSY.RECONVERGENT B0, `(.L_x_325) ;  /* 0x0000111000007945 */ /* 0x000fe20003800200 */
[----:B------:R-:W-:-:S11]  /*dbe0*/  CS2R R8, SRZ ;  /* 0x0000000000087805 */ /* 0x000fd6000001ff00 */
[----:B------:R-:W-:Y:S05]  /*dbf0*/  @!P6 BRA `(.L_x_326) ;  /* 0x000000100038e947 */ /* 0x000fea0003800000 */
[----:B------:R-:W-:Y:S01]  /*dc00*/  ISETP.GE.U32.AND P0, PT, R38, 0x10, PT ;  /* 0x000000102600780c */ /* 0x000fe20003f06070 */
[----:B------:R-:W-:Y:S01]  /*dc10*/  BSSY.RECONVERGENT B1, `(.L_x_327) ;  /* 0x000007d000017945 */ /* 0x000fe20003800200 */
[----:B------:R-:W-:Y:S01]  /*dc20*/  CS2R R8, SRZ ;  /* 0x0000000000087805 */ /* 0x000fe2000001ff00 */
[----:B------:R-:W-:Y:S02]  /*dc30*/  IMAD.MOV.U32 R0, RZ, RZ, 0x1 ;  /* 0x00000001ff007424 */ /* 0x000fe400078e00ff */
[----:B------:R-:W-:Y:S02]  /*dc40*/  IMAD.MOV.U32 R3, RZ, RZ, RZ ;  /* 0x000000ffff037224 */ /* 0x000fe400078e00ff */
[----:B------:R-:W-:-:S06]  /*dc50*/  IMAD.MOV.U32 R11, RZ, RZ, RZ ;  /* 0x000000ffff0b7224 */ /* 0x000fcc00078e00ff */
[----:B------:R-:W-:Y:S05]  /*dc60*/  @!P0 BRA `(.L_x_328) ;  /* 0x0000000400dc8947 */ /* 0x000fea0003800000 */
[----:B------:R-:W-:Y:S01]  /*dc70*/  BSSY.RECONVERGENT B2, `(.L_x_328) ;  /* 0x0000076000027945 */ /* 0x000fe20003800200 */
[----:B------:R-:W-:Y:S01]  /*dc80*/  CS2R R8, SRZ ;  /* 0x0000000000087805 */ /* 0x000fe2000001ff00 */
[----:B------:R-:W-:Y:S02]  /*dc90*/  IMAD.MOV.U32 R0, RZ, RZ, 0x1 ;  /* 0x00000001ff007424 */ /* 0x000fe400078e00ff */
[----:B------:R-:W-:Y:S02]  /*dca0*/  IMAD.MOV.U32 R3, RZ, RZ, RZ ;  /* 0x000000ffff037224 */ /* 0x000fe400078e00ff */
[----:B------:R-:W-:-:S07]  /*dcb0*/  IMAD.MOV.U32 R7, RZ, RZ, RZ ;  /* 0x000000ffff077224 */ /* 0x000fce00078e00ff */
.L_x_329:
        /* <DEDUP_REMOVED lines=11> */
[----:B------:R-:W-:Y:S01]  /*dd70*/  IMAD.WIDE.U32 R8, R11, R0, R8 ;  /* 0x000000000b087225 */ /* 0x000fe200078e0008 */
[----:B---3--:R-:W-:-:S03]  /*dd80*/  SHF.R.S32.HI R11, RZ, 0x1f, R10 ;  /* 0x0000001fff0b7819 */ /* 0x008fc6000001140a */
[----:B------:R-:W-:Y:S02]  /*dd90*/  IMAD R19, R19, R0, R18 ;  /* 0x0000000013137224 */ /* 0x000fe400078e0212 */
[----:B------:R-:W-:-:S04]  /*dda0*/  IMAD R18, R3, R10, RZ ;  /* 0x0000000a03127224 */ /* 0x000fc800078e02ff */
[----:B------:R-:W-:Y:S02]  /*ddb0*/  IMAD R21, R11, R0, R18 ;  /* 0x000000000b157224 */ /* 0x000fe400078e0212 */
[----:B------:R-:W-:-:S04]  /*ddc0*/  IMAD.WIDE.U32 R10, R0, R10, RZ ;  /* 0x0000000a000a7225 */ /* 0x000fc800078e00ff */
[----:B------:R-:W-:Y:S01]  /*ddd0*/  IMAD.IADD R18, R9, 0x1, R19 ;  /* 0x0000000109127824 */ /* 0x000fe200078e0213 */
[C---:B------:R-:W-:Y:S01]  /*dde0*/  LEA R37, P0, R10.reuse, R8, 0x3 ;  /* 0x000000080a257211 */ /* 0x040fe200078018ff */
[----:B------:R-:W-:Y:S02]  /*ddf0*/  IMAD.IADD R9, R11, 0x1, R21 ;  /* 0x000000010b097824 */ /* 0x000fe400078e0215 */
[----:B----4-:R-:W-:Y:S01]  /*de00*/  IMAD R8, R3, R15, RZ ;  /* 0x0000000f03087224 */ /* 0x010fe200078e02ff */
[----:B------:R-:W2:Y:S02]  /*de10*/  LD.E R21, desc[UR36][R4.64+0x38] ;  /* 0x0000382404157980 */ /* 0x000ea4000c101900 */
[----:B------:R-:W-:Y:S02]  /*de20*/  LEA.HI.X R18, R10, R18, R9, 0x3, P0 ;  /* 0x000000120a127211 */ /* 0x000fe400000f1c09 */
[----:B------:R-:W-:Y:S01]  /*de30*/  SHF.R.S32.HI R9, RZ, 0x1f, R15 ;  /* 0x0000001fff097819 */ /* 0x000fe2000001140f */
[----:B------:R-:W3:Y:S04]  /*de40*/  LD.E R10, desc[UR36][R4.64+0x1c] ;  /* 0x00001c24040a7980 */ /* 0x000ee8000c101900 */
[----:B------:R-:W-:-:S02]  /*de50*/  IMAD R11, R9, R0, R8 ;  /* 0x00000000090b7224 */ /* 0x000fc400078e0208 */
[----:B------:R-:W-:-:S04]  /*de60*/  IMAD.WIDE.U32 R8, R0, R15, RZ ;  /* 0x0000000f00087225 */ /* 0x000fc800078e00ff */
[----:B------:R-:W-:Y:S01]  /*de70*/  IMAD.IADD R9, R9, 0x1, R11 ;  /* 0x0000000109097824 */ /* 0x000fe200078e020b */
[----:B------:R-:W-:-:S04]  /*de80*/  LEA R37, P0, R8, R37, 0x6 ;  /* 0x0000002508257211 */ /* 0x000fc800078030ff */
[----:B------:R-:W-:Y:S01]  /*de90*/  LEA.HI.X R18, R8, R18, R9, 0x6, P0 ;  /* 0x0000001208127211 */ /* 0x000fe200000f3409 */
[----:B-----5:R-:W-:Y:S01]  /*dea0*/  IMAD R8, R3, R14, RZ ;  /* 0x0000000e03087224 */ /* 0x020fe200078e02ff */
[----:B------:R-:W-:-:S05]  /*deb0*/  SHF.R.S32.HI R9, RZ, 0x1f, R14 ;  /* 0x0000001fff097819 */ /* 0x000fca000001140e */
[----:B------:R-:W-:Y:S02]  /*dec0*/  IMAD R11, R9, R0, R8 ;  /* 0x00000000090b7224 */ /* 0x000fe400078e0208 */
[----:B------:R-:W-:Y:S02]  /*ded0*/  IMAD.WIDE.U32 R8, R0, R14, RZ ;  /* 0x0000000e00087225 */ /* 0x000fe400078e00ff */
[----:B------:R-:W4:Y:S02]  /*dee0*/  LD.E R14, desc[UR36][R4.64+0x24] ;  /* 0x00002424040e7980 */ /* 0x000f24000c101900 */
[----:B------:R-:W-:Y:S01]  /*def0*/  IMAD.IADD R9, R9, 0x1, R11 ;  /* 0x0000000109097824 */ /* 0x000fe200078e020b */
[C---:B------:R-:W-:Y:S01]  /*df00*/  LEA R37, P0, R8.reuse, R37, 0x9 ;  /* 0x0000002508257211 */ /* 0x040fe200078048ff */
[----:B------:R-:W5:Y:S03]  /*df10*/  LD.E R11, desc[UR36][R4.64+0x20] ;  /* 0x00002024040b7980 */ /* 0x000f66000c101900 */
[----:B------:R-:W-:Y:S01]  /*df20*/  LEA.HI.X R18, R8, R18, R9, 0x9, P0 ;  /* 0x0000001208127211 */ /* 0x000fe200000f4c09 */
[----:B------:R-:W-:Y:S01]  /*df30*/  IMAD R8, R3, R13, RZ ;  /* 0x0000000d03087224 */ /* 0x000fe200078e02ff */
[----:B------:R-:W-:-:S05]  /*df40*/  SHF.R.S32.HI R9, RZ, 0x1f, R13 ;  /* 0x0000001fff097819 */ /* 0x000fca000001140d */
[----:B------:R-:W-:Y:S02]  /*df50*/  IMAD R15, R9, R0, R8 ;  /* 0x00000000090f7224 */ /* 0x000fe400078e0208 */
[----:B------:R-:W-:-:S04]  /*df60*/  IMAD.WIDE.U32 R8, R0, R13, RZ ;  /* 0x0000000d00087225 */ /* 0x000fc800078e00ff */
[----:B------:R-:W-:Y:S01]  /*df70*/  IMAD.IADD R9, R9, 0x1, R15 ;  /* 0x0000000109097824 */ /* 0x000fe200078e020f */
[C---:B------:R-:W-:Y:S01]  /*df80*/  LEA R37, P0, R8.reuse, R37, 0xc ;  /* 0x0000002508257211 */ /* 0x040fe200078060ff */
[----:B------:R-:W2:Y:S03]  /*df90*/  LD.E R15, desc[UR36][R4.64+0x30] ;  /* 0x00003024040f7980 */ /* 0x000ea6000c101900 */
[----:B------:R-:W-:Y:S01]  /*dfa0*/  LEA.HI.X R18, R8, R18, R9, 0xc, P0 ;  /* 0x0000001208127211 */ /* 0x000fe200000f6409 */
[----:B------:R-:W-:Y:S01]  /*dfb0*/  IMAD R8, R3, R12, RZ ;  /* 0x0000000c03087224 */ /* 0x000fe200078e02ff */
[----:B------:R-:W-:-:S05]  /*dfc0*/  SHF.R.S32.HI R9, RZ, 0x1f, R12 ;  /* 0x0000001fff097819 */ /* 0x000fca000001140c */
[----:B------:R-:W-:Y:S02]  /*dfd0*/  IMAD R13, R9, R0, R8 ;  /* 0x00000000090d7224 */ /* 0x000fe400078e0208 */
[----:B------:R-:W-:Y:S02]  /*dfe0*/  IMAD.WIDE.U32 R8, R0, R12, RZ ;  /* 0x0000000c00087225 */ /* 0x000fe400078e00ff */
[----:B------:R-:W2:Y:S02]  /*dff0*/  LD.E R12, desc[UR36][R4.64+0x28] ;  /* 0x00002824040c7980 */ /* 0x000ea4000c101900 */
[----:B------:R-:W-:Y:S02]  /*e000*/  IMAD.IADD R9, R9, 0x1, R13 ;  /* 0x0000000109097824 */ /* 0x000fe400078e020d */
[----:B------:R-:W2:Y:S01]  /*e010*/  LD.E R13, desc[UR36][R4.64+0x2c] ;  /* 0x00002c24040d7980 */ /* 0x000ea2000c101900 */
[----:B------:R-:W-:-:S04]  /*e020*/  LEA R37, P0, R8, R37, 0xf ;  /* 0x0000002508257211 */ /* 0x000fc800078078ff */
[----:B------:R-:W-:Y:S01]  /*e030*/  LEA.HI.X R18, R8, R18, R9, 0xf, P0 ;  /* 0x0000001208127211 */ /* 0x000fe200000f7c09 */
[----:B------:R-:W-:Y:S01]  /*e040*/  IMAD R8, R3, R6, RZ ;  /* 0x0000000603087224 */ /* 0x000fe200078e02ff */
[----:B------:R-:W-:-:S05]  /*e050*/  SHF.R.S32.HI R9, RZ, 0x1f, R6 ;  /* 0x0000001fff097819 */ /* 0x000fca0000011406 */
[----:B------:R-:W-:Y:S02]  /*e060*/  IMAD R19, R9, R0, R8 ;  /* 0x0000000009137224 */ /* 0x000fe400078e0208 */
[----:B------:R-:W-:-:S04]  /*e070*/  IMAD.WIDE.U32 R8, R0, R6, RZ ;  /* 0x0000000600087225 */ /* 0x000fc800078e00ff */
[----:B------:R-:W-:Y:S02]  /*e080*/  IMAD.IADD R9, R9, 0x1, R19 ;  /* 0x0000000109097824 */ /* 0x000fe400078e0213 */
[----:B------:R0:W2:Y:S01]  /*e090*/  LD.E R19, desc[UR36][R4.64+0x3c] ;  /* 0x00003c2404137980 */ /* 0x0000a2000c101900 */
[----:B------:R-:W-:-:S04]  /*e0a0*/  LEA R37, P0, R8, R37, 0x12 ;  /* 0x0000002508257211 */ /* 0x000fc800078090ff */
[----:B------:R-:W-:Y:S01]  /*e0b0*/  LEA.HI.X R6, R8, R18, R9, 0x12, P0 ;  /* 0x0000001208067211 */ /* 0x000fe200000f9409 */
[----:B------:R-:W-:Y:S01]  /*e0c0*/  VIADD R7, R7, 0x10 ;  /* 0x0000001007077836 */ /* 0x000fe20000000000 */
[----:B---3--:R-:W-:Y:S01]  /*e0d0*/  SHF.R.S32.HI R9, RZ, 0x1f, R10 ;  /* 0x0000001fff097819 */ /* 0x008fe2000001140a */
[----:B------:R-:W-:-:S04]  /*e0e0*/  IMAD R8, R3, R10, RZ ;  /* 0x0000000a03087224 */ /* 0x000fc800078e02ff */
[----:B------:R-:W-:Y:S02]  /*e0f0*/  IMAD R39, R9, R0, R8 ;  /* 0x0000000009277224 */ /* 0x000fe400078e0208 */
[----:B------:R-:W-:-:S05]  /*e100*/  IMAD.WIDE.U32 R8, R0, R10, RZ ;  /* 0x0000000a00087225 */ /* 0x000fca00078e00ff */
[----:B------:R-:W-:Y:S02]  /*e110*/  IADD3 R9, PT, PT, R9, R39, RZ ;  /* 0x0000002709097210 */ /* 0x000fe40007ffe0ff */
[----:B------:R-:W-:-:S04]  /*e120*/  LEA R37, P0, R8, R37, 0x15 ;  /* 0x0000002508257211 */ /* 0x000fc8000780a8ff */
[----:B------:R-:W-:Y:S02]  /*e130*/  LEA.HI.X R6, R8, R6, R9, 0x15, P0 ;  /* 0x0000000608067211 */ /* 0x000fe400000fac09 */
[----:B-----5:R-:W-:Y:S01]  /*e140*/  SHF.R.S32.HI R9, RZ, 0x1f, R11 ;  /* 0x0000001fff097819 */ /* 0x020fe2000001140b */
[-C--:B------:R-:W-:Y:S02]  /*e150*/  IMAD R8, R3, R11.reuse, RZ ;  /* 0x0000000b03087224 */ /* 0x080fe400078e02ff */
[----:B0-----:R-:W-:-:S04]  /*e160*/  IMAD.WIDE.U32 R4, R0, R11, RZ ;  /* 0x0000000b00047225 */ /* 0x001fc800078e00ff */
[----:B------:R-:W-:-:S04]  /*e170*/  IMAD R9, R9, R0, R8 ;  /* 0x0000000009097224 */ /* 0x000fc800078e0208 */
[----:B------:R-:W-:Y:S01]  /*e180*/  IMAD.IADD R5, R5, 0x1, R9 ;  /* 0x0000000105057824 */ /* 0x000fe200078e0209 */
[----:B------:R-:W-:-:S04]  /*e190*/  LEA R9, P0, R4, R37, 0x18 ;  /* 0x0000002504097211 */ /* 0x000fc8000780c0ff */
[----:B------:R-:W-:Y:S01]  /*e1a0*/  LEA.HI.X R6, R4, R6, R5, 0x18, P0 ;  /* 0x0000000604067211 */ /* 0x000fe200000fc405 */
[----:B----4-:R-:W-:Y:S01]  /*e1b0*/  IMAD R4, R3, R14, RZ ;  /* 0x0000000e03047224 */ /* 0x010fe200078e02ff */
[----:B------:R-:W-:-:S05]  /*e1c0*/  SHF.R.S32.HI R5, RZ, 0x1f, R14 ;  /* 0x0000001fff057819 */ /* 0x000fca000001140e */
[----:B------:R-:W-:Y:S02]  /*e1d0*/  IMAD R11, R5, R0, R4 ;  /* 0x00000000050b7224 */ /* 0x000fe400078e0204 */
[----:B------:R-:W-:-:S04]  /*e1e0*/  IMAD.WIDE.U32 R4, R0, R14, RZ ;  /* 0x0000000e00047225 */ /* 0x000fc800078e00ff */
[----:B--2---:R-:W-:Y:S01]  /*e1f0*/  IMAD R8, R3, R12, RZ ;  /* 0x0000000c03087224 */ /* 0x004fe200078e02ff */
[----:B------:R-:W-:-:S05]  /*e200*/  SHF.R.S32.HI R3, RZ, 0x1f, R12 ;  /* 0x0000001fff037819 */ /* 0x000fca000001140c */
        /* <DEDUP_REMOVED lines=12> */
[----:B------:R-:W-:Y:S01]  /*e2d0*/  IMAD.SHL.U32 R3, R3, 0x10, RZ ;  /* 0x0000001003037824 */ /* 0x000fe200078e00ff */
[----:B------:R-:W-:-:S04]  /*e2e0*/  LOP3.LUT R11, R38, 0x7ffffff0, RZ, 0xc0, !PT ;  /* 0x7ffffff0260b7812 */ /* 0x000fc800078ec0ff */
[----:B------:R-:W-:Y:S01]  /*e2f0*/  IADD3.X R3, PT, PT, R3, R4, R9, P0, P1 ;  /* 0x0000000403037210 */ /* 0x000fe200007e2409 */
[C---:B------:R-:W-:Y:S01]  /*e300*/  IMAD R4, R0.reuse, R35, RZ ;  /* 0x0000002300047224 */ /* 0x040fe200078e02ff */
[----:B------:R-:W-:Y:S01]  /*e310*/  ISETP.NE.AND P0, PT, R7, R11, PT ;  /* 0x0000000b0700720c */ /* 0x000fe20003f05270 */
[----:B------:R-:W-:Y:S01]  /*e320*/  IMAD R9, R0, R21, RZ ;  /* 0x0000001500097224 */ /* 0x000fe200078e02ff */
[----:B------:R-:W-:Y:S01]  /*e330*/  IADD3 R8, P1, P2, RZ, RZ, R8 ;  /* 0x000000ffff087210 */ /* 0x000fe20007a3e008 */
[----:B------:R-:W-:Y:S02]  /*e340*/  IMAD.SHL.U32 R4, R4, 0x80, RZ ;  /* 0x0000008004047824 */ /* 0x000fe400078e00ff */
[----:B------:R-:W-:Y:S01]  /*e350*/  IMAD.SHL.U32 R9, R9, 0x400, RZ ;  /* 0x0000040009097824 */ /* 0x000fe200078e00ff */
[----:B------:R-:W-:Y:S01]  /*e360*/  IADD3 R8, P3, PT, RZ, R8, RZ ;  /* 0x00000008ff087210 */ /* 0x000fe20007f7e0ff */
[----:B------:R-:W-:-:S03]  /*e370*/  IMAD R6, R0, R19, RZ ;  /* 0x0000001300067224 */ /* 0x000fc600078e02ff */
[----:B------:R-:W-:Y:S01]  /*e380*/  IADD3.X R9, PT, PT, R9, R4, R3, P1, P2 ;  /* 0x0000000409097210 */ /* 0x000fe20000fe4403 */
[----:B------:R-:W-:Y:S02]  /*e390*/  IMAD.U32 R3, R0, 0x10000, RZ ;  /* 0x0001000000037824 */ /* 0x000fe400078e00ff */
[----:B------:R-:W-:Y:S02]  /*e3a0*/  IMAD.MOV.U32 R0, RZ, RZ, RZ ;  /* 0x000000ffff007224 */ /* 0x000fe400078e00ff */
[----:B------:R-:W-:Y:S01]  /*e3b0*/  IMAD.U32.X R9, R6, 0x2000, R9, P3 ;  /* 0x0000200006097824 */ /* 0x000fe200018e0409 */
[----:B------:R-:W-:Y:S06]  /*e3c0*/  @P0 BRA `(.L_x_329) ;  /* 0xfffffff8003c0947 */ /* 0x000fec000383ffff */
[----:B------:R-:W-:Y:S05]  /*e3d0*/  BSYNC.RECONVERGENT B2 ;  /* 0x0000000000027941 */ /* 0x000fea0003800200 */
.L_x_328:
[----:B------:R-:W-:Y:S05]  /*e3e0*/  BSYNC.RECONVERGENT B1 ;  /* 0x0000000000017941 */ /* 0x000fea0003800200 */
.L_x_327:
[----:B------:R-:W-:-:S13]  /*e3f0*/  LOP3.LUT P0, R4, R38, 0xf, RZ, 0xc0, !PT ;  /* 0x0000000f26047812 */ /* 0x000fda000780c0ff */
[----:B------:R-:W-:Y:S05]  /*e400*/  @!P0 BRA `(.L_x_326) ;  /* 0x0000000800348947 */ /* 0x000fea0003800000 */
[----:B------:R-:W-:Y:S01]  /*e410*/  ISETP.GE.U32.AND P1, PT, R4, 0x8, PT ;  /* 0x000000080400780c */ /* 0x000fe20003f26070 */
[----:B------:R-:W-:Y:S01]  /*e420*/  BSSY.RECONVERGENT B1, `(.L_x_330) ;  /* 0x0000047000017945 */ /* 0x000fe20003800200 */
[----:B------:R-:W-:-:S11]  /*e430*/  LOP3.LUT P0, R18, R38, 0x7, RZ, 0xc0, !PT ;  /* 0x0000000726127812 */ /* 0x000fd6000780c0ff */
[----:B------:R-:W-:Y:S05]  /*e440*/  @!P1 BRA `(.L_x_331) ;  /* 0x0000000400109947 */ /* 0x000fea0003800000 */
        /* <DEDUP_REMOVED lines=9> */
[----:B------:R-:W-:-:S02]  /*e4e0*/  IMAD.MOV.U32 R7, RZ, RZ, R9 ;  /* 0x000000ffff077224 */ /* 0x000fc400078e0009 */
[----:B------:R-:W-:Y:S02]  /*e4f0*/  IMAD.MOV.U32 R6, RZ, RZ, R8 ;  /* 0x000000ffff067224 */ /* 0x000fe400078e0008 */
[----:B------:R-:W-:Y:S01]  /*e500*/  VIADD R11, R11, 0x8 ;  /* 0x000000080b0b7836 */ /* 0x000fe20000000000 */
[----:B--2---:R-:W-:Y:S01]  /*e510*/  SHF.R.S32.HI R9, RZ, 0x1f, R20 ;  /* 0x0000001fff097819 */ /* 0x004fe20000011414 */
[C---:B------:R-:W-:Y:S01]  /*e520*/  IMAD R8, R3.reuse, R20, RZ ;  /* 0x0000001403087224 */ /* 0x040fe200078e02ff */
[----:B---3--:R-:W-:Y:S01]  /*e530*/  SHF.R.S32.HI R35, RZ, 0x1f, R21 ;  /* 0x0000001fff237819 */ /* 0x008fe20000011415 */
[----:B------:R-:W-:Y:S02]  /*e540*/  IMAD R37, R3, R21, RZ ;  /* 0x0000001503257224 */ /* 0x000fe400078e02ff */
[----:B------:R-:W-:-:S04]  /*e550*/  IMAD.WIDE.U32 R6, R21, R0, R6 ;  /* 0x0000000015067225 */ /* 0x000fc800078e0006 */
[-C--:B------:R-:W-:Y:S02]  /*e560*/  IMAD R21, R9, R0.reuse, R8 ;  /* 0x0000000009157224 */ /* 0x080fe400078e0208 */
[----:B------:R-:W-:Y:S02]  /*e570*/  IMAD R35, R35, R0, R37 ;  /* 0x0000000023237224 */ /* 0x000fe400078e0225 */
[----:B------:R-:W-:-:S04]  /*e580*/  IMAD.WIDE.U32 R8, R0, R20, RZ ;  /* 0x0000001400087225 */ /* 0x000fc800078e00ff */
[----:B------:R-:W-:Y:S01]  /*e590*/  IMAD.IADD R20, R7, 0x1, R35 ;  /* 0x0000000107147824 */ /* 0x000fe200078e0223 */
[----:B------:R-:W-:Y:S01]  /*e5a0*/  LEA R7, P1, R8, R6, 0x3 ;  /* 0x0000000608077211 */ /* 0x000fe200078218ff */
[----:B0-----:R-:W-:Y:S02]  /*e5b0*/  IMAD.IADD R5, R9, 0x1, R21 ;  /* 0x0000000109057824 */ /* 0x001fe400078e0215 */
[----:B----4-:R-:W-:-:S03]  /*e5c0*/  IMAD R4, R3, R19, RZ ;  /* 0x0000001303047224 */ /* 0x010fc600078e02ff */
[----:B------:R-:W-:Y:S02]  /*e5d0*/  LEA.HI.X R6, R8, R20, R5, 0x3, P1 ;  /* 0x0000001408067211 */ /* 0x000fe400008f1c05 */
[----:B------:R-:W-:-:S05]  /*e5e0*/  SHF.R.S32.HI R5, RZ, 0x1f, R19 ;  /* 0x0000001fff057819 */ /* 0x000fca0000011413 */
[----:B------:R-:W-:Y:S02]  /*e5f0*/  IMAD R9, R5, R0, R4 ;  /* 0x0000000005097224 */ /* 0x000fe400078e0204 */
[----:B------:R-:W-:-:S04]  /*e600*/  IMAD.WIDE.U32 R4, R0, R19, RZ ;  /* 0x0000001300047225 */ /* 0x000fc800078e00ff */
[----:B------:R-:W-:Y:S01]  /*e610*/  IMAD.IADD R5, R5, 0x1, R9 ;  /* 0x0000000105057824 */ /* 0x000fe200078e0209 */
[----:B------:R-:W-:-:S04]  /*e620*/  LEA R9, P1, R4, R7, 0x6 ;  /* 0x0000000704097211 */ /* 0x000fc800078230ff */
[----:B------:R-:W-:Y:S01]  /*e630*/  LEA.HI.X R6, R4, R6, R5, 0x6, P1 ;  /* 0x0000000604067211 */ /* 0x000fe200008f3405 */
[----:B-----5:R-:W-:Y:S01]  /*e640*/  IMAD R4, R3, R15, RZ ;  /* 0x0000000f03047224 */ /* 0x020fe200078e02ff */
[----:B------:R-:W-:-:S05]  /*e650*/  SHF.R.S32.HI R5, RZ, 0x1f, R15 ;  /* 0x0000001fff057819 */ /* 0x000fca000001140f */
[----:B------:R-:W-:Y:S02]  /*e660*/  IMAD R19, R5, R0, R4 ;  /* 0x0000000005137224 */ /* 0x000fe400078e0204 */
[----:B------:R-:W-:Y:S01]  /*e670*/  IMAD.WIDE.U32 R4, R0, R15, RZ ;  /* 0x0000000f00047225 */ /* 0x000fe200078e00ff */
[----:B------:R-:W-:-:S03]  /*e680*/  SHF.R.S32.HI R7, RZ, 0x1f, R14 ;  /* 0x0000001fff077819 */ /* 0x000fc6000001140e */
[----:B------:R-:W-:Y:S01]  /*e690*/  IMAD.IADD R5, R5, 0x1, R19 ;  /* 0x0000000105057824 */ /* 0x000fe200078e0213 */
[----:B------:R-:W-:Y:S01]  /*e6a0*/  LEA R9, P1, R4, R9, 0x9 ;  /* 0x0000000904097211 */ /* 0x000fe200078248ff */
[----:B------:R-:W-:-:S03]  /*e6b0*/  IMAD R8, R3, R14, RZ ;  /* 0x0000000e03087224 */ /* 0x000fc600078e02ff */
[----:B------:R-:W-:Y:S01]  /*e6c0*/  LEA.HI.X R6, R4, R6, R5, 0x9, P1 ;  /* 0x0000000604067211 */ /* 0x000fe200008f4c05 */
[----:B------:R-:W-:Y:S01]  /*e6d0*/  IMAD R7, R7, R0, R8 ;  /* 0x0000000007077224 */ /* 0x000fe200078e0208 */
[----:B------:R-:W-:Y:S01]  /*e6e0*/  SHF.R.S32.HI R5, RZ, 0x1f, R13 ;  /* 0x0000001fff057819 */ /* 0x000fe2000001140d */
        /* <DEDUP_REMOVED lines=8> */
[C---:B------:R-:W-:Y:S01]  /*e770*/  LEA R15, P1, R4.reuse, R15, 0xf ;  /* 0x0000000f040f7211 */ /* 0x040fe200078278ff */
[C---:B------:R-:W-:Y:S01]  /*e780*/  IMAD R8, R3.reuse, R10, RZ ;  /* 0x0000000a03087224 */ /* 0x040fe200078e02ff */
[----:B------:R-:W-:Y:S01]  /*e790*/  SHF.R.S32.HI R7, RZ, 0x1f, R10 ;  /* 0x0000001fff077819 */ /* 0x000fe2000001140a */
[----:B------:R-:W-:Y:S01]  /*e7a0*/  IMAD R13, R3, R12, RZ ;  /* 0x0000000c030d7224 */ /* 0x000fe200078e02ff */
[----:B------:R-:W-:Y:S02]  /*e7b0*/  SHF.R.S32.HI R9, RZ, 0x1f, R12 ;  /* 0x0000001fff097819 */ /* 0x000fe4000001140c */
[----:B------:R-:W-:Y:S01]  /*e7c0*/  LEA.HI.X R6, R4, R6, R5, 0xf, P1 ;  /* 0x0000000604067211 */ /* 0x000fe200008f7c05 */
[----:B------:R-:W-:-:S04]  /*e7d0*/  IMAD.WIDE.U32 R4, R0, R10, RZ ;  /* 0x0000000a00047225 */ /* 0x000fc800078e00ff */
[-C--:B------:R-:W-:Y:S02]  /*e7e0*/  IMAD R19, R7, R0.reuse, R8 ;  /* 0x0000000007137224 */ /* 0x080fe400078e0208 */
[----:B------:R-:W-:Y:S01]  /*e7f0*/  IMAD R9, R9, R0, R13 ;  /* 0x0000000009097224 */ /* 0x000fe200078e020d */
[----:B------:R-:W-:Y:S01]  /*e800*/  LEA R7, P1, R4, R15, 0x12 ;  /* 0x0000000f04077211 */ /* 0x000fe200078290ff */
[----:B------:R-:W-:-:S04]  /*e810*/  IMAD.WIDE.U32 R12, R0, R12, RZ ;  /* 0x0000000c000c7225 */ /* 0x000fc800078e00ff */
[----:B------:R-:W-:Y:S01]  /*e820*/  IMAD.IADD R5, R5, 0x1, R19 ;  /* 0x0000000105057824 */ /* 0x000fe200078e0213 */
[----:B------:R-:W-:Y:S01]  /*e830*/  LEA R8, P2, R12, R7, 0x15 ;  /* 0x000000070c087211 */ /* 0x000fe2000784a8ff */
[----:B------:R-:W-:-:S03]  /*e840*/  IMAD.IADD R9, R13, 0x1, R9 ;  /* 0x000000010d097824 */ /* 0x000fc600078e0209 */
[----:B------:R-:W-:Y:S02]  /*e850*/  LEA.HI.X R4, R4, R6, R5, 0x12, P1 ;  /* 0x0000000604047211 */ /* 0x000fe400008f9405 */
[C---:B------:R-:W-:Y:S01]  /*e860*/  SHF.L.U64.HI R3, R0.reuse, 0x18, R3 ;  /* 0x0000001800037819 */ /* 0x040fe20000010203 */
[----:B------:R-:W-:Y:S01]  /*e870*/  IMAD.SHL.U32 R0, R0, 0x1000000, RZ ;  /* 0x0100000000007824 */ /* 0x000fe200078e00ff */
[----:B------:R-:W-:-:S07]  /*e880*/  LEA.HI.X R9, R12, R4, R9, 0x15, P2 ;  /* 0x000000040c097211 */ /* 0x000fce00010fac09 */
.L_x_331:
[----:B------:R-:W-:Y:S05]  /*e890*/  BSYNC.RECONVERGENT B1 ;  /* 0x0000000000017941 */ /* 0x000fea0003800200 */
.L_x_330:
        /* <DEDUP_REMOVED lines=10> */
[----:B------:R-:W5:Y:S01]  /*e940*/  LD.E R10, desc[UR36][R6.64+0xc] ;  /* 0x00000c24060a7980 */ /* 0x000f62000c101900 */
[----:B------:R-:W-:Y:S01]  /*e950*/  IADD3 R11, PT, PT, R11, 0x4, RZ ;  /* 0x000000040b0b7810 */ /* 0x000fe20007ffe0ff */
[----:B--2---:R-:W-:Y:S01]  /*e960*/  IMAD.WIDE.U32 R4, R13, R0, R8 ;  /* 0x000000000d047225 */ /* 0x004fe200078e0008 */
[----:B------:R-:W-:-:S02]  /*e970*/  SHF.R.S32.HI R9, RZ, 0x1f, R13 ;  /* 0x0000001fff097819 */ /* 0x000fc4000001140d */
[----:B---3--:R-:W-:Y:S01]  /*e980*/  SHF.R.S32.HI R15, RZ, 0x1f, R14 ;  /* 0x0000001fff0f7819 */ /* 0x008fe2000001140e */
[C---:B------:R-:W-:Y:S02]  /*e990*/  IMAD R13, R3.reuse, R13, RZ ;  /* 0x0000000d030d7224 */ /* 0x040fe400078e02ff */
[C---:B------:R-:W-:Y:S01]  /*e9a0*/  IMAD R8, R3.reuse, R14, RZ ;  /* 0x0000000e03087224 */ /* 0x040fe200078e02ff */
[----:B----4-:R-:W-:Y:S01]  /*e9b0*/  SHF.R.S32.HI R19, RZ, 0x1f, R12 ;  /* 0x0000001fff137819 */ /* 0x010fe2000001140c */
[----:B------:R-:W-:Y:S02]  /*e9c0*/  IMAD R18, R3, R12, RZ ;  /* 0x0000000c03127224 */ /* 0x000fe400078e02ff */
[-C--:B------:R-:W-:Y:S01]  /*e9d0*/  IMAD R9, R9, R0.reuse, R13 ;  /* 0x0000000009097224 */ /* 0x080fe200078e020d */
[----:B-----5:R-:W-:Y:S01]  /*e9e0*/  SHF.R.S32.HI R35, RZ, 0x1f, R10 ;  /* 0x0000001fff237819 */ /* 0x020fe2000001140a */
[----:B------:R-:W-:Y:S02]  /*e9f0*/  IMAD R15, R15, R0, R8 ;  /* 0x000000000f0f7224 */ /* 0x000fe400078e0208 */
[----:B------:R-:W-:-:S04]  /*ea00*/  IMAD.WIDE.U32 R6, R0, R14, RZ ;  /* 0x0000000e00067225 */ /* 0x000fc800078e00ff */
[----:B------:R-:W-:Y:S01]  /*ea10*/  IMAD R21, R19, R0, R18 ;  /* 0x0000000013157224 */ /* 0x000fe200078e0212 */
[----:B------:R-:W-:Y:S01]  /*ea20*/  LEA R19, P0, R6, R4, 0x3 ;  /* 0x0000000406137211 */ /* 0x000fe200078018ff */
[----:B------:R-:W-:Y:S01]  /*ea30*/  IMAD R8, R3, R10, RZ ;  /* 0x0000000a03087224 */ /* 0x000fe200078e02ff */
[C---:B------:R-:W-:Y:S01]  /*ea40*/  SHF.L.U64.HI R3, R0.reuse, 0xc, R3 ;  /* 0x0000000c00037819 */ /* 0x040fe20000010203 */
[----:B------:R-:W-:Y:S02]  /*ea50*/  IMAD.IADD R9, R5, 0x1, R9 ;  /* 0x0000000105097824 */ /* 0x000fe400078e0209 */
[----:B------:R-:W-:-:S04]  /*ea60*/  IMAD.WIDE.U32 R12, R0, R12, RZ ;  /* 0x0000000c000c7225 */ /* 0x000fc800078e00ff */
[----:B------:R-:W-:Y:S01]  /*ea70*/  IMAD.IADD R15, R7, 0x1, R15 ;  /* 0x00000001070f7824 */ /* 0x000fe200078e020f */
[----:B------:R-:W-:Y:S01]  /*ea80*/  LEA R19, P2, R12, R19, 0x6 ;  /* 0x000000130c137211 */ /* 0x000fe200078430ff */
        /* <DEDUP_REMOVED lines=9> */
.L_x_333:
[----:B------:R-:W-:Y:S05]  /*eb20*/  BSYNC.RECONVERGENT B1 ;  /* 0x0000000000017941 */ /* 0x000fea0003800200 */
.L_x_332:
        /* <DEDUP_REMOVED lines=15> */
[----:B------:R-:W-:-:S03]  /*ec20*/  IMAD.WIDE.U32 R4, R0, R4, RZ ;  /* 0x0000000400047225 */ /* 0x000fc600078e00ff */
[----:B------:R-:W-:Y:S02]  /*ec30*/  LEA R8, P1, R4, R8, 0x3 ;  /* 0x0000000804087211 */ /* 0x000fe400078218ff */
[----:B---3--:R-:W-:Y:S01]  /*ec40*/  @P0 SHF.R.S32.HI R11, RZ, 0x1f, R6 ;  /* 0x0000001fff0b0819 */ /* 0x008fe20000011406 */
[----:B------:R-:W-:Y:S02]  /*ec50*/  @P0 IMAD R12, R3, R6, RZ ;  /* 0x00000006030c0224 */ /* 0x000fe400078e02ff */
[-C--:B------:R-:W-:Y:S02]  /*ec60*/  IMAD R3, R7, R0.reuse, R10 ;  /* 0x0000000007037224 */ /* 0x080fe400078e020a */
[----:B------:R-:W-:Y:S02]  /*ec70*/  @P0 IMAD R11, R11, R0, R12 ;  /* 0x000000000b0b0224 */ /* 0x000fe400078e020c */
[----:B------:R-:W-:-:S04]  /*ec80*/  @P0 IMAD.WIDE.U32 R6, R0, R6, RZ ;  /* 0x0000000600060225 */ /* 0x000fc800078e00ff */
[----:B------:R-:W-:Y:S01]  /*ec90*/  IMAD.IADD R0, R5, 0x1, R3 ;  /* 0x0000000105007824 */ /* 0x000fe200078e0203 */
[----:B------:R-:W-:-:S04]  /*eca0*/  @P0 LEA R8, P2, R6, R8, 0x6 ;  /* 0x0000000806080211 */ /* 0x000fc800078430ff */
[----:B------:R-:W-:Y:S01]  /*ecb0*/  LEA.HI.X R9, R4, R9, R0, 0x3, P1 ;  /* 0x0000000904097211 */ /* 0x000fe200008f1c00 */
[----:B------:R-:W-:-:S05]  /*ecc0*/  @P0 IMAD.IADD R0, R7, 0x1, R11 ;  /* 0x0000000107000824 */ /* 0x000fca00078e020b */
[----:B------:R-:W-:-:S07]  /*ecd0*/  @P0 LEA.HI.X R9, R6, R9, R0, 0x6, P2 ;  /* 0x0000000906090211 */ /* 0x000fce00010f3400 */
.L_x_326:
[----:B------:R-:W-:Y:S05]  /*ece0*/  BSYNC.RECONVERGENT B0 ;  /* 0x0000000000007941 */ /* 0x000fea0003800200 */
.L_x_325:
[----:B------:R-:W-:Y:S01]  /*ecf0*/  SHF.R.S32.HI R3, RZ, 0x1f, R36 ;  /* 0x0000001fff037819 */ /* 0x000fe20000011424 */
[-C--:B------:R-:W-:Y:S01]  /*ed00*/  IMAD R9, R9, R36.reuse, RZ ;  /* 0x0000002409097224 */ /* 0x080fe200078e02ff */
[----:B------:R-:W-:Y:S01]  /*ed10*/  MOV R18, 0x250 ;  /* 0x0000025000127802 */ /* 0x000fe20000000f00 */
[----:B------:R-:W-:Y:S01]  /*ed20*/  IMAD.WIDE.U32 R36, R8, R36, RZ ;  /* 0x0000002408247225 */ /* 0x000fe200078e00ff */
[----:B------:R-:W0:Y:S01]  /*ed30*/  LDCU.64 UR4, c[0x4][0x218] ;  /* 0x01004300ff0477ac */ /* 0x000e220008000a00 */
[----:B------:R-:W-:Y:S01]  /*ed40*/  IADD3 R6, P0, PT, R31, 0x30, RZ ;  /* 0x000000301f067810 */ /* 0x000fe20007f1e0ff */
[----:B------:R1:W2:Y:S01]  /*ed50*/  LDC.64 R10, c[0x4][R18] ;  /* 0x01000000120a7b82 */ /* 0x0002a20000000a00 */
[----:B------:R-:W-:Y:S02]  /*ed60*/  IMAD R9, R3, R8, R9 ;  /* 0x0000000803097224 */ /* 0x000fe400078e0209 */
[----:B------:R-:W-:Y:S02]  /*ed70*/  IMAD.MOV.U32 R8, RZ, RZ, R36 ;  /* 0x000000ffff087224 */ /* 0x000fe400078e0024 */
[----:B------:R-:W-:-:S02]  /*ed80*/  IMAD.IADD R9, R37, 0x1, R9 ;  /* 0x0000000125097824 */ /* 0x000fc400078e0209 */
[----:B------:R-:W-:-:S03]  /*ed90*/  IMAD.X R7, RZ, RZ, R30, P0 ;  /* 0x000000ffff077224 */ /* 0x000fc600000e061e */
[----:B------:R1:W-:Y:S01]  /*eda0*/  STL.64 [R1+0x30], R8 ;  /* 0x0000300801007387 */ /* 0x0003e20000100a00 */
[----:B0-----:R-:W-:Y:S02]  /*edb0*/  IMAD.U32 R4, RZ, RZ, UR4 ;  /* 0x00000004ff047e24 */ /* 0x001fe4000f8e00ff */
[----:B------:R-:W-:-:S07]  /*edc0*/  IMAD.U32 R5, RZ, RZ, UR5 ;  /* 0x00000005ff057e24 */ /* 0x000fce000f8e00ff */
[----:B------:R-:W-:-:S07]  /*edd0*/  LEPC R20, `(.L_x_334) ;  /* 0x000000001014794e */ /* 0x000fce0000000000 */
[----:B-12---:R-:W-:Y:S05]  /*ede0*/  CALL.ABS.NOINC R10 ;  /* 0x000000000a007343 */ /* 0x006fea0003c00000 */
.L_x_334:
[----:B------:R-:W0:Y:S01]  /*edf0*/  LDC.64 R18, c[0x4][R18] ;  /* 0x0100000012127b82 */ /* 0x000e220000000a00 */
[----:B------:R-:W1:Y:S01]  /*ee00*/  LDCU.64 UR4, c[0x4][0x1c0] ;  /* 0x01003800ff0477ac */ /* 0x000e620008000a00 */
[----:B------:R-:W-:Y:S01]  /*ee10*/  CS2R R6, SRZ ;  /* 0x0000000000067805 */ /* 0x000fe2000001ff00 */
[----:B-1----:R-:W-:Y:S02]  /*ee20*/  IMAD.U32 R4, RZ, RZ, UR4 ;  /* 0x00000004ff047e24 */ /* 0x002fe4000f8e00ff */
[----:B------:R-:W-:-:S07]  /*ee30*/  IMAD.U32 R5, RZ, RZ, UR5 ;  /* 0x00000005ff057e24 */ /* 0x000fce000f8e00ff */
[----:B------:R-:W-:-:S07]  /*ee40*/  LEPC R20, `(.L_x_335) ;  /* 0x000000001014794e */ /* 0x000fce0000000000 */
[----:B0-----:R-:W-:Y:S05]  /*ee50*/  CALL.ABS.NOINC R18 ;  /* 0x0000000012007343 */ /* 0x001fea0003c00000 */
.L_x_335:
[----:B------:R-:W-:Y:S01]  /*ee60*/  MOV R0, 0x258 ;  /* 0x0000025800007802 */ /* 0x000fe20000000f00 */
[----:B------:R-:W-:Y:S02]  /*ee70*/  IMAD.MOV.U32 R4, RZ, RZ, 0x10 ;  /* 0x00000010ff047424 */ /* 0x000fe400078e00ff */
[----:B------:R-:W-:Y:S01]  /*ee80*/  IMAD.MOV.U32 R5, RZ, RZ, RZ ;  /* 0x000000ffff057224 */ /* 0x000fe200078e00ff */
[----:B------:R0:W1:Y:S06]  /*ee90*/  LDC.64 R6, c[0x4][R0] ;  /* 0x0100000000067b82 */ /* 0x00006c0000000a00 */
[----:B------:R-:W-:-:S07]  /*eea0*/  LEPC R20, `(.L_x_336) ;  /* 0x000000001014794e */ /* 0x000fce0000000000 */
[----:B01----:R-:W-:Y:S05]  /*eeb0*/  CALL.ABS.NOINC R6 ;  /* 0x0000000006007343 */ /* 0x003fea0003c00000 */
.L_x_336:
[----:B------:R-:W-:Y:S01]  /*eec0*/  ISETP.NE.AND P0, PT, R34, RZ, PT ;  /* 0x000000ff2200720c */ /* 0x000fe20003f05270 */
[----:B------:R-:W-:Y:S01]  /*eed0*/  IMAD.MOV.U32 R18, RZ, RZ, R4 ;  /* 0x000000ffff127224 */ /* 0x000fe200078e0004 */
[----:B------:R-:W-:Y:S01]  /*eee0*/  BSSY.RECONVERGENT B7, `(.L_x_337) ;  /* 0x00000b6000077945 */ /* 0x000fe20003800200 */
[----:B------:R-:W-:-:S05]  /*eef0*/  IMAD.MOV.U32 R19, RZ, RZ, R5 ;  /* 0x000000ffff137224 */ /* 0x000fca00078e0005 */
[----:B------:R0:W-:Y:S05]  /*ef00*/  ST.E desc[UR36][R18.64], R34 ;  /* 0x0000002212007985 */ /* 0x0001ea000c101924 */
[----:B------:R0:W-:Y:S01]  /*ef10*/  @!P0 ST.E.64 desc[UR36][R18.64+0x8], RZ ;  /* 0x000008ff12008985 */ /* 0x0001e2000c101b24 */
[----:B------:R-:W-:Y:S01]  /*ef20*/  @!P0 IMAD.MOV.U32 R38, RZ, RZ, RZ ;  /* 0x000000ffff268224 */ /* 0x000fe200078e00ff */
[----:B------:R-:W-:Y:S01]  /*ef30*/  @!P0 CS2R R22, SRZ ;  /* 0x0000000000168805 */ /* 0x000fe2000001ff00 */
[----:B------:R-:W-:Y:S01]  /*ef40*/  @!P0 IMAD.MOV.U32 R36, RZ, RZ, RZ ;  /* 0x000000ffff248224 */ /* 0x000fe200078e00ff */
[----:B------:R0:W-:Y:S01]  /*ef50*/  @!P0 ST.E.64 desc[UR36][R18.64], RZ ;  /* 0x000000ff12008985 */ /* 0x0001e2000c101b24 */
[----:B------:R-:W-:Y:S05]  /*ef60*/  @!P0 BRA `(.L_x_338) ;  /* 0x0000000800b48947 */ /* 0x000fea0003800000 */
[----:B------:R-:W-:-:S13]  /*ef70*/  ISETP.GT.U32.AND P0, PT, R33, 0x1, PT ;  /* 0x000000012100780c */ /* 0x000fda0003f04070 */
[----:B------:R1:W-:Y:S01]  /*ef80*/  @!P0 ST.E.64 desc[UR36][R18.64], RZ ;  /* 0x000000ff12008985 */ /* 0x0003e2000c101b24 */
[----:B------:R-:W-:Y:S01]  /*ef90*/  @!P0 IMAD.MOV.U32 R38, RZ, RZ, RZ ;  /* 0x000000ffff268224 */ /* 0x000fe200078e00ff */
[----:B------:R-:W-:Y:S01]  /*efa0*/  @!P0 CS2R R22, SRZ ;  /* 0x0000000000168805 */ /* 0x000fe2000001ff00 */
[----:B------:R-:W-:Y:S01]  /*efb0*/  @!P0 IMAD.MOV.U32 R36, RZ, RZ, RZ ;  /* 0x000000ffff248224 */ /* 0x000fe200078e00ff */
[----:B------:R1:W-:Y:S01]  /*efc0*/  @!P0 ST.E.64 desc[UR36][R18.64+0x8], RZ ;  /* 0x000008ff12008985 */ /* 0x0003e2000c101b24 */
[----:B------:R-:W-:Y:S05]  /*efd0*/  @!P0 BRA `(.L_x_338) ;  /* 0x0000000800988947 */ /* 0x000fea0003800000 */
[----:B------:R-:W-:Y:S01]  /*efe0*/  VIADD R23, R33, 0xffffffff ;  /* 0xffffffff21177836 */ /* 0x000fe20000000000 */
[----:B------:R-:W-:-:S03]  /*eff0*/  MOV R0, 0x258 ;  /* 0x0000025800007802 */ /* 0x000fc60000000f00 */
[----:B------:R-:W-:Y:S01]  /*f000*/  IMAD.WIDE.U32 R4, R23, 0x4, RZ ;  /* 0x0000000417047825 */ /* 0x000fe200078e00ff */
[----:B------:R2:W-:Y:S01]  /*f010*/  ST.E desc[UR36][R18.64+0x4], R23 ;  /* 0x0000041712007985 */ /* 0x0005e2000c101924 */
[----:B------:R2:W3:Y:S05]  /*f020*/  LDC.64 R6, c[0x4][R0] ;  /* 0x0100000000067b82 */ /* 0x0004ea0000000a00 */
[----:B------:R-:W-:-:S07]  /*f030*/  LEPC R20, `(.L_x_339) ;  /* 0x000000001014794e */ /* 0x000fce0000000000 */
[----:B0123--:R-:W-:Y:S05]  /*f040*/  CALL.ABS.NOINC R6 ;  /* 0x0000000006007343 */ /* 0x00ffea0003c00000 */
.L_x_339:
[----:B------:R0:W-:Y:S01]  /*f050*/  ST.E.64 desc[UR36][R18.64+0x8], R4 ;  /* 0x0000080412007985 */ /* 0x0001e2000c101b24 */
[C---:B------:R-:W-:Y:S01]  /*f060*/  LOP3.LUT R3, R33.reuse, 0x3, RZ, 0xc0, !PT ;  /* 0x0000000321037812 */ /* 0x040fe200078ec0ff */
[----:B------:R-:W-:Y:S01]  /*f070*/  BSSY.RECONVERGENT B0, `(.L_x_340) ;  /* 0x000001c000007945 */ /* 0x000fe20003800200 */
[----:B------:R-:W-:Y:S02]  /*f080*/  VIADD R9, R33, 0xfffffffe ;  /* 0xfffffffe21097836 */ /* 0x000fe40000000000 */
[----:B------:R-:W-:Y:S01]  /*f090*/  ISETP.NE.AND P0, PT, R3, 0x1, PT ;  /* 0x000000010300780c */ /* 0x000fe20003f05270 */
[----:B------:R-:W-:-:S12]  /*f0a0*/  IMAD.MOV.U32 R0, RZ, RZ, R33 ;  /* 0x000000ffff007224 */ /* 0x000fd800078e0021 */
[----:B0-----:R-:W-:Y:S05]  /*f0b0*/  @!P0 BRA `(.L_x_341) ;  /* 0x00000000005c8947 */ /* 0x001fea0003800000 */
[----:B------:R-:W-:-:S06]  /*f0c0*/  IMAD.WIDE.U32 R6, R23, 0x4, R16 ;  /* 0x0000000417067825 */ /* 0x000fcc00078e0010 */
[----:B------:R-:W2:Y:S01]  /*f0d0*/  LD.E R7, desc[UR36][R6.64] ;  /* 0x0000002406077980 */ /* 0x000ea2000c101900 */
[----:B------:R-:W-:Y:S01]  /*f0e0*/  IMAD.WIDE.U32 R4, R9, 0x4, R4 ;  /* 0x0000000409047825 */ /* 0x000fe200078e0004 */
[----:B------:R-:W-:-:S03]  /*f0f0*/  ISETP.NE.AND P0, PT, R3, 0x2, PT ;  /* 0x000000020300780c */ /* 0x000fc60003f05270 */
[----:B------:R-:W-:Y:S01]  /*f100*/  IMAD.MOV.U32 R0, RZ, RZ, R23 ;  /* 0x000000ffff007224 */ /* 0x000fe200078e0017 */
[----:B--2---:R0:W-:Y:S09]  /*f110*/  ST.E desc[UR36][R4.64], R7 ;  /* 0x0000000704007985 */ /* 0x0041f2000c101924 */
[----:B------:R-:W-:Y:S05]  /*f120*/  @!P0 BRA `(.L_x_341) ;  /* 0x0000000000408947 */ /* 0x000fea0003800000 */
[----:B0-----:R-:W-:Y:S01]  /*f130*/  IMAD.WIDE.U32 R4, R9, 0x4, R16 ;  /* 0x0000000409047825 */ /* 0x001fe200078e0010 */
[----:B------:R-:W2:Y:S05]  /*f140*/  LD.E.64 R6, desc[UR36][R18.64+0x8] ;  /* 0x0000082412067980 */ /* 0x000eaa000c101b00 */
[----:B------:R-:W3:Y:S01]  /*f150*/  LD.E R5, desc[UR36][R4.64] ;  /* 0x0000002404057980 */ /* 0x000ee2000c101900 */
[----:B------:R-:W-:Y:S01]  /*f160*/  VIADD R11, R33, 0xfffffffd ;  /* 0xfffffffd210b7836 */ /* 0x000fe20000000000 */
[----:B------:R-:W-:Y:S01]  /*f170*/  ISETP.NE.AND P0, PT, R3, 0x3, PT ;  /* 0x000000030300780c */ /* 0x000fe20003f05270 */
[----:B------:R-:W-:Y:S02]  /*f180*/  IMAD.MOV.U32 R0, RZ, RZ, R9 ;  /* 0x000000ffff007224 */ /* 0x000fe400078e0009 */
[----:B--2---:R-:W-:-:S05]  /*f190*/  IMAD.WIDE.U32 R6, R11, 0x4, R6 ;  /* 0x000000040b067825 */ /* 0x004fca00078e0006 */
[----:B---3--:R1:W-:Y:S05]  /*f1a0*/  ST.E desc[UR36][R6.64], R5 ;  /* 0x0000000506007985 */ /* 0x0083ea000c101924 */
[----:B------:R-:W-:Y:S05]  /*f1b0*/  @!P0 BRA `(.L_x_341) ;  /* 0x00000000001c8947 */ /* 0x000fea0003800000 */
[----:B-1----:R-:W-:Y:S01]  /*f1c0*/  IMAD.WIDE.U32 R4, R11, 0x4, R16 ;  /* 0x000000040b047825 */ /* 0x002fe200078e0010 */
[----:B------:R-:W2:Y:S05]  /*f1d0*/  LD.E.64 R6, desc[UR36][R18.64+0x8] ;  /* 0x0000082412067980 */ /* 0x000eaa000c101b00 */
[----:B------:R-:W3:Y:S01]  /*f1e0*/  LD.E R5, desc[UR36][R4.64] ;  /* 0x0000002404057980 */ /* 0x000ee2000c101900 */
[----:B------:R-:W-:Y:S02]  /*f1f0*/  VIADD R3, R33, 0xfffffffc ;  /* 0xfffffffc21037836 */ /* 0x000fe40000000000 */
[----:B------:R-:W-:Y:S02]  /*f200*/  IMAD.MOV.U32 R0, RZ, RZ, R11 ;  /* 0x000000ffff007224 */ /* 0x000fe400078e000b */
[----:B--2---:R-:W-:-:S05]  /*f210*/  IMAD.WIDE.U32 R6, R3, 0x4, R6 ;  /* 0x0000000403067825 */ /* 0x004fca00078e0006 */
[----:B---3--:R2:W-:Y:S02]  /*f220*/  ST.E desc[UR36][R6.64], R5 ;  /* 0x0000000506007985 */ /* 0x0085e4000c101924 */
.L_x_341:
[----:B------:R-:W-:Y:S05]  /*f230*/  BSYNC.RECONVERGENT B0 ;  /* 0x0000000000007941 */ /* 0x000fea0003800200 */
.L_x_340:
[----:B------:R-:W-:Y:S01]  /*f240*/  ISETP.GE.U32.AND P0, PT, R9, 0x3, PT ;  /* 0x000000030900780c */ /* 0x000fe20003f06070 */
[----:B------:R-:W-:-:S12]  /*f250*/  BSSY.RECONVERGENT B0, `(.L_x_342) ;  /* 0x000001e000007945 */ /* 0x000fd80003800200 */
[----:B------:R-:W-:Y:S05]  /*f260*/  @!P0 BRA `(.L_x_343) ;  /* 0x0000000000708947 */ /* 0x000fea0003800000 */
.L_x_344:
[----:B0123--:R-:W-:Y:S01]  /*f270*/  IADD3 R5, PT, PT, R0, -0x1, RZ ;  /* 0xffffffff00057810 */ /* 0x00ffe20007ffe0ff */
[----:B------:R-:W2:Y:S04]  /*f280*/  LD.E.64 R6, desc[UR36][R18.64+0x8] ;  /* 0x0000082412067980 */ /* 0x000ea8000c101b00 */
[----:B------:R-:W-:-:S05]  /*f290*/  IMAD.WIDE.U32 R4, R5, 0x4, R16 ;  /* 0x0000000405047825 */ /* 0x000fca00078e0010 */
[----:B------:R-:W3:Y:S01]  /*f2a0*/  LD.E R3, desc[UR36][R4.64] ;  /* 0x0000002404037980 */ /* 0x000ee2000c101900 */
[----:B------:R-:W-:-:S04]  /*f2b0*/  VIADD R9, R0, 0xfffffffe ;  /* 0xfffffffe00097836 */ /* 0x000fc80000000000 */
[----:B--2---:R-:W-:-:S04]  /*f2c0*/  IMAD.WIDE.U32 R6, R9, 0x4, R6 ;  /* 0x0000000409067825 */ /* 0x004fc800078e0006 */
[----:B------:R-:W-:Y:S01]  /*f2d0*/  IMAD.WIDE.U32 R8, R9, 0x4, R16 ;  /* 0x0000000409087825 */ /* 0x000fe200078e0010 */
[----:B---3--:R0:W-:Y:S04]  /*f2e0*/  ST.E desc[UR36][R6.64], R3 ;  /* 0x0000000306007985 */ /* 0x0081e8000c101924 */
[----:B------:R-:W2:Y:S04]  /*f2f0*/  LD.E.64 R10, desc[UR36][R18.64+0x8] ;  /* 0x00000824120a7980 */ /* 0x000ea8000c101b00 */
[----:B------:R-:W3:Y:S01]  /*f300*/  LD.E R15, desc[UR36][R8.64] ;  /* 0x00000024080f7980 */ /* 0x000ee2000c101900 */
[----:B------:R-:W-:-:S04]  /*f310*/  VIADD R13, R0, 0xfffffffd ;  /* 0xfffffffd000d7836 */ /* 0x000fc80000000000 */
[----:B--2---:R-:W-:-:S04]  /*f320*/  IMAD.WIDE.U32 R10, R13, 0x4, R10 ;  /* 0x000000040d0a7825 */ /* 0x004fc800078e000a */
[----:B------:R-:W-:Y:S01]  /*f330*/  IMAD.WIDE.U32 R12, R13, 0x4, R16 ;  /* 0x000000040d0c7825 */ /* 0x000fe200078e0010 */
[----:B---3--:R3:W-:Y:S04]  /*f340*/  ST.E desc[UR36][R10.64], R15 ;  /* 0x0000000f0a007985 */ /* 0x0087e8000c101924 */
[----:B------:R-:W2:Y:S04]  /*f350*/  LD.E.64 R4, desc[UR36][R18.64+0x8] ;  /* 0x0000082412047980 */ /* 0x000ea8000c101b00 */
[----:B------:R-:W4:Y:S01]  /*f360*/  LD.E R13, desc[UR36][R12.64] ;  /* 0x000000240c0d7980 */ /* 0x000f22000c101900 */
[----:B------:R-:W-:-:S04]  /*f370*/  VIADD R21, R0, 0xfffffffc ;  /* 0xfffffffc00157836 */ /* 0x000fc80000000000 */
[----:B0-----:R-:W-:-:S04]  /*f380*/  IMAD.WIDE.U32 R6, R21, 0x4, R16 ;  /* 0x0000000415067825 */ /* 0x001fc800078e0010 */
[----:B--2---:R-:W-:-:S05]  /*f390*/  IMAD.WIDE.U32 R4, R21, 0x4, R4 ;  /* 0x0000000415047825 */ /* 0x004fca00078e0004 */
[----:B----4-:R3:W-:Y:S04]  /*f3a0*/  ST.E desc[UR36][R4.64], R13 ;  /* 0x0000000d04007985 */ /* 0x0107e8000c101924 */
[----:B------:R-:W2:Y:S04]  /*f3b0*/  LD.E.64 R8, desc[UR36][R18.64+0x8] ;  /* 0x0000082412087980 */ /* 0x000ea8000c101b00 */
[----:B------:R-:W4:Y:S01]  /*f3c0*/  LD.E R7, desc[UR36][R6.64] ;  /* 0x0000002406077980 */ /* 0x000f22000c101900 */
[C---:B------:R-:W-:Y:S01]  /*f3d0*/  VIADD R3, R0.reuse, 0xfffffffb ;  /* 0xfffffffb00037836 */ /* 0x040fe20000000000 */
[----:B------:R-:W-:Y:S01]  /*f3e0*/  ISETP.GT.AND P0, PT, R0, 0x5, PT ;  /* 0x000000050000780c */ /* 0x000fe20003f04270 */
[----:B------:R-:W-:-:S02]  /*f3f0*/  IMAD.MOV.U32 R0, RZ, RZ, R21 ;  /* 0x000000ffff007224 */ /* 0x000fc400078e0015 */
[----:B--2---:R-:W-:-:S05]  /*f400*/  IMAD.WIDE.U32 R8, R3, 0x4, R8 ;  /* 0x0000000403087825 */ /* 0x004fca00078e0008 */
[----:B----4-:R3:W-:Y:S05]  /*f410*/  ST.E desc[UR36][R8.64], R7 ;  /* 0x0000000708007985 */ /* 0x0107ea000c101924 */
[----:B------:R-:W-:Y:S05]  /*f420*/  @P0 BRA `(.L_x_344) ;  /* 0xfffffffc00900947 */ /* 0x000fea000383ffff */
.L_x_343:
[----:B------:R-:W-:Y:S05]  /*f430*/  BSYNC.RECONVERGENT B0 ;  /* 0x0000000000007941 */ /* 0x000fea0003800200 */
.L_x_342:
[----:B------:R-:W4:Y:S04]  /*f440*/  LD.E R38, desc[UR36][R18.64+0x4] ;  /* 0x0000042412267980 */ /* 0x000f28000c101900 */
[----:B0123--:R0:W5:Y:S01]  /*f450*/  LD.E.64 R4, desc[UR36][R18.64+0x8] ;  /* 0x0000082412047980 */ /* 0x00f162000c101b00 */
[----:B------:R-:W-:Y:S01]  /*f460*/  BSSY.RECONVERGENT B0, `(.L_x_345) ;  /* 0x000000d000007945 */ /* 0x000fe20003800200 */
[----:B----4-:R-:W-:-:S13]  /*f470*/  ISETP.GE.AND P0, PT, R38, 0x1, PT ;  /* 0x000000012600780c */ /* 0x010fda0003f06270 */
[----:B0-----:R-:W-:Y:S05]  /*f480*/  @!P0 BRA `(.L_x_346) ;  /* 0x0000000000288947 */ /* 0x001fea0003800000 */
.L_x_347:
        /* <DEDUP_REMOVED lines=10> */
.L_x_346:
[----:B------:R-:W-:Y:S05]  /*f530*/  BSYNC.RECONVERGENT B0 ;  /* 0x0000000000007941 */ /* 0x000fea0003800200 */
.L_x_345:
        /* <DEDUP_REMOVED lines=14> */
.L_x_350:
[----:B------:R1:W5:Y:S01]  /*f620*/  LD.E R38, desc[UR36][R18.64+0x4] ;  /* 0x0000042412267980 */ /* 0x000362000c101900 */
[----:B------:R-:W-:-:S03]  /*f630*/  PLOP3.LUT P0, PT, PT, PT, PT, 0x8, 0x80 ;  /* 0x000000000080781c */ /* 0x000fc60003f0e170 */
[----:B------:R1:W-:Y:S10]  /*f640*/  ST.E.64 desc[UR36][R18.64+0x8], RZ ;  /* 0x000008ff12007985 */ /* 0x0003f4000c101b24 */
.L_x_349:
[----:B------:R-:W-:Y:S05]  /*f650*/  BSYNC.RECONVERGENT B6 ;  /* 0x0000000000067941 */ /* 0x000fea0003800200 */
.L_x_348:
[----:B------:R2:W5:Y:S01]  /*f660*/  LD.E R36, desc[UR36][R18.64] ;  /* 0x0000002412247980 */ /* 0x000562000c101900 */
[----:B------:R-:W-:Y:S01]  /*f670*/  CS2R R22, SRZ ;  /* 0x0000000000167805 */ /* 0x000fe2000001ff00 */
[----:B------:R-:W-:Y:S06]  /*f680*/  @!P0 BRA `(.L_x_338) ;  /* 0x0000000000ec8947 */ /* 0x000fec0003800000 */
[----:B------:R-:W-:Y:S01]  /*f690*/  MOV R0, 0x258 ;  /* 0x0000025800007802 */ /* 0x000fe20000000f00 */
[----:B-----5:R-:W-:-:S03]  /*f6a0*/  IMAD.WIDE R4, R38, 0x4, RZ ;  /* 0x0000000426047825 */ /* 0x020fc600078e02ff */
[----:B------:R3:W4:Y:S04]  /*f6b0*/  LDC.64 R6, c[0x4][R0] ;  /* 0x0100000000067b82 */ /* 0x0007280000000a00 */
[----:B------:R-:W-:-:S07]  /*f6c0*/  LEPC R20, `(.L_x_351) ;  /* 0x000000001014794e */ /* 0x000fce0000000000 */
[----:B01234-:R-:W-:Y:S05]  /*f6d0*/  CALL.ABS.NOINC R6 ;  /* 0x0000000006007343 */ /* 0x01ffea0003c00000 */
.L_x_351:
        /* <DEDUP_REMOVED lines=11> */
.L_x_355:
        /* <DEDUP_REMOVED lines=21> */
.L_x_354:
[----:B------:R-:W-:-:S07]  /*f8e0*/  IMAD.MOV.U32 R3, RZ, RZ, R0 ;  /* 0x000000ffff037224 */ /* 0x000fce00078e0000 */
.L_x_353:
[----:B------:R-:W-:Y:S05]  /*f8f0*/  BSYNC.RECONVERGENT B0 ;  /* 0x0000000000007941 */ /* 0x000fea0003800200 */
.L_x_352:
        /* <DEDUP_REMOVED lines=20> */
.L_x_338:
[----:B------:R-:W-:Y:S05]  /*fa40*/  BSYNC.RECONVERGENT B7 ;  /* 0x0000000000077941 */ /* 0x000fea0003800200 */
.L_x_337:
        /* <DEDUP_REMOVED lines=8> */
.L_x_356:
        /* <DEDUP_REMOVED lines=11> */
.L_x_357:
        /* <DEDUP_REMOVED lines=9> */
.L_x_358:
        /* <DEDUP_REMOVED lines=9> */
[----:B------:R-:W-:Y:S01]  /*fca0*/  HFMA2 R43, -RZ, RZ, 0, 0 ;  /* 0x00000000ff2b7431 */ /* 0x000fe200000001ff */
[----:B------:R-:W-:-:S07]  /*fcb0*/  LOP3.LUT R42, R38, 0x7ffffffc, RZ, 0xc0, !PT ;  /* 0x7ffffffc262a7812 */ /* 0x000fce00078ec0ff */
.L_x_367:
        /* <DEDUP_REMOVED lines=17> */
.L_x_363:
        /* <DEDUP_REMOVED lines=10> */
.L_x_364:
        /* <DEDUP_REMOVED lines=10> */
.L_x_365:
        /* <DEDUP_REMOVED lines=10> */
.L_x_366:
[----:B------:R-:W-:-:S13]  /*ffb0*/  ISETP.NE.AND P6, PT, R43, R42, PT ;  /* 0x0000002a2b00720c */ /* 0x000fda0003fc5270 */
[----:B------:R-:W-:Y:S05]  /*ffc0*/  @P6 BRA `(.L_x_367) ;  /* 0xfffffffc003c6947 */ /* 0x000fea000383ffff */
.L_x_362:
[----:B------:R-:W-:Y:S05]  /*ffd0*/  BSYNC.RECONVERGENT B6 ;  /* 0x0000000000067941 */ /* 0x000fea0003800200 */
.L_x_361:
        /* <DEDUP_REMOVED lines=14> */
.L_x_368:
        /* <DEDUP_REMOVED lines=12> */
.L_x_369:
        /* <DEDUP_REMOVED lines=12> */
.L_x_360:
[----:B------:R-:W-:Y:S05]  /*10240*/  BSYNC.RECONVERGENT B7 ;  /* 0x0000000000077941 */ /* 0x000fea0003800200 */
.L_x_359:
[----:B------:R-:W-:Y:S01]  /*10250*/  MOV R0, 0x250 ;  /* 0x0000025000007802 */ /* 0x000fe20000000f00 */
[----:B------:R-:W0:Y:S01]  /*10260*/  LDCU.64 UR4, c[0x4][0x1c0] ;  /* 0x01003800ff0477ac */ /* 0x000e220008000a00 */
[----:B------:R-:W-:Y:S02]  /*10270*/  CS2R R6, SRZ ;  /* 0x0000000000067805 */ /* 0x000fe4000001ff00 */
[----:B------:R1:W2:Y:S01]  /*10280*/  LDC.64 R8, c[0x4][R0] ;  /* 0x0100000000087b82 */ /* 0x0002a20000000a00 */
[----:B0-----:R-:W-:Y:S01]  /*10290*/  MOV R4, UR4 ;  /* 0x0000000400047c02 */ /* 0x001fe20008000f00 */
[----:B-1----:R-:W-:-:S07]  /*102a0*/  IMAD.U32 R5, RZ, RZ, UR5 ;  /* 0x00000005ff057e24 */ /* 0x002fce000f8e00ff */
[----:B------:R-:W-:-:S07]  /*102b0*/  LEPC R20, `(.L_x_370) ;  /* 0x000000001014794e */ /* 0x000fce0000000000 */
[----:B--2---:R-:W-:Y:S05]  /*102c0*/  CALL.ABS.NOINC R8 ;  /* 0x0000000008007343 */ /* 0x004fea0003c00000 */
.L_x_370:
        /* <DEDUP_REMOVED lines=16> */
.L_x_375:
        /* <DEDUP_REMOVED lines=68> */
[----:B------:R-:W-:-:S04]  /*10810*/  IMAD.WIDE.U32 R8, R0, R10, RZ ;  /* 0x0000000a00087225 */ /* 0x000fc800078e00ff */
[----:B------:R-:W-:Y:S01]  /*10820*/  IMAD.IADD R9, R9, 0x1, R39 ;  /* 0x0000000109097824 */ /* 0x000fe200078e0227 */
        /* <DEDUP_REMOVED lines=44> */
.L_x_374:
[----:B------:R-:W-:Y:S05]  /*10af0*/  BSYNC.RECONVERGENT B1 ;  /* 0x0000000000017941 */ /* 0x000fea0003800200 */
.L_x_373:
        /* <DEDUP_REMOVED lines=15> */
[----:B------:R-:W-:Y:S01]  /*10bf0*/  MOV R7, R9 ;  /* 0x0000000900077202 */ /* 0x000fe20000000f00 */
[----:B------:R-:W-:-:S02]  /*10c00*/  IMAD.MOV.U32 R6, RZ, RZ, R8 ;  /* 0x000000ffff067224 */ /* 0x000fc400078e0008 */
        /* <DEDUP_REMOVED lines=57> */
.L_x_377:
[----:B------:R-:W-:Y:S05]  /*10fa0*/  BSYNC.RECONVERGENT B1 ;  /* 0x0000000000017941 */ /* 0x000fea0003800200 */
.L_x_376:
        /* <DEDUP_REMOVED lines=11> */
[----:B------:R-:W-:-:S02]  /*11060*/  VIADD R11, R11, 0x4 ;  /* 0x000000040b0b7836 */ /* 0x000fc40000000000 */
[----:B--2---:R-:W-:Y:S01]  /*11070*/  IMAD.WIDE.U32 R4, R13, R0, R8 ;  /* 0x000000000d047225 */ /* 0x004fe200078e0008 */
[----:B------:R-:W-:Y:S02]  /*11080*/  SHF.R.S32.HI R9, RZ, 0x1f, R13 ;  /* 0x0000001fff097819 */ /* 0x000fe4000001140d */
[----:B---3--:R-:W-:Y:S01]  /*11090*/  SHF.R.S32.HI R15, RZ, 0x1f, R14 ;  /* 0x0000001fff0f7819 */ /* 0x008fe2000001140e */
[C---:B------:R-:W-:Y:S02]  /*110a0*/  IMAD R13, R3.reuse, R13, RZ ;  /* 0x0000000d030d7224 */ /* 0x040fe400078e02ff */
[C---:B------:R-:W-:Y:S01]  /*110b0*/  IMAD R8, R3.reuse, R14, RZ ;  /* 0x0000000e03087224 */ /* 0x040fe200078e02ff */
[----:B----4-:R-:W-:Y:S01]  /*110c0*/  SHF.R.S32.HI R19, RZ, 0x1f, R12 ;  /* 0x0000001fff137819 */ /* 0x010fe2000001140c */
[----:B------:R-:W-:Y:S02]  /*110d0*/  IMAD R18, R3, R12, RZ ;  /* 0x0000000c03127224 */ /* 0x000fe400078e02ff */
[-C--:B------:R-:W-:Y:S01]  /*110e0*/  IMAD R9, R9, R0.reuse, R13 ;  /* 0x0000000009097224 */ /* 0x080fe200078e020d */
[----:B-----5:R-:W-:Y:S01]  /*110f0*/  SHF.R.S32.HI R35, RZ, 0x1f, R10 ;  /* 0x0000001fff237819 */ /* 0x020fe2000001140a */
[----:B------:R-:W-:-:S02]  /*11100*/  IMAD R15, R15, R0, R8 ;  /* 0x000000000f0f7224 */ /* 0x000fc400078e0208 */
        /* <DEDUP_REMOVED lines=18> */
.L_x_379:
[----:B------:R-:W-:Y:S05]  /*11230*/  BSYNC.RECONVERGENT B1 ;  /* 0x0000000000017941 */ /* 0x000fea0003800200 */
.L_x_378:
        /* <DEDUP_REMOVED lines=27> */
.L_x_372:
[----:B------:R-:W-:Y:S05]  /*113f0*/  BSYNC.RECONVERGENT B0 ;  /* 0x0000000000007941 */ /* 0x000fea0003800200 */
.L_x_371:
[----:B------:R-:W-:Y:S01]  /*11400*/  SHF.R.S32.HI R3, RZ, 0x1f, R36 ;  /* 0x0000001fff037819 */ /* 0x000fe20000011424 */
[-C--:B------:R-:W-:Y:S01]  /*11410*/  IMAD R9, R9, R36.reuse, RZ ;  /* 0x0000002409097224 */ /* 0x080fe200078e02ff */
[----:B------:R-:W-:Y:S01]  /*11420*/  MOV R18, 0x250 ;  /* 0x0000025000127802 */ /* 0x000fe20000000f00 */
[----:B------:R-:W-:Y:S01]  /*11430*/  IMAD.WIDE.U32 R36, R8, R36, RZ ;  /* 0x0000002408247225 */ /* 0x000fe200078e00ff */
[----:B------:R-:W0:Y:S01]  /*11440*/  LDCU.64 UR4, c[0x4][0x218] ;  /* 0x01004300ff0477ac */ /* 0x000e220008000a00 */
[----:B------:R-:W-:Y:S01]  /*11450*/  IADD3 R6, P0, PT, R31, 0x30, RZ ;  /* 0x000000301f067810 */ /* 0x000fe20007f1e0ff */
[----:B------:R1:W2:Y:S01]  /*11460*/  LDC.64 R10, c[0x4][R18] ;  /* 0x01000000120a7b82 */ /* 0x0002a20000000a00 */
[----:B------:R-:W-:Y:S01]  /*11470*/  IMAD R9, R3, R8, R9 ;  /* 0x0000000803097224 */ /* 0x000fe200078e0209 */
[----:B------:R-:W-:Y:S01]  /*11480*/  ISETP.NE.AND P1, PT, R34, RZ, PT ;  /* 0x000000ff2200720c */ /* 0x000fe20003f25270 */
[----:B------:R-:W-:Y:S02]  /*11490*/  IMAD.MOV.U32 R8, RZ, RZ, R36 ;  /* 0x000000ffff087224 */ /* 0x000fe400078e0024 */
[----:B------:R-:W-:Y:S01]  /*114a0*/  IMAD.IADD R9, R37, 0x1, R9 ;  /* 0x0000000125097824 */ /* 0x000fe200078e0209 */
[----:B------:R-:W-:Y:S01]  /*114b0*/  P2R R0, PR, RZ, 0x2 ;  /* 0x00000002ff007803 */ /* 0x000fe20000000000 */
[----:B------:R-:W-:-:S03]  /*114c0*/  IMAD.X R7, RZ, RZ, R30, P0 ;  /* 0x000000ffff077224 */ /* 0x000fc600000e061e */
[----:B------:R1:W-:Y:S01]  /*114d0*/  STL.64 [R1+0x30], R8 ;  /* 0x0000300801007387 */ /* 0x0003e20000100a00 */
[----:B0-----:R-:W-:Y:S02]  /*114e0*/  IMAD.U32 R4, RZ, RZ, UR4 ;  /* 0x00000004ff047e24 */ /* 0x001fe4000f8e00ff */
[----:B------:R-:W-:-:S07]  /*114f0*/  IMAD.U32 R5, RZ, RZ, UR5 ;  /* 0x00000005ff057e24 */ /* 0x000fce000f8e00ff */
[----:B------:R-:W-:-:S07]  /*11500*/  LEPC R20, `(.L_x_380) ;  /* 0x000000001014794e */ /* 0x000fce0000000000 */
[----:B-12---:R-:W-:Y:S05]  /*11510*/  CALL.ABS.NOINC R10 ;  /* 0x000000000a007343 */ /* 0x006fea0003c00000 */
.L_x_380:
[----:B------:R-:W0:Y:S01]  /*11520*/  LDC.64 R18, c[0x4][R18] ;  /* 0x0100000012127b82 */ /* 0x000e220000000a00 */
[----:B------:R-:W1:Y:S01]  /*11530*/  LDCU.64 UR4, c[0x4][0x1c0] ;  /* 0x01003800ff0477ac */ /* 0x000e620008000a00 */
[----:B------:R-:W-:Y:S01]  /*11540*/  CS2R R6, SRZ ;  /* 0x0000000000067805 */ /* 0x000fe2000001ff00 */
[----:B-1----:R-:W-:Y:S02]  /*11550*/  IMAD.U32 R4, RZ, RZ, UR4 ;  /* 0x00000004ff047e24 */ /* 0x002fe4000f8e00ff */
[----:B------:R-:W-:-:S07]  /*11560*/  IMAD.U32 R5, RZ, RZ, UR5 ;  /* 0x00000005ff057e24 */ /* 0x000fce000f8e00ff */
[----:B------:R-:W-:-:S07]  /*11570*/  LEPC R20, `(.L_x_381) ;  /* 0x000000001014794e */ /* 0x000fce0000000000 */
[----:B0-----:R-:W-:Y:S05]  /*11580*/  CALL.ABS.NOINC R18 ;  /* 0x0000000012007343 */ /* 0x001fea0003c00000 */
.L_x_381:
[----:B------:R-:W-:Y:S01]  /*11590*/  MOV R0, 0x258 ;  /* 0x0000025800007802 */ /* 0x000fe20000000f00 */
[----:B------:R-:W-:Y:S02]  /*115a0*/  HFMA2 R5, -RZ, RZ, 0, 0 ;  /* 0x00000000ff057431 */ /* 0x000fe400000001ff */
[----:B------:R-:W-:Y:S01]  /*115b0*/  IMAD.MOV.U32 R4, RZ, RZ, 0x10 ;  /* 0x00000010ff047424 */ /* 0x000fe200078e00ff */
[----:B------:R0:W1:Y:S06]  /*115c0*/  LDC.64 R6, c[0x4][R0] ;  /* 0x0100000000067b82 */ /* 0x00006c0000000a00 */
[----:B------:R-:W-:-:S07]  /*115d0*/  LEPC R20, `(.L_x_382) ;  /* 0x000000001014794e */ /* 0x000fce0000000000 */
[----:B01----:R-:W-:Y:S05]  /*115e0*/  CALL.ABS.NOINC R6 ;  /* 0x0000000006007343 */ /* 0x003fea0003c00000 */
.L_x_382:
[----:B------:R-:W-:Y:S01]  /*115f0*/  ISETP.NE.AND P6, PT, R34, RZ, PT ;  /* 0x000000ff2200720c */ /* 0x000fe20003fc5270 */
[----:B------:R-:W-:Y:S01]  /*11600*/  IMAD.MOV.U32 R3, RZ, RZ, 0x1 ;  /* 0x00000001ff037424 */ /* 0x000fe200078e00ff */
[----:B------:R-:W-:Y:S01]  /*11610*/  BSSY.RECONVERGENT B9, `(.L_x_383) ;  /* 0x00003fc000097945 */ /* 0x000fe20003800200 */
[----:B------:R-:W-:Y:S02]  /*11620*/  IMAD.MOV.U32 R18, RZ, RZ, R4 ;  /* 0x000000ffff127224 */ /* 0x000fe400078e0004 */
[----:B------:R-:W-:-:S05]  /*11630*/  IMAD.MOV.U32 R19, RZ, RZ, R5 ;  /* 0x000000ffff137224 */ /* 0x000fca00078e0005 */
[----:B------:R0:W-:Y:S03]  /*11640*/  ST.E desc[UR36][R18.64], R3 ;  /* 0x0000000312007985 */ /* 0x0001e6000c101924 */
[----:B------:R-:W-:Y:S01]  /*11650*/  @!P6 CS2R R22, SRZ ;  /* 0x000000000016e805 */ /* 0x000fe2000001ff00 */
[----:B------:R0:W-:Y:S01]  /*11660*/  @!P6 ST.E.64 desc[UR36][R18.64+0x8], RZ ;  /* 0x000008ff1200e985 */ /* 0x0001e2000c101b24 */
[----:B------:R-:W-:-:S03]  /*11670*/  @!P6 CS2R R36, SRZ ;  /* 0x000000000024e805 */ /* 0x000fc6000001ff00 */
[----:B------:R0:W-:Y:S01]  /*11680*/  @!P6 ST.E.64 desc[UR36][R18.64], RZ ;  /* 0x000000ff1200e985 */ /* 0x0001e2000c101b24 */
[----:B------:R-:W-:Y:S05]  /*11690*/  @!P6 BRA `(.L_x_384) ;  /* 0x0000003c00cce947 */ /* 0x000fea0003800000 */
[----:B------:R-:W-:Y:S01]  /*116a0*/  MOV R0, 0x258 ;  /* 0x0000025800007802 */ /* 0x000fe20000000f00 */
[----:B------:R1:W-:Y:S01]  /*116b0*/  ST.E desc[UR36][R18.64+0x4], R3 ;  /* 0x0000040312007985 */ /* 0x0003e2000c101924 */
[----:B------:R-:W-:Y:S01]  /*116c0*/  ISETP.NE.AND P0, PT, R33, RZ, PT ;  /* 0x000000ff2100720c */ /* 0x000fe20003f05270 */
[----:B------:R-:W-:Y:S01]  /*116d0*/  IMAD.MOV.U32 R4, RZ, RZ, 0x4 ;  /* 0x00000004ff047424 */ /* 0x000fe200078e00ff */
[----:B------:R1:W2:Y:S01]  /*116e0*/  LDC.64 R6, c[0x4][R0] ;  /* 0x0100000000067b82 */ /* 0x0002a20000000a00 */
[----:B------:R-:W-:Y:S01]  /*116f0*/  IMAD.MOV.U32 R5, RZ, RZ, RZ ;  /* 0x000000ffff057224 */ /* 0x000fe200078e00ff */
[----:B------:R-:W-:-:S09]  /*11700*/  P2R R22, PR, RZ, 0x1 ;  /* 0x00000001ff167803 */ /* 0x000fd20000000000 */
[----:B------:R-:W-:-:S07]  /*11710*/  LEPC R20, `(.L_x_385) ;  /* 0x000000001014794e */ /* 0x000fce0000000000 */
[----:B012---:R-:W-:Y:S05]  /*11720*/  CALL.ABS.NOINC R6 ;  /* 0x0000000006007343 */ /* 0x007fea0003c00000 */
.L_x_385:
[----:B------:R-:W-:Y:S01]  /*11730*/  ISETP.NE.AND P6, PT, R22, RZ, PT ;  /* 0x000000ff1600720c */ /* 0x000fe20003fc5270 */
[----:B------:R-:W-:Y:S02]  /*11740*/  IMAD.MOV.U32 R6, RZ, RZ, R4 ;  /* 0x000000ffff067224 */ /* 0x000fe400078e0004 */
[----:B------:R-:W-:-:S05]  /*11750*/  IMAD.MOV.U32 R7, RZ, RZ, R5 ;  /* 0x000000ffff077224 */ /* 0x000fca00078e0005 */
[----:B------:R0:W-:Y:S05]  /*11760*/  ST.E.64 desc[UR36][R18.64+0x8], R6 ;  /* 0x0000080612007985 */ /* 0x0001ea000c101b24 */
[----:B------:R-:W2:Y:S01]  /*11770*/  @P6 LD.E R0, desc[UR36][R16.64] ;  /* 0x0000002410006980 */ /* 0x000ea2000c101900 */
[----:B------:R-:W-:Y:S01]  /*11780*/  MOV R33, 0x258 ;  /* 0x0000025800217802 */ /* 0x000fe20000000f00 */
[----:B------:R-:W-:Y:S02]  /*11790*/  IMAD.MOV.U32 R4, RZ, RZ, 0x4 ;  /* 0x00000004ff047424 */ /* 0x000fe400078e00ff */
[----:B------:R-:W-:Y:S01]  /*117a0*/  IMAD.MOV.U32 R5, RZ, RZ, RZ ;  /* 0x000000ffff057224 */ /* 0x000fe200078e00ff */
[----:B------:R0:W1:Y:S01]  /*117b0*/  LDC.64 R8, c[0x4][R33] ;  /* 0x0100000021087b82 */ /* 0x0000620000000a00 */
[----:B--2---:R-:W-:-:S05]  /*117c0*/  @P6 LOP3.LUT R0, R0, 0x3, RZ, 0xc0, !PT ;  /* 0x0000000300006812 */ /* 0x004fca00078ec0ff */
[----:B-1----:R0:W-:Y:S02]  /*117d0*/  @P6 ST.E desc[UR36][R6.64], R0 ;  /* 0x0000000006006985 */ /* 0x0021e4000c101924 */
[----:B------:R-:W-:-:S07]  /*117e0*/  LEPC R20, `(.L_x_386) ;  /* 0x000000001014794e */ /* 0x000fce0000000000 */
[----:B0-----:R-:W-:Y:S05]  /*117f0*/  CALL.ABS.NOINC R8 ;  /* 0x0000000008007343 */ /* 0x001fea0003c00000 */
.L_x_386:
[----:B------:R-:W-:Y:S01]  /*11800*/  IMAD.MOV.U32 R3, RZ, RZ, 0x1 ;  /* 0x00000001ff037424 */ /* 0x000fe200078e00ff */
[----:B------:R-:W-:Y:S01]  /*11810*/  ISETP.NE.AND P0, PT, R34, -0x1, PT ;  /* 0xffffffff2200780c */ /* 0x000fe20003f05270 */
[----:B------:R-:W-:Y:S01]  /*11820*/  IMAD.MOV.U32 R16, RZ, RZ, R4 ;  /* 0x000000ffff107224 */ /* 0x000fe200078e0004 */
[----:B------:R-:W-:Y:S01]  /*11830*/  BSSY.RECONVERGENT B8, `(.L_x_387) ;  /* 0x000039b000087945 */ /* 0x000fe20003800200 */
[----:B------:R-:W-:-:S05]  /*11840*/  IMAD.MOV.U32 R17, RZ, RZ, R5 ;  /* 0x000000ffff117224 */ /* 0x000fca00078e0005 */
[----:B------:R0:W-:Y:S05]  /*11850*/  ST.E desc[UR36][R16.64], R3 ;  /* 0x0000000310007985 */ /* 0x0001ea000c101924 */
[----:B------:R-:W-:Y:S05]  /*11860*/  @P0 BRA `(.L_x_388) ;  /* 0x00000038005c0947 */ /* 0x000fea0003800000 */
[----:B------:R1:W2:Y:S01]  /*11870*/  LDC.64 R6, c[0x4][R33] ;  /* 0x0100000021067b82 */ /* 0x0002a20000000a00 */
[----:B------:R-:W-:Y:S02]  /*11880*/  IMAD.MOV.U32 R4, RZ, RZ, 0x10 ;  /* 0x00000010ff047424 */ /* 0x000fe400078e00ff */
[----:B------:R-:W-:-:S07]  /*11890*/  IMAD.MOV.U32 R5, RZ, RZ, RZ ;  /* 0x000000ffff057224 */ /* 0x000fce00078e00ff */
[----:B------:R-:W-:-:S07]  /*118a0*/  LEPC R20, `(.L_x_389) ;  /* 0x000000001014794e */ /* 0x000fce0000000000 */
[----:B012---:R-:W-:Y:S05]  /*118b0*/  CALL.ABS.NOINC R6 ;  /* 0x0000000006007343 */ /* 0x007fea0003c00000 */
.L_x_389:
[----:B------:R-:W-:Y:S01]  /*118c0*/  IMAD.MOV.U32 R6, RZ, RZ, 0x1 ;  /* 0x00000001ff067424 */ /* 0x000fe200078e00ff */
[----:B------:R0:W1:Y:S01]  /*118d0*/  LDC.64 R8, c[0x4][R33] ;  /* 0x0100000021087b82 */ /* 0x0000620000000a00 */
[----:B------:R-:W-:Y:S02]  /*118e0*/  IMAD.MOV.U32 R7, RZ, RZ, 0x2 ;  /* 0x00000002ff077424 */ /* 0x000fe400078e00ff */
[----:B------:R-:W-:Y:S02]  /*118f0*/  IMAD.MOV.U32 R22, RZ, RZ, R4 ;  /* 0x000000ffff167224 */ /* 0x000fe400078e0004 */
[----:B------:R-:W-:Y:S02]  /*11900*/  IMAD.MOV.U32 R23, RZ, RZ, R5 ;  /* 0x000000ffff177224 */ /* 0x000fe400078e0005 */
[----:B------:R-:W-:Y:S02]  /*11910*/  IMAD.MOV.U32 R4, RZ, RZ, 0x8 ;  /* 0x00000008ff047424 */ /* 0x000fe400078e00ff */
[----:B------:R-:W-:Y:S01]  /*11920*/  IMAD.MOV.U32 R5, RZ, RZ, RZ ;  /* 0x000000ffff057224 */ /* 0x000fe200078e00ff */
[----:B------:R0:W-:Y:S06]  /*11930*/  ST.E.64 desc[UR36][R22.64], R6 ;  /* 0x0000000616007985 */ /* 0x0001ec000c101b24 */
[----:B------:R-:W-:-:S07]  /*11940*/  LEPC R20, `(.L_x_390) ;  /* 0x000000001014794e */ /* 0x000fce0000000000 */
[----:B01----:R-:W-:Y:S05]  /*11950*/  CALL.ABS.NOINC R8 ;  /* 0x0000000008007343 */ /* 0x003fea0003c00000 */
.L_x_390:
[----:B------:R-:W-:Y:S02]  /*11960*/  IMAD.MOV.U32 R6, RZ, RZ, R4 ;  /* 0x000000ffff067224 */ /* 0x000fe400078e0004 */
[----:B------:R-:W-:-:S05]  /*11970*/  IMAD.MOV.U32 R7, RZ, RZ, R5 ;  /* 0x000000ffff077224 */ /* 0x000fca00078e0005 */
[----:B------:R0:W-:Y:S04]  /*11980*/  ST.E.64 desc[UR36][R22.64+0x8], R6 ;  /* 0x0000080616007985 */ /* 0x0001e8000c101b24 */
[----:B------:R-:W2:Y:S02]  /*11990*/  LD.E R16, desc[UR36][R16.64] ;  /* 0x0000002410107980 */ /* 0x000ea4000c101900 */
[----:B--2---:R-:W-:-:S05]  /*119a0*/  IMAD.SHL.U32 R0, R16, 0x4, RZ ;  /* 0x0000000410007824 */ /* 0x004fca00078e00ff */
[----:B------:R-:W-:-:S05]  /*119b0*/  LOP3.LUT R3, R0, 0x4, RZ, 0xc0, !PT ;  /* 0x0000000400037812 */ /* 0x000fca00078ec0ff */
[----:B------:R0:W-:Y:S04]  /*119c0*/  ST.E desc[UR36][R6.64], R3 ;  /* 0x0000000306007985 */ /* 0x0001e8000c101924 */
[----:B------:R-:W2:Y:S01]  /*119d0*/  LD.E.64 R8, desc[UR36][R22.64+0x8] ;  /* 0x0000082416087980 */ /* 0x000ea2000c101b00 */
[----:B------:R-:W-:-:S04]  /*119e0*/  SHF.R.S32.HI R5, RZ, 0x1f, R16 ;  /* 0x0000001fff057819 */ /* 0x000fc80000011410 */
[----:B------:R-:W-:-:S05]  /*119f0*/  SHF.R.U64 R11, R16, 0x1, R5 ;  /* 0x00000001100b7819 */ /* 0x000fca0000001205 */
[----:B--2---:R0:W-:Y:S04]  /*11a00*/  ST.E desc[UR36][R8.64+0x4], R11 ;  /* 0x0000040b08007985 */ /* 0x0041e8000c101924 */
[----:B------:R-:W2:Y:S04]  /*11a10*/  LD.E R33, desc[UR36][R22.64+0x4] ;  /* 0x0000042416217980 */ /* 0x000ea8000c101900 */
[----:B------:R0:W5:Y:S01]  /*11a20*/  LD.E.64 R4, desc[UR36][R22.64+0x8] ;  /* 0x0000082416047980 */ /* 0x000162000c101b00 */
[----:B------:R-:W-:Y:S01]  /*11a30*/  BSSY.RECONVERGENT B0, `(.L_x_391) ;  /* 0x000000d000007945 */ /* 0x000fe20003800200 */
[----:B--2---:R-:W-:-:S13]  /*11a40*/  ISETP.GE.AND P0, PT, R33, 0x1, PT ;  /* 0x000000012100780c */ /* 0x004fda0003f06270 */
[----:B0-----:R-:W-:Y:S05]  /*11a50*/  @!P0 BRA `(.L_x_392) ;  /* 0x0000000000288947 */ /* 0x001fea0003800000 */
.L_x_393:
        /* <DEDUP_REMOVED lines=10> */
.L_x_392:
[----:B------:R-:W-:Y:S05]  /*11b00*/  BSYNC.RECONVERGENT B0 ;  /* 0x0000000000007941 */ /* 0x000fea0003800200 */
.L_x_391:
        /* <DEDUP_REMOVED lines=14> */
.L_x_396:
[----:B------:R1:W5:Y:S01]  /*11bf0*/  LD.E R33, desc[UR36][R22.64+0x4] ;  /* 0x0000042416217980 */ /* 0x000362000c101900 */
[----:B------:R-:W-:-:S03]  /*11c00*/  PLOP3.LUT P0, PT, PT, PT, PT, 0x8, 0x80 ;  /* 0x000000000080781c */ /* 0x000fc60003f0e170 */
[----:B------:R1:W-:Y:S10]  /*11c10*/  ST.E.64 desc[UR36][R22.64+0x8], RZ ;  /* 0x000008ff16007985 */ /* 0x0003f4000c101b24 */
.L_x_395:
[----:B------:R-:W-:Y:S05]  /*11c20*/  BSYNC.RECONVERGENT B6 ;  /* 0x0000000000067941 */ /* 0x000fea0003800200 */
.L_x_394:
        /* <DEDUP_REMOVED lines=9> */
.L_x_399:
[----:B------:R-:W-:Y:S01]  /*11cc0*/  ISETP.GE.AND P0, PT, R33, 0x1, PT ;  /* 0x000000012100780c */ /* 0x000fe20003f06270 */
[----:B------:R-:W-:Y:S01]  /*11cd0*/  IMAD.MOV.U32 R17, RZ, RZ, R5 ;  /* 0x000000ffff117224 */ /* 0x000fe200078e0005 */
[----:B------:R-:W-:-:S11]  /*11ce0*/  MOV R16, R4 ;  /* 0x0000000400107202 */ /* 0x000fd60000000f00 */
        /* <DEDUP_REMOVED lines=8> */
.L_x_403:
        /* <DEDUP_REMOVED lines=21> */
.L_x_402:
[----:B------:R-:W-:-:S07]  /*11ec0*/  IMAD.MOV.U32 R3, RZ, RZ, R0 ;  /* 0x000000ffff037224 */ /* 0x000fce00078e0000 */
.L_x_401:
[----:B------:R-:W-:Y:S05]  /*11ed0*/  BSYNC.RECONVERGENT B0 ;  /* 0x0000000000007941 */ /* 0x000fea0003800200 */
.L_x_400:
[----:B------:R-:W-:-:S13]  /*11ee0*/  LOP3.LUT P0, R0, R33, 0x3, RZ, 0xc0, !PT ;  /* 0x0000000321007812 */ /* 0x000fda000780c0ff */
        /* <DEDUP_REMOVED lines=8> */
[----:B---3--:R-:W2:Y:S01]  /*11f70*/  LD.E.64 R6, desc[UR36][R22.64+0x8] ;  /* 0x0000082416067980 */ /* 0x008ea2000c101b00 */
[----:B------:R-:W-:-:S04]  /*11f80*/  LOP3.LUT R0, R33, 0x3, RZ, 0xc0, !PT ;  /* 0x0000000321007812 */ /* 0x000fc800078ec0ff */
[----:B------:R-:W-:Y:S01]  /*11f90*/  ISETP.NE.AND P0, PT, R0, 0x2, PT ;  /* 0x000000020000780c */ /* 0x000fe20003f05270 */
[----:B--2---:R-:W-:-:S06]  /*11fa0*/  IMAD.WIDE.U32 R6, R3, 0x4, R6 ;  /* 0x0000000403067825 */ /* 0x004fcc00078e0006 */
[----:B------:R-:W2:Y:S04]  /*11fb0*/  LD.E R7, desc[UR36][R6.64+0x4] ;  /* 0x0000042406077980 */ /* 0x000ea8000c101900 */
[----:B--2---:R4:W-:Y:S04]  /*11fc0*/  ST.E desc[UR36][R4.64+0x4], R7 ;  /* 0x0000040704007985 */ /* 0x0049e8000c101924 */
[----:B------:R-:W2:Y:S02]  /*11fd0*/  @P0 LD.E.64 R8, desc[UR36][R22.64+0x8] ;  /* 0x0000082416080980 */ /* 0x000ea4000c101b00 */
[----:B--2---:R-:W-:-:S06]  /*11fe0*/  @P0 IMAD.WIDE.U32 R8, R3, 0x4, R8 ;  /* 0x0000000403080825 */ /* 0x004fcc00078e0008 */
[----:B------:R-:W2:Y:S04]  /*11ff0*/  @P0 LD.E R9, desc[UR36][R8.64+0x8] ;  /* 0x0000082408090980 */ /* 0x000ea8000c101900 */
[----:B--2---:R4:W-:Y:S02]  /*12000*/  @P0 ST.E desc[UR36][R4.64+0x8], R9 ;  /* 0x0000080904000985 */ /* 0x0049e4000c101924 */
.L_x_398:
[----:B------:R-:W-:Y:S05]  /*12010*/  BSYNC.RECONVERGENT B6 ;  /* 0x0000000000067941 */ /* 0x000fea0003800200 */
.L_x_397:
[----:B------:R-:W2:Y:S01]  /*12020*/  LD.E R3, desc[UR36][R18.64] ;  /* 0x0000002412037980 */ /* 0x000ea2000c101900 */
[----:B------:R-:W-:Y:S01]  /*12030*/  BSSY.RECONVERGENT B7, `(.L_x_404) ;  /* 0x00002f2000077945 */ /* 0x000fe20003800200 */
[----:B--2--5:R-:W-:-:S13]  /*12040*/  ISETP.NE.AND P0, PT, R34, R3, PT ;  /* 0x000000032200720c */ /* 0x024fda0003f05270 */
[----:B------:R-:W-:Y:S05]  /*12050*/  @P0 BRA `(.L_x_405) ;  /* 0x0000002400680947 */ /* 0x000fea0003800000 */
[----:B0---4-:R-:W2:Y:S01]  /*12060*/  LD.E R9, desc[UR36][R18.64+0x4] ;  /* 0x0000042412097980 */ /* 0x011ea2000c101900 */
[----:B------:R-:W-:Y:S01]  /*12070*/  BSSY.RELIABLE B6, `(.L_x_406) ;  /* 0x0000012000067945 */ /* 0x000fe20003800100 */
[----:B--2---:R-:W-:-:S05]  /*12080*/  VIMNMX R35, PT, PT, R9, R33, !PT ;  /* 0x0000002109237248 */ /* 0x004fca0007fe0100 */
[----:B------:R-:W-:-:S07]  /*12090*/  IMAD.MOV.U32 R0, RZ, RZ, R35 ;  /* 0x000000ffff007224 */ /* 0x000fce00078e0023 */
.L_x_408:
[----:B------:R-:W-:-:S13]  /*120a0*/  ISETP.GE.AND P0, PT, R0, 0x1, PT ;  /* 0x000000010000780c */ /* 0x000fda0003f06270 */
[----:B------:R-:W-:Y:S05]  /*120b0*/  @!P0 BREAK.RELIABLE B6 ;  /* 0x0000000000068942 */ /* 0x000fea0003800100 */
[----:B------:R-:W-:Y:S05]  /*120c0*/  @!P0 BRA `(.L_x_407) ;  /* 0x0000002400208947 */ /* 0x000fea0003800000 */
[----:B------:R-:W-:-:S13]  /*120d0*/  ISETP.GT.AND P1, PT, R0, R9, PT ;  /* 0x000000090000720c */ /* 0x000fda0003f24270 */
[----:B---3--:R-:W2:Y:S01]  /*120e0*/  @!P1 LD.E.64 R6, desc[UR36][R18.64+0x8] ;  /* 0x0000082412069980 */ /* 0x008ea2000c101b00 */
[C---:B------:R-:W-:Y:S01]  /*120f0*/  ISETP.GT.AND P0, PT, R0.reuse, R33, PT ;  /* 0x000000210000720c */ /* 0x040fe20003f04270 */
[----:B------:R-:W-:Y:S02]  /*12100*/  VIADD R0, R0, 0xffffffff ;  /* 0xffffffff00007836 */ /* 0x000fe40000000000 */
[----:B------:R-:W-:Y:S02]  /*12110*/  IMAD.MOV.U32 R3, RZ, RZ, RZ ;  /* 0x000000ffff037224 */ /* 0x000fe400078e00ff */
[----:B------:R-:W-:-:S08]  /*12120*/  IMAD.MOV.U32 R8, RZ, RZ, RZ ;  /* 0x000000ffff087224 */ /* 0x000fd000078e00ff */
[----:B------:R-:W-:-:S05]  /*12130*/  @!P0 IMAD.WIDE.U32 R4, R0, 0x4, R16 ;  /* 0x0000000400048825 */ /* 0x000fca00078e0010 */
[----:B------:R-:W3:Y:S01]  /*12140*/  @!P0 LD.E R3, desc[UR36][R4.64] ;  /* 0x0000002404038980 */ /* 0x000ee2000c101900 */
[----:B--2---:R-:W-:-:S05]  /*12150*/  @!P1 IMAD.WIDE.U32 R6, R0, 0x4, R6 ;  /* 0x0000000400069825 */ /* 0x004fca00078e0006 */
[----:B------:R-:W3:Y:S02]  /*12160*/  @!P1 LD.E R8, desc[UR36][R6.64] ;  /* 0x0000002406089980 */ /* 0x000ee4000c101900 */
[----:B---3--:R-:W-:-:S13]  /*12170*/  ISETP.NE.AND P0, PT, R3, R8, PT ;  /* 0x000000080300720c */ /* 0x008fda0003f05270 */
[----:B------:R-:W-:Y:S05]  /*12180*/  @!P0 BRA `(.L_x_408) ;  /* 0xfffffffc00c48947 */ /* 0x000fea000383ffff */
[----:B------:R-:W-:Y:S05]  /*12190*/  BSYNC.RELIABLE B6 ;  /* 0x0000000000067941 */ /* 0x000fea0003800100 */
.L_x_406:
[----:B------:R-:W-:-:S13]  /*121a0*/  ISETP.GE.AND P0, PT, R3, R8, PT ;  /* 0x000000080300720c */ /* 0x000fda0003f06270 */
[----:B------:R-:W-:Y:S05]  /*121b0*/  @!P0 BRA `(.L_x_409) ;  /* 0x0000001000048947 */ /* 0x000fea0003800000 */
[----:B-1----:R-:W-:Y:S01]  /*121c0*/  MOV R22, 0x258 ;  /* 0x0000025800167802 */ /* 0x002fe20000000f00 */
[----:B------:R-:W-:Y:S02]  /*121d0*/  IMAD.MOV.U32 R4, RZ, RZ, 0x10 ;  /* 0x00000010ff047424 */ /* 0x000fe400078e00ff */
[----:B------:R-:W-:Y:S01]  /*121e0*/  IMAD.MOV.U32 R5, RZ, RZ, RZ ;  /* 0x000000ffff057224 */ /* 0x000fe200078e00ff */
[----:B------:R0:W1:Y:S06]  /*121f0*/  LDC.64 R6, c[0x4][R22] ;  /* 0x0100000016067b82 */ /* 0x00006c0000000a00 */
[----:B------:R-:W-:-:S07]  /*12200*/  LEPC R20, `(.L_x_410) ;  /* 0x000000001014794e */ /* 0x000fce0000000000 */
[----:B01----:R-:W-:Y:S05]  /*12210*/  CALL.ABS.NOINC R6 ;  /* 0x0000000006007343 */ /* 0x003fea0003c00000 */
.L_x_410:
[----:B------:R-:W-:Y:S01]  /*12220*/  IMAD.WIDE R6, R35, 0x4, RZ ;  /* 0x0000000423067825 */ /* 0x000fe200078e02ff */
[----:B------:R0:W1:Y:S03]  /*12230*/  LDC.64 R8, c[0x4][R22] ;  /* 0x0100000016087b82 */ /* 0x0000660000000a00 */
[----:B------:R-:W-:Y:S02]  /*12240*/  IMAD.MOV.U32 R23, RZ, RZ, R5 ;  /* 0x000000ffff177224 */ /* 0x000fe400078e0005 */
[----:B------:R-:W-:Y:S02]  /*12250*/  IMAD.MOV.U32 R5, RZ, RZ, R7 ;  /* 0x000000ffff057224 */ /* 0x000fe400078e0007 */
[----:B0-----:R-:W-:Y:S02]  /*12260*/  IMAD.MOV.U32 R22, RZ, RZ, R4 ;  /* 0x000000ffff167224 */ /* 0x001fe400078e0004 */
[----:B------:R-:W-:-:S07]  /*12270*/  IMAD.MOV.U32 R4, RZ, RZ, R6 ;  /* 0x000000ffff047224 */ /* 0x000fce00078e0006 */
[----:B------:R-:W-:-:S07]  /*12280*/  LEPC R20, `(.L_x_411) ;  /* 0x000000001014794e */ /* 0x000fce0000000000 */
[----:B-1----:R-:W-:Y:S05]  /*12290*/  CALL.ABS.NOINC R8 ;  /* 0x0000000008007343 */ /* 0x002fea0003c00000 */
.L_x_411:
[----:B------:R0:W-:Y:S01]  /*122a0*/  ST.E desc[UR36][R22.64+0x4], R35 ;  /* 0x0000042316007985 */ /* 0x0001e2000c101924 */
[----:B------:R-:W-:Y:S01]  /*122b0*/  ISETP.GE.AND P0, PT, R35, 0x1, PT ;  /* 0x000000012300780c */ /* 0x000fe20003f06270 */
        /* <DEDUP_REMOVED lines=13> */
.L_x_416:
[----:B0-----:R-:W2:Y:S02]  /*12390*/  LD.E R4, desc[UR36][R18.64+0x4] ;  /* 0x0000042412047980 */ /* 0x001ea4000c101900 */
[----:B--2---:R-:W-:-:S13]  /*123a0*/  ISETP.GE.AND P2, PT, R3, R4, PT ;  /* 0x000000040300720c */ /* 0x004fda0003f46270 */
[----:B-1----:R-:W2:Y:S01]  /*123b0*/  @!P2 LD.E.64 R6, desc[UR36][R18.64+0x8] ;  /* 0x000008241206a980 */ /* 0x002ea2000c101b00 */
[C---:B------:R-:W-:Y:S02]  /*123c0*/  ISETP.GE.AND P1, PT, R3.reuse, R33, PT ;  /* 0x000000210300720c */ /* 0x040fe40003f26270 */
[----:B------:R-:W-:Y:S01]  /*123d0*/  CS2R R12, SRZ ;  /* 0x00000000000c7805 */ /* 0x000fe2000001ff00 */
[----:B------:R-:W-:-:S10]  /*123e0*/  IMAD.WIDE.U32 R4, R3, 0x4, R16 ;  /* 0x0000000403047825 */ /* 0x000fd400078e0010 */
[----:B------:R-:W3:Y:S01]  /*123f0*/  @!P1 LD.E R12, desc[UR36][R4.64] ;  /* 0x00000024040c9980 */ /* 0x000ee2000c101900 */
[----:B--2---:R-:W-:-:S03]  /*12400*/  @!P2 IMAD.WIDE.U32 R8, R3, 0x4, R6 ;  /* 0x000000040308a825 */ /* 0x004fc600078e0006 */
[----:B------:R-:W2:Y:S04]  /*12410*/  LD.E.64 R6, desc[UR36][R22.64+0x8] ;  /* 0x0000082416067980 */ /* 0x000ea8000c101b00 */
[----:B------:R-:W3:Y:S02]  /*12420*/  @!P2 LD.E R13, desc[UR36][R8.64] ;  /* 0x00000024080da980 */ /* 0x000ee4000c101900 */
[----:B---3--:R-:W-:-:S04]  /*12430*/  IADD3 R14, PT, PT, R12, -R11, -R13 ;  /* 0x8000000b0c0e7210 */ /* 0x008fc80007ffe80d */
[----:B------:R-:W-:-:S04]  /*12440*/  SHF.R.U32.HI R11, RZ, 0x1c, R14 ;  /* 0x0000001cff0b7819 */ /* 0x000fc8000001160e */
[----:B------:R-:W-:Y:S01]  /*12450*/  LOP3.LUT R11, R11, 0x8, RZ, 0xc0, !PT ;  /* 0x000000080b0b7812 */ /* 0x000fe200078ec0ff */
[----:B--2---:R-:W-:-:S04]  /*12460*/  IMAD.WIDE.U32 R6, R3, 0x4, R6 ;  /* 0x0000000403067825 */ /* 0x004fc800078e0006 */
[----:B------:R-:W-:-:S05]  /*12470*/  IMAD.IADD R11, R14, 0x1, R11 ;  /* 0x000000010e0b7824 */ /* 0x000fca00078e020b */
[----:B------:R0:W-:Y:S04]  /*12480*/  ST.E desc[UR36][R6.64], R11 ;  /* 0x0000000b06007985 */ /* 0x0001e8000c101924 */
[----:B------:R-:W2:Y:S01]  /*12490*/  LD.E R12, desc[UR36][R18.64+0x4] ;  /* 0x00000424120c7980 */ /* 0x000ea2000c101900 */
[----:B------:R-:W-:-:S03]  /*124a0*/  VIADD R13, R3, 0x1 ;  /* 0x00000001030d7836 */ /* 0x000fc60000000000 */
[----:B0-----:R-:W3:Y:S02]  /*124b0*/  LD.E.64 R6, desc[UR36][R22.64+0x8] ;  /* 0x0000082416067980 */ /* 0x001ee4000c101b00 */
[----:B--2---:R-:W-:-:S13]  /*124c0*/  ISETP.GE.AND P2, PT, R13, R12, PT ;  /* 0x0000000c0d00720c */ /* 0x004fda0003f46270 */
[----:B------:R-:W2:Y:S01]  /*124d0*/  @!P2 LD.E.64 R8, desc[UR36][R18.64+0x8] ;  /* 0x000008241208a980 */ /* 0x000ea2000c101b00 */
[----:B------:R-:W-:Y:S02]  /*124e0*/  ISETP.GE.AND P1, PT, R13, R33, PT ;  /* 0x000000210d00720c */ /* 0x000fe40003f26270 */
[----:B------:R-:W-:-:S11]  /*124f0*/  CS2R R12, SRZ ;  /* 0x00000000000c7805 */ /* 0x000fd6000001ff00 */
[----:B------:R-:W4:Y:S01]  /*12500*/  @!P1 LD.E R12, desc[UR36][R4.64+0x4] ;  /* 0x00000424040c9980 */ /* 0x000f22000c101900 */
[----:B--2---:R-:W-:-:S05]  /*12510*/  @!P2 IMAD.WIDE.U32 R8, R3, 0x4, R8 ;  /* 0x000000040308a825 */ /* 0x004fca00078e0008 */
[----:B------:R-:W2:Y:S01]  /*12520*/  @!P2 LD.E R13, desc[UR36][R8.64+0x4] ;  /* 0x00000424080da980 */ /* 0x000ea2000c101900 */
[----:B---3--:R-:W-:Y:S01]  /*12530*/  IMAD.WIDE.U32 R6, R3, 0x4, R6 ;  /* 0x0000000403067825 */ /* 0x008fe200078e0006 */
[----:B--2---:R-:W-:-:S05]  /*12540*/  LEA.HI R13, R14, R13, RZ, 0x1 ;  /* 0x0000000d0e0d7211 */ /* 0x004fca00078f08ff */
[----:B----4-:R-:W-:-:S05]  /*12550*/  IMAD.IADD R14, R12, 0x1, -R13 ;  /* 0x000000010c0e7824 */ /* 0x010fca00078e0a0d */
[----:B------:R-:W-:-:S04]  /*12560*/  SHF.R.U32.HI R11, RZ, 0x1c, R14 ;  /* 0x0000001cff0b7819 */ /* 0x000fc8000001160e */
[----:B------:R-:W-:-:S05]  /*12570*/  LOP3.LUT R11, R11, 0x8, RZ, 0xc0, !PT ;  /* 0x000000080b0b7812 */ /* 0x000fca00078ec0ff */
        /* <DEDUP_REMOVED lines=20> */
[----:B------:R-:W-:-:S03]  /*126c0*/  IADD3 R13, PT, PT, R3, 0x3, RZ ;  /* 0x00000003030d7810 */ /* 0x000fc60007ffe0ff */
[----:B0-----:R-:W3:Y:S01]  /*126d0*/  LD.E.64 R6, desc[UR36][R22.64+0x8] ;  /* 0x0000082416067980 */ /* 0x001ee2000c101b00 */
[----:B--2---:R-:W-:-:S13]  /*126e0*/  ISETP.GE.AND P2, PT, R13, R12, PT ;  /* 0x0000000c0d00720c */ /* 0x004fda0003f46270 */
[----:B------:R-:W2:Y:S01]  /*126f0*/  @!P2 LD.E.64 R8, desc[UR36][R18.64+0x8] ;  /* 0x000008241208a980 */ /* 0x000ea2000c101b00 */
[----:B------:R-:W-:Y:S02]  /*12700*/  ISETP.GE.AND P1, PT, R13, R33, PT ;  /* 0x000000210d00720c */ /* 0x000fe40003f26270 */
[----:B------:R-:W-:-:S11]  /*12710*/  CS2R R12, SRZ ;  /* 0x00000000000c7805 */ /* 0x000fd6000001ff00 */
[----:B------:R-:W4:Y:S01]  /*12720*/  @!P1 LD.E R12, desc[UR36][R4.64+0xc] ;  /* 0x00000c24040c9980 */ /* 0x000f22000c101900 */
[----:B--2---:R-:W-:-:S05]  /*12730*/  @!P2 IMAD.WIDE.U32 R8, R3, 0x4, R8 ;  /* 0x000000040308a825 */ /* 0x004fca00078e0008 */
[----:B------:R-:W2:Y:S01]  /*12740*/  @!P2 LD.E R13, desc[UR36][R8.64+0xc] ;  /* 0x00000c24080da980 */ /* 0x000ea2000c101900 */
[----:B---3--:R-:W-:-:S04]  /*12750*/  IMAD.WIDE.U32 R6, R3, 0x4, R6 ;  /* 0x0000000403067825 */ /* 0x008fc800078e0006 */
[----:B------:R-:W-:-:S05]  /*12760*/  VIADD R3, R3, 0x4 ;  /* 0x0000000403037836 */ /* 0x000fca0000000000 */
[----:B------:R-:W-:Y:S02]  /*12770*/  ISETP.NE.AND P1, PT, R3, R0, PT ;  /* 0x000000000300720c */ /* 0x000fe40003f25270 */
[----:B--2---:R-:W-:-:S05]  /*12780*/  LEA.HI R13, R14, R13, RZ, 0x1 ;  /* 0x0000000d0e0d7211 */ /* 0x004fca00078f08ff */
[----:B----4-:R-:W-:-:S05]  /*12790*/  IMAD.IADD R12, R12, 0x1, -R13 ;  /* 0x000000010c0c7824 */ /* 0x010fca00078e0a0d */
[----:B------:R-:W-:-:S04]  /*127a0*/  SHF.R.U32.HI R11, RZ, 0x1c, R12 ;  /* 0x0000001cff0b7819 */ /* 0x000fc8000001160c */
[----:B------:R-:W-:-:S05]  /*127b0*/  LOP3.LUT R11, R11, 0x8, RZ, 0xc0, !PT ;  /* 0x000000080b0b7812 */ /* 0x000fca00078ec0ff */
[----:B------:R-:W-:-:S05]  /*127c0*/  IMAD.IADD R13, R12, 0x1, R11 ;  /* 0x000000010c0d7824 */ /* 0x000fca00078e020b */
[----:B------:R1:W-:Y:S01]  /*127d0*/  ST.E desc[UR36][R6.64+0xc], R13 ;  /* 0x00000c0d06007985 */ /* 0x0003e2000c101924 */
[----:B------:R-:W-:Y:S01]  /*127e0*/  SHF.R.U32.HI R11, RZ, 0x1f, R12 ;  /* 0x0000001fff0b7819 */ /* 0x000fe2000001160c */
[----:B------:R-:W-:Y:S06]  /*127f0*/  @P1 BRA `(.L_x_416) ;  /* 0xfffffff800e41947 */ /* 0x000fec000383ffff */
.L_x_415:
[----:B------:R-:W-:Y:S05]  /*12800*/  BSYNC.RECONVERGENT B1 ;  /* 0x0000000000017941 */ /* 0x000fea0003800200 */
.L_x_414:
[----:B------:R-:W-:Y:S05]  /*12810*/  @!P0 BRA `(.L_x_413) ;  /* 0x0000000000e48947 */ /* 0x000fea0003800000 */
[----:B------:R-:W2:Y:S01]  /*12820*/  LD.E R3, desc[UR36][R18.64+0x4] ;  /* 0x0000042412037980 */ /* 0x000ea2000c101900 */
[C---:B------:R-:W-:Y:S01]  /*12830*/  ISETP.GE.AND P0, PT, R0.reuse, R33, PT ;  /* 0x000000210000720c */ /* 0x040fe20003f06270 */
[----:B------:R-:W-:Y:S02]  /*12840*/  IMAD.MOV.U32 R8, RZ, RZ, RZ ;  /* 0x000000ffff087224 */ /* 0x000fe400078e00ff */
[C---:B------:R-:W-:Y:S01]  /*12850*/  IMAD.WIDE.U32 R16, R0.reuse, 0x4, R16 ;  /* 0x0000000400107825 */ /* 0x040fe200078e0010 */
[----:B-1----:R-:W3:Y:S09]  /*12860*/  LD.E.64 R6, desc[UR36][R22.64+0x8] ;  /* 0x0000082416067980 */ /* 0x002ef2000c101b00 */
[----:B------:R-:W4:Y:S01]  /*12870*/  @!P0 LD.E R8, desc[UR36][R16.64] ;  /* 0x0000002410088980 */ /* 0x000f22000c101900 */
[----:B--2---:R-:W-:-:S13]  /*12880*/  ISETP.GE.AND P1, PT, R0, R3, PT ;  /* 0x000000030000720c */ /* 0x004fda0003f26270 */
[----:B0-----:R-:W2:Y:S01]  /*12890*/  @!P1 LD.E.64 R4, desc[UR36][R18.64+0x8] ;  /* 0x0000082412049980 */ /* 0x001ea2000c101b00 */
[----:B------:R-:W-:Y:S02]  /*128a0*/  IMAD.MOV.U32 R3, RZ, RZ, RZ ;  /* 0x000000ffff037224 */ /* 0x000fe400078e00ff */
[----:B--2---:R-:W-:-:S05]  /*128b0*/  @!P1 IMAD.WIDE.U32 R4, R0, 0x4, R4 ;  /* 0x0000000400049825 */ /* 0x004fca00078e0004 */
[----:B------:R-:W4:Y:S01]  /*128c0*/  @!P1 LD.E R3, desc[UR36][R4.64] ;  /* 0x0000002404039980 */ /* 0x000f22000c101900 */
[----:B---3--:R-:W-:Y:S01]  /*128d0*/  IMAD.WIDE.U32 R6, R0, 0x4, R6 ;  /* 0x0000000400067825 */ /* 0x008fe200078e0006 */
[----:B------:R-:W-:Y:S02]  /*128e0*/  ISETP.NE.AND P0, PT, R10, 0x1, PT ;  /* 0x000000010a00780c */ /* 0x000fe40003f05270 */
[----:B----4-:R-:W-:-:S04]  /*128f0*/  IADD3 R11, PT, PT, R8, -R11, -R3 ;  /* 0x8000000b080b7210 */ /* 0x010fc80007ffe803 */
[----:B------:R-:W-:-:S04]  /*12900*/  SHF.R.U32.HI R3, RZ, 0x1c, R11 ;  /* 0x0000001cff037819 */ /* 0x000fc8000001160b */
[----:B------:R-:W-:-:S05]  /*12910*/  LOP3.LUT R3, R3, 0x8, RZ, 0xc0, !PT ;  /* 0x0000000803037812 */ /* 0x000fca00078ec0ff */
[----:B------:R-:W-:-:S05]  /*12920*/  IMAD.IADD R3, R11, 0x1, R3 ;  /* 0x000000010b037824 */ /* 0x000fca00078e0203 */
[----:B------:R2:W-:Y:S01]  /*12930*/  ST.E desc[UR36][R6.64], R3 ;  /* 0x0000000306007985 */ /* 0x0005e2000c101924 */
[----:B------:R-:W-:Y:S05]  /*12940*/  @!P0 BRA `(.L_x_413) ;  /* 0x0000000000988947 */ /* 0x000fea0003800000 */
[----:B--2---:R-:W2:Y:S01]  /*12950*/  LD.E R3, desc[UR36][R18.64+0x4] ;  /* 0x0000042412037980 */ /* 0x004ea2000c101900 */
[----:B------:R-:W-:-:S05]  /*12960*/  VIADD R6, R0, 0x1 ;  /* 0x0000000100067836 */ /* 0x000fca0000000000 */
[----:B--2---:R-:W-:-:S13]  /*12970*/  ISETP.GE.AND P1, PT, R6, R3, PT ;  /* 0x000000030600720c */ /* 0x004fda0003f26270 */
[----:B------:R-:W2:Y:S01]  /*12980*/  @!P1 LD.E.64 R4, desc[UR36][R18.64+0x8] ;  /* 0x0000082412049980 */ /* 0x000ea2000c101b00 */
[----:B------:R-:W-:Y:S01]  /*12990*/  ISETP.GE.AND P0, PT, R6, R33, PT ;  /* 0x000000210600720c */ /* 0x000fe20003f06270 */
[----:B------:R-:W-:Y:S02]  /*129a0*/  IMAD.MOV.U32 R8, RZ, RZ, RZ ;  /* 0x000000ffff087224 */ /* 0x000fe400078e00ff */
[----:B------:R-:W-:Y:S01]  /*129b0*/  IMAD.MOV.U32 R3, RZ, RZ, RZ ;  /* 0x000000ffff037224 */ /* 0x000fe200078e00ff */
[----:B------:R-:W3:Y:S09]  /*129c0*/  LD.E.64 R6, desc[UR36][R22.64+0x8] ;  /* 0x0000082416067980 */ /* 0x000ef2000c101b00 */
[----:B------:R-:W4:Y:S01]  /*129d0*/  @!P0 LD.E R3, desc[UR36][R16.64+0x4] ;  /* 0x0000042410038980 */ /* 0x000f22000c101900 */
[----:B--2---:R-:W-:-:S05]  /*129e0*/  @!P1 IMAD.WIDE.U32 R4, R0, 0x4, R4 ;  /* 0x0000000400049825 */ /* 0x004fca00078e0004 */
[----:B------:R-:W2:Y:S01]  /*129f0*/  @!P1 LD.E R8, desc[UR36][R4.64+0x4] ;  /* 0x0000042404089980 */ /* 0x000ea2000c101900 */
[----:B---3--:R-:W-:Y:S01]  /*12a00*/  IMAD.WIDE.U32 R6, R0, 0x4, R6 ;  /* 0x0000000400067825 */ /* 0x008fe200078e0006 */
[----:B------:R-:W-:Y:S02]  /*12a10*/  ISETP.NE.AND P0, PT, R10, 0x2, PT ;  /* 0x000000020a00780c */ /* 0x000fe40003f05270 */
[----:B--2---:R-:W-:-:S05]  /*12a20*/  LEA.HI R8, R11, R8, RZ, 0x1 ;  /* 0x000000080b087211 */ /* 0x004fca00078f08ff */
[----:B----4-:R-:W-:-:S05]  /*12a30*/  IMAD.IADD R9, R3, 0x1, -R8 ;  /* 0x0000000103097824 */ /* 0x010fca00078e0a08 */
[----:B------:R-:W-:-:S04]  /*12a40*/  SHF.R.U32.HI R3, RZ, 0x1c, R9 ;  /* 0x0000001cff037819 */ /* 0x000fc80000011609 */
[----:B------:R-:W-:-:S05]  /*12a50*/  LOP3.LUT R3, R3, 0x8, RZ, 0xc0, !PT ;  /* 0x0000000803037812 */ /* 0x000fca00078ec0ff */
[----:B------:R-:W-:-:S05]  /*12a60*/  IMAD.IADD R3, R9, 0x1, R3 ;  /* 0x0000000109037824 */ /* 0x000fca00078e0203 */
[----:B------:R3:W-:Y:S01]  /*12a70*/  ST.E desc[UR36][R6.64+0x4], R3 ;  /* 0x0000040306007985 */ /* 0x0007e2000c101924 */
[----:B------:R-:W-:Y:S05]  /*12a80*/  @!P0 BRA `(.L_x_413) ;  /* 0x0000000000488947 */ /* 0x000fea0003800000 */
[----:B---3--:R-:W2:Y:S01]  /*12a90*/  LD.E R3, desc[UR36][R18.64+0x4] ;  /* 0x0000042412037980 */ /* 0x008ea2000c101900 */
        /* <DEDUP_REMOVED lines=16> */
[----:B------:R4:W-:Y:S02]  /*12ba0*/  ST.E desc[UR36][R6.64+0x8], R3 ;  /* 0x0000080306007985 */ /* 0x0009e4000c101924 */
.L_x_413:
[----:B------:R-:W-:Y:S05]  /*12bb0*/  BSYNC.RECONVERGENT B0 ;  /* 0x0000000000007941 */ /* 0x000fea0003800200 */
.L_x_412:
[----:B0-----:R-:W2:Y:S04]  /*12bc0*/  LD.E R35, desc[UR36][R22.64+0x4] ;  /* 0x0000042416237980 */ /* 0x001ea8000c101900 */
[----:B------:R0:W5:Y:S01]  /*12bd0*/  LD.E.64 R4, desc[UR36][R22.64+0x8] ;  /* 0x0000082416047980 */ /* 0x000162000c101b00 */
[----:B------:R-:W-:Y:S01]  /*12be0*/  BSSY.RECONVERGENT B0, `(.L_x_417) ;  /* 0x000000d000007945 */ /* 0x000fe20003800200 */
[----:B--2---:R-:W-:-:S13]  /*12bf0*/  ISETP.GE.AND P0, PT, R35, 0x1, PT ;  /* 0x000000012300780c */ /* 0x004fda0003f06270 */
[----:B0-----:R-:W-:Y:S05]  /*12c00*/  @!P0 BRA `(.L_x_418) ;  /* 0x0000000000288947 */ /* 0x001fea0003800000 */
.L_x_419:
[----:B---34-:R-:W-:-:S04]  /*12c10*/  VIADD R3, R35, 0xffffffff ;  /* 0xffffffff23037836 */ /* 0x018fc80000000000 */
[----:B-1---5:R-:W-:-:S06]  /*12c20*/  IMAD.WIDE.U32 R6, R3, 0x4, R4 ;  /* 0x0000000403067825 */ /* 0x022fcc00078e0004 */
        /* <DEDUP_REMOVED lines=8> */
.L_x_418:
[----:B------:R-:W-:Y:S05]  /*12cb0*/  BSYNC.RECONVERGENT B0 ;  /* 0x0000000000007941 */ /* 0x000fea0003800200 */
.L_x_417:
        /* <DEDUP_REMOVED lines=11> */
[----:B-1-34-:R1:W2:Y:S03]  /*12d70*/  LDC.64 R6, c[0x4][R0] ;  /* 0x0100000000067b82 */ /* 0x01a2a60000000a00 */
[----:B------:R-:W-:-:S07]  /*12d80*/  LEPC R20, `(.L_x_422) ;  /* 0x000000001014794e */ /* 0x000fce0000000000 */
[----:B012---:R-:W-:Y:S05]  /*12d90*/  CALL.ABS.NOINC R6 ;  /* 0x0000000006007343 */ /* 0x007fea0003c00000 */
.L_x_422:
[----:B------:R2:W5:Y:S01]  /*12da0*/  LD.E R35, desc[UR36][R22.64+0x4] ;  /* 0x0000042416237980 */ /* 0x000562000c101900 */
[----:B------:R-:W-:-:S03]  /*12db0*/  PLOP3.LUT P0, PT, PT, PT, PT, 0x8, 0x80 ;  /* 0x000000000080781c */ /* 0x000fc60003f0e170 */
[----:B------:R2:W-:Y:S10]  /*12dc0*/  ST.E.64 desc[UR36][R22.64+0x8], RZ ;  /* 0x000008ff16007985 */ /* 0x0005f4000c101b24 */
.L_x_421:
[----:B------:R-:W-:Y:S05]  /*12dd0*/  BSYNC.RECONVERGENT B6 ;  /* 0x0000000000067941 */ /* 0x000fea0003800200 */
.L_x_420:
[----:B------:R0:W-:Y:S01]  /*12de0*/  ST.E desc[UR36][R22.64], R34 ;  /* 0x0000002216007985 */ /* 0x0001e2000c101924 */
[----:B------:R-:W-:Y:S01]  /*12df0*/  CS2R R16, SRZ ;  /* 0x0000000000107805 */ /* 0x000fe2000001ff00 */
[----:B------:R-:W-:Y:S06]  /*12e00*/  @!P0 BRA `(.L_x_423) ;  /* 0x0000002000508947 */ /* 0x000fec0003800000 */
[----:B------:R-:W-:Y:S01]  /*12e10*/  MOV R0, 0x258 ;  /* 0x0000025800007802 */ /* 0x000fe20000000f00 */
[----:B-----5:R-:W-:-:S03]  /*12e20*/  IMAD.WIDE R4, R35, 0x4, RZ ;  /* 0x0000000423047825 */ /* 0x020fc600078e02ff */
[----:B-1-34-:R1:W3:Y:S04]  /*12e30*/  LDC.64 R6, c[0x4][R0] ;  /* 0x0100000000067b82 */ /* 0x01a2e80000000a00 */
[----:B------:R-:W-:-:S07]  /*12e40*/  LEPC R20, `(.L_x_424) ;  /* 0x000000001014794e */ /* 0x000fce0000000000 */
[----:B0123--:R-:W-:Y:S05]  /*12e50*/  CALL.ABS.NOINC R6 ;  /* 0x0000000006007343 */ /* 0x00ffea0003c00000 */
.L_x_424:
        /* <DEDUP_REMOVED lines=11> */
.L_x_428:
        /* <DEDUP_REMOVED lines=21> */
.L_x_427:
[----:B------:R-:W-:-:S07]  /*13060*/  IMAD.MOV.U32 R3, RZ, RZ, R0 ;  /* 0x000000ffff037224 */ /* 0x000fce00078e0000 */
.L_x_426:
[----:B------:R-:W-:Y:S05]  /*13070*/  BSYNC.RECONVERGENT B0 ;  /* 0x0000000000007941 */ /* 0x000fea0003800200 */
.L_x_425:
        /* <DEDUP_REMOVED lines=9> */
[----:B0-----:R-:W2:Y:S02]  /*13110*/  LD.E.64 R4, desc[UR36][R22.64+0x8] ;  /* 0x0000082416047980 */ /* 0x001ea4000c101b00 */
[----:B--2---:R-:W-:-:S06]  /*13120*/  IMAD.WIDE.U32 R4, R3, 0x4, R4 ;  /* 0x0000000403047825 */ /* 0x004fcc00078e0004 */
[----:B------:R-:W2:Y:S01]  /*13130*/  LD.E R5, desc[UR36][R4.64+0x4] ;  /* 0x0000042404057980 */ /* 0x000ea2000c101900 */
[----:B------:R-:W-:-:S04]  /*13140*/  LOP3.LUT R0, R35, 0x3, RZ, 0xc0, !PT ;  /* 0x0000000323007812 */ /* 0x000fc800078ec0ff */
[----:B------:R-:W-:Y:S01]  /*13150*/  ISETP.NE.AND P0, PT, R0, 0x2, PT ;  /* 0x000000020000780c */ /* 0x000fe20003f05270 */
[----:B--2---:R0:W-:-:S12]  /*13160*/  ST.E desc[UR36][R6.64+0x4], R5 ;  /* 0x0000040506007985 */ /* 0x0041d8000c101924 */
[----:B------:R-:W-:Y:S05]  /*13170*/  @!P0 BRA `(.L_x_423) ;  /* 0x0000001c00748947 */ /* 0x000fea0003800000 */
[----:B------:R-:W0:Y:S02]  /*13180*/  LD.E.64 R22, desc[UR36][R22.64+0x8] ;  /* 0x0000082416167980 */ /* 0x000e24000c101b00 */
[----:B0-----:R-:W-:-:S06]  /*13190*/  IMAD.WIDE.U32 R4, R3, 0x4, R22 ;  /* 0x0000000403047825 */ /* 0x001fcc00078e0016 */
[----:B------:R-:W2:Y:S04]  /*131a0*/  LD.E R5, desc[UR36][R4.64+0x8] ;  /* 0x0000082404057980 */ /* 0x000ea8000c101900 */
[----:B--2---:R0:W-:Y:S01]  /*131b0*/  ST.E desc[UR36][R6.64+0x8], R5 ;  /* 0x0000080506007985 */ /* 0x0041e2000c101924 */
[----:B------:R-:W-:Y:S05]  /*131c0*/  BRA `(.L_x_423) ;  /* 0x0000001c00607947 */ /* 0x000fea0003800000 */
.L_x_409:
[----:B------:R-:W-:Y:S01]  /*131d0*/  ISETP.NE.U32.AND P0, PT, R16, RZ, PT ;  /* 0x000000ff1000720c */ /* 0x000fe20003f05070 */
[----:B------:R-:W-:Y:S01]  /*131e0*/  BSSY.RECONVERGENT B6, `(.L_x_429) ;  /* 0x000002f000067945 */ /* 0x000fe20003800200 */
[----:B------:R-:W-:Y:S02]  /*131f0*/  CS2R R34, SRZ ;  /* 0x0000000000227805 */ /* 0x000fe4000001ff00 */
[----:B------:R-:W-:-:S13]  /*13200*/  ISETP.NE.AND.EX P0, PT, R17, RZ, PT, P0 ;  /* 0x000000ff1100720c */ /* 0x000fda0003f05300 */
[----:B------:R-:W-:Y:S05]  /*13210*/  @!P0 BRA `(.L_x_430) ;  /* 0x0000000000ac8947 */ /* 0x000fea0003800000 */
[----:B------:R-:W-:Y:S01]  /*13220*/  MOV R0, 0x258 ;  /* 0x0000025800007802 */ /* 0x000fe20000000f00 */
[----:B------:R-:W-:-:S03]  /*13230*/  IMAD.WIDE R4, R33, 0x4, RZ ;  /* 0x0000000421047825 */ /* 0x000fc600078e02ff */
[----:B------:R0:W2:Y:S04]  /*13240*/  LDC.64 R6, c[0x4][R0] ;  /* 0x0100000000067b82 */ /* 0x0000a80000000a00 */
[----:B------:R-:W-:-:S07]  /*13250*/  LEPC R20, `(.L_x_431) ;  /* 0x000000001014794e */ /* 0x000fce0000000000 */
[----:B012---:R-:W-:Y:S05]  /*13260*/  CALL.ABS.NOINC R6 ;  /* 0x0000000006007343 */ /* 0x007fea0003c00000 */
.L_x_431:
[----:B------:R-:W-:Y:S01]  /*13270*/  ISETP.GE.AND P0, PT, R33, 0x1, PT ;  /* 0x000000012100780c */ /* 0x000fe20003f06270 */
[----:B------:R-:W-:Y:S01]  /*13280*/  IMAD.MOV.U32 R35, RZ, RZ, R5 ;  /* 0x000000ffff237224 */ /* 0x000fe200078e0005 */
[----:B------:R-:W-:-:S11]  /*13290*/  MOV R34, R4 ;  /* 0x0000000400227202 */ /* 0x000fd60000000f00 */
        /* <DEDUP_REMOVED lines=9> */
.L_x_434:
        /* <DEDUP_REMOVED lines=13> */
.L_x_433:
[----:B------:R-:W-:Y:S05]  /*13400*/  BSYNC.RECONVERGENT B0 ;  /* 0x0000000000007941 */ /* 0x000fea0003800200 */
.L_x_432:
[----:B------:R-:W-:Y:S05]  /*13410*/  @!P1 BRA `(.L_x_430) ;  /* 0x00000000002c9947 */ /* 0x000fea0003800000 */
[----:B------:R-:W-:-:S05]  /*13420*/  IMAD.WIDE.U32 R16, R3, 0x4, R16 ;  /* 0x0000000403107825 */ /* 0x000fca00078e0010 */
[----:B0-----:R-:W2:Y:S01]  /*13430*/  LD.E R7, desc[UR36][R16.64] ;  /* 0x0000002410077980 */ /* 0x001ea2000c101900 */
[----:B------:R-:W-:Y:S01]  /*13440*/  IMAD.WIDE.U32 R4, R3, 0x4, R34 ;  /* 0x0000000403047825 */ /* 0x000fe200078e0022 */
[----:B------:R-:W-:-:S04]  /*13450*/  ISETP.NE.AND P0, PT, R0, 0x1, PT ;  /* 0x000000010000780c */ /* 0x000fc80003f05270 */
[----:B--2---:R2:W-:Y:S09]  /*13460*/  ST.E desc[UR36][R4.64], R7 ;  /* 0x0000000704007985 */ /* 0x0045f2000c101924 */
[----:B------:R-:W-:Y:S05]  /*13470*/  @!P0 BRA `(.L_x_430) ;  /* 0x0000000000148947 */ /* 0x000fea0003800000 */
[----:B------:R-:W3:Y:S01]  /*13480*/  LD.E R3, desc[UR36][R16.64+0x4] ;  /* 0x0000042410037980 */ /* 0x000ee2000c101900 */
[----:B------:R-:W-:-:S03]  /*13490*/  ISETP.NE.AND P0, PT, R0, 0x2, PT ;  /* 0x000000020000780c */ /* 0x000fc60003f05270 */
[----:B---3--:R3:W-:Y:S10]  /*134a0*/  ST.E desc[UR36][R4.64+0x4], R3 ;  /* 0x0000040304007985 */ /* 0x0087f4000c101924 */
[----:B--2---:R-:W2:Y:S04]  /*134b0*/  @P0 LD.E R7, desc[UR36][R16.64+0x8] ;  /* 0x0000082410070980 */ /* 0x004ea8000c101900 */
[----:B--2---:R3:W-:Y:S02]  /*134c0*/  @P0 ST.E desc[UR36][R4.64+0x8], R7 ;  /* 0x0000080704000985 */ /* 0x0047e4000c101924 */
.L_x_430:
[----:B------:R-:W-:Y:S05]  /*134d0*/  BSYNC.RECONVERGENT B6 ;  /* 0x0000000000067941 */ /* 0x000fea0003800200 */
.L_x_429:
[----:B------:R-:W4:Y:S01]  /*134e0*/  LD.E R0, desc[UR36][R18.64+0x4] ;  /* 0x0000042412007980 */ /* 0x000f22000c101900 */
[----:B------:R-:W-:Y:S01]  /*134f0*/  MOV R16, 0x258 ;  /* 0x0000025800107802 */ /* 0x000fe20000000f00 */
[----:B--23--:R-:W-:Y:S02]  /*13500*/  IMAD.MOV.U32 R4, RZ, RZ, 0x10 ;  /* 0x00000010ff047424 */ /* 0x00cfe400078e00ff */
[----:B------:R-:W-:Y:S01]  /*13510*/  IMAD.MOV.U32 R5, RZ, RZ, RZ ;  /* 0x000000ffff057224 */ /* 0x000fe200078e00ff */
[----:B0-----:R0:W2:Y:S02]  /*13520*/  LDC.64 R6, c[0x4][R16] ;  /* 0x0100000010067b82 */ /* 0x0010a40000000a00 */
[----:B0-2-4-:R-:W-:-:S07]  /*13530*/  VIMNMX R37, PT, PT, R0, R33, !PT ;  /* 0x0000002100257248 */ /* 0x015fce0007fe0100 */
[----:B------:R-:W-:-:S07]  /*13540*/  LEPC R20, `(.L_x_435) ;  /* 0x000000001014794e */ /* 0x000fce0000000000 */
[----:B-1----:R-:W-:Y:S05]  /*13550*/  CALL.ABS.NOINC R6 ;  /* 0x0000000006007343 */ /* 0x002fea0003c00000 */
.L_x_435:
[----:B------:R-:W0:Y:S01]  /*13560*/  LDC.64 R16, c[0x4][R16] ;  /* 0x0100000010107b82 */ /* 0x000e220000000a00 */
[----:B------:R-:W-:-:S04]  /*13570*/  IMAD.WIDE R6, R37, 0x4, RZ ;  /* 0x0000000425067825 */ /* 0x000fc800078e02ff */
[----:B------:R-:W-:Y:S02]  /*13580*/  IMAD.MOV.U32 R22, RZ, RZ, R4 ;  /* 0x000000ffff167224 */ /* 0x000fe400078e0004 */
[----:B------:R-:W-:Y:S02]  /*13590*/  IMAD.MOV.U32 R23, RZ, RZ, R5 ;  /* 0x000000ffff177224 */ /* 0x000fe400078e0005 */
[----:B------:R-:W-:Y:S02]  /*135a0*/  IMAD.MOV.U32 R4, RZ, RZ, R6 ;  /* 0x000000ffff047224 */ /* 0x000fe400078e0006 */
[----:B------:R-:W-:-:S07]  /*135b0*/  IMAD.MOV.U32 R5, RZ, RZ, R7 ;  /* 0x000000ffff057224 */ /* 0x000fce00078e0007 */
[----:B------:R-:W-:-:S07]  /*135c0*/  LEPC R20, `(.L_x_436) ;  /* 0x000000001014794e */ /* 0x000fce0000000000 */
[----:B0-----:R-:W-:Y:S05]  /*135d0*/  CALL.ABS.NOINC R16 ;  /* 0x0000000010007343 */ /* 0x001fea0003c00000 */
.L_x_436:
        /* <DEDUP_REMOVED lines=15> */
.L_x_441:
[----:B0-----:R-:W2:Y:S01]  /*136d0*/  LD.E R4, desc[UR36][R18.64+0x4] ;  /* 0x0000042412047980 */ /* 0x001ea2000c101900 */
[C---:B------:R-:W-:Y:S01]  /*136e0*/  ISETP.GE.AND P2, PT, R3.reuse, R33, PT ;  /* 0x000000210300720c */ /* 0x040fe20003f46270 */
[----:B-1----:R-:W-:Y:S02]  /*136f0*/  IMAD.MOV.U32 R11, RZ, RZ, RZ ;  /* 0x000000ffff0b7224 */ /* 0x002fe400078e00ff */
[----:B------:R-:W-:Y:S01]  /*13700*/  IMAD.MOV.U32 R13, RZ, RZ, RZ ;  /* 0x000000ffff0d7224 */ /* 0x000fe200078e00ff */
[----:B------:R-:W3:Y:S01]  /*13710*/  LD.E.64 R8, desc[UR36][R22.64+0x8] ;  /* 0x0000082416087980 */ /* 0x000ee2000c101b00 */
[----:B--2---:R-:W-:-:S13]  /*13720*/  ISETP.GE.AND P1, PT, R3, R4, PT ;  /* 0x000000040300720c */ /* 0x004fda0003f26270 */
[----:B------:R-:W2:Y:S01]  /*13730*/  @!P1 LD.E.64 R6, desc[UR36][R18.64+0x8] ;  /* 0x0000082412069980 */ /* 0x000ea2000c101b00 */
[----:B------:R-:W-:-:S05]  /*13740*/  IMAD.WIDE.U32 R4, R3, 0x4, R34 ;  /* 0x0000000403047825 */ /* 0x000fca00078e0022 */
[----:B------:R-:W4:Y:S01]  /*13750*/  @!P2 LD.E R13, desc[UR36][R4.64] ;  /* 0x00000024040da980 */ /* 0x000f22000c101900 */
[----:B--2---:R-:W-:-:S05]  /*13760*/  @!P1 IMAD.WIDE.U32 R6, R3, 0x4, R6 ;  /* 0x0000000403069825 */ /* 0x004fca00078e0006 */
[----:B------:R-:W4:Y:S01]  /*13770*/  @!P1 LD.E R11, desc[UR36][R6.64] ;  /* 0x00000024060b9980 */ /* 0x000f22000c101900 */
[----:B---3--:R-:W-:Y:S01]  /*13780*/  IMAD.WIDE.U32 R8, R3, 0x4, R8 ;  /* 0x0000000403087825 */ /* 0x008fe200078e0008 */
[----:B----4-:R-:W-:-:S04]  /*13790*/  IADD3 R16, PT, PT, R11, -R10, -R13 ;  /* 0x8000000a0b107210 */ /* 0x010fc80007ffe80d */
[----:B------:R-:W-:-:S04]  /*137a0*/  SHF.R.U32.HI R10, RZ, 0x1c, R16 ;  /* 0x0000001cff0a7819 */ /* 0x000fc80000011610 */
[----:B------:R-:W-:-:S05]  /*137b0*/  LOP3.LUT R10, R10, 0x8, RZ, 0xc0, !PT ;  /* 0x000000080a0a7812 */ /* 0x000fca00078ec0ff */
[----:B------:R-:W-:-:S05]  /*137c0*/  IMAD.IADD R13, R16, 0x1, R10 ;  /* 0x00000001100d7824 */ /* 0x000fca00078e020a */
[----:B------:R0:W-:Y:S04]  /*137d0*/  ST.E desc[UR36][R8.64], R13 ;  /* 0x0000000d08007985 */ /* 0x0001e8000c101924 */
[----:B------:R-:W2:Y:S01]  /*137e0*/  LD.E R11, desc[UR36][R18.64+0x4] ;  /* 0x00000424120b7980 */ /* 0x000ea2000c101900 */
[----:B------:R-:W-:-:S05]  /*137f0*/  VIADD R10, R3, 0x1 ;  /* 0x00000001030a7836 */ /* 0x000fca0000000000 */
[----:B--2---:R-:W-:-:S13]  /*13800*/  ISETP.GE.AND P1, PT, R10, R11, PT ;  /* 0x0000000b0a00720c */ /* 0x004fda0003f26270 */
[----:B------:R-:W2:Y:S01]  /*13810*/  @!P1 LD.E.64 R6, desc[UR36][R18.64+0x8] ;  /* 0x0000082412069980 */ /* 0x000ea2000c101b00 */
[----:B------:R-:W-:Y:S02]  /*13820*/  ISETP.GE.AND P2, PT, R10, R33, PT ;  /* 0x000000210a00720c */ /* 0x000fe40003f46270 */
[----:B------:R-:W-:-:S11]  /*13830*/  CS2R R14, SRZ ;  /* 0x00000000000e7805 */ /* 0x000fd6000001ff00 */
[----:B------:R-:W3:Y:S01]  /*13840*/  @!P2 LD.E R15, desc[UR36][R4.64+0x4] ;  /* 0x00000424040fa980 */ /* 0x000ee2000c101900 */
[----:B--2---:R-:W-:-:S03]  /*13850*/  @!P1 IMAD.WIDE.U32 R10, R3, 0x4, R6 ;  /* 0x00000004030a9825 */ /* 0x004fc600078e0006 */
[----:B------:R-:W2:Y:S04]  /*13860*/  LD.E.64 R6, desc[UR36][R22.64+0x8] ;  /* 0x0000082416067980 */ /* 0x000ea8000c101b00 */
[----:B------:R-:W4:Y:S01]  /*13870*/  @!P1 LD.E R14, desc[UR36][R10.64+0x4] ;  /* 0x000004240a0e9980 */ /* 0x000f22000c101900 */
[----:B---3--:R-:W-:-:S05]  /*13880*/  LEA.HI R15, R16, R15, RZ, 0x1 ;  /* 0x0000000f100f7211 */ /* 0x008fca00078f08ff */
[----:B----4-:R-:W-:-:S05]  /*13890*/  IMAD.IADD R15, R14, 0x1, -R15 ;  /* 0x000000010e0f7824 */ /* 0x010fca00078e0a0f */
[----:B0-----:R-:W-:-:S04]  /*138a0*/  SHF.R.U32.HI R8, RZ, 0x1c, R15 ;  /* 0x0000001cff087819 */ /* 0x001fc8000001160f */
[----:B------:R-:W-:Y:S01]  /*138b0*/  LOP3.LUT R8, R8, 0x8, RZ, 0xc0, !PT ;  /* 0x0000000808087812 */ /* 0x000fe200078ec0ff */
[----:B--2---:R-:W-:-:S04]  /*138c0*/  IMAD.WIDE.U32 R6, R3, 0x4, R6 ;  /* 0x0000000403067825 */ /* 0x004fc800078e0006 */
[----:B------:R-:W-:-:S05]  /*138d0*/  IMAD.IADD R13, R15, 0x1, R8 ;  /* 0x000000010f0d7824 */ /* 0x000fca00078e0208 */
[----:B------:R0:W-:Y:S04]  /*138e0*/  ST.E desc[UR36][R6.64+0x4], R13 ;  /* 0x0000040d06007985 */ /* 0x0001e8000c101924 */
[----:B------:R-:W2:Y:S01]  /*138f0*/  LD.E R9, desc[UR36][R18.64+0x4] ;  /* 0x0000042412097980 */ /* 0x000ea2000c101900 */
[----:B------:R-:W-:Y:S01]  /*13900*/  VIADD R14, R3, 0x2 ;  /* 0x00000002030e7836 */ /* 0x000fe20000000000 */
[----:B------:R-:W-:Y:S02]  /*13910*/  CS2R R10, SRZ ;  /* 0x00000000000a7805 */ /* 0x000fe4000001ff00 */
[----:B0-----:R-:W3:Y:S02]  /*13920*/  LD.E.64 R6, desc[UR36][R22.64+0x8] ;  /* 0x0000082416067980 */ /* 0x001ee4000c101b00 */
[----:B--2---:R-:W-:-:S13]  /*13930*/  ISETP.GE.AND P1, PT, R14, R9, PT ;  /* 0x000000090e00720c */ /* 0x004fda0003f26270 */
[----:B------:R-:W2:Y:S01]  /*13940*/  @!P1 LD.E.64 R8, desc[UR36][R18.64+0x8] ;  /* 0x0000082412089980 */ /* 0x000ea2000c101b00 */
[----:B------:R-:W-:-:S13]  /*13950*/  ISETP.GE.AND P2, PT, R14, R33, PT ;  /* 0x000000210e00720c */ /* 0x000fda0003f46270 */
[----:B------:R-:W4:Y:S01]  /*13960*/  @!P2 LD.E R11, desc[UR36][R4.64+0x8] ;  /* 0x00000824040ba980 */ /* 0x000f22000c101900 */
[----:B--2---:R-:W-:-:S05]  /*13970*/  @!P1 IMAD.WIDE.U32 R8, R3, 0x4, R8 ;  /* 0x0000000403089825 */ /* 0x004fca00078e0008 */
[----:B------:R-:W2:Y:S01]  /*13980*/  @!P1 LD.E R10, desc[UR36][R8.64+0x8] ;  /* 0x00000824080a9980 */ /* 0x000ea2000c101900 */
[----:B----4-:R-:W-:Y:S01]  /*13990*/  LEA.HI R11, R15, R11, RZ, 0x1 ;  /* 0x0000000b0f0b7211 */ /* 0x010fe200078f08ff */
[----:B---3--:R-:W-:-:S04]  /*139a0*/  IMAD.WIDE.U32 R6, R3, 0x4, R6 ;  /* 0x0000000403067825 */ /* 0x008fc800078e0006 */
[----:B--2---:R-:W-:-:S05]  /*139b0*/  IMAD.IADD R14, R10, 0x1, -R11 ;  /* 0x000000010a0e7824 */ /* 0x004fca00078e0a0b */
        /* <DEDUP_REMOVED lines=9> */
[----:B------:R-:W-:Y:S01]  /*13a50*/  ISETP.GE.AND P2, PT, R10, R33, PT ;  /* 0x000000210a00720c */ /* 0x000fe20003f46270 */
[----:B------:R-:W-:Y:S02]  /*13a60*/  IMAD.MOV.U32 R13, RZ, RZ, RZ ;  /* 0x000000ffff0d7224 */ /* 0x000fe400078e00ff */
[----:B------:R-:W-:-:S10]  /*13a70*/  IMAD.MOV.U32 R10, RZ, RZ, RZ ;  /* 0x000000ffff0a7224 */ /* 0x000fd400078e00ff */
[----:B------:R-:W4:Y:S01]  /*13a80*/  @!P2 LD.E R13, desc[UR36][R4.64+0xc] ;  /* 0x00000c24040da980 */ /* 0x000f22000c101900 */
[----:B--2---:R-:W-:-:S05]  /*13a90*/  @!P1 IMAD.WIDE.U32 R8, R3, 0x4, R8 ;  /* 0x0000000403089825 */ /* 0x004fca00078e0008 */
[----:B------:R-:W2:Y:S01]  /*13aa0*/  @!P1 LD.E R10, desc[UR36][R8.64+0xc] ;  /* 0x00000c24080a9980 */ /* 0x000ea2000c101900 */
[----:B----4-:R-:W-:Y:S01]  /*13ab0*/  LEA.HI R13, R14, R13, RZ, 0x1 ;  /* 0x0000000d0e0d7211 */ /* 0x010fe200078f08ff */
[----:B---3--:R-:W-:-:S04]  /*13ac0*/  IMAD.WIDE.U32 R6, R3, 0x4, R6 ;  /* 0x0000000403067825 */ /* 0x008fc800078e0006 */
[----:B------:R-:W-:-:S05]  /*13ad0*/  VIADD R3, R3, 0x4 ;  /* 0x0000000403037836 */ /* 0x000fca0000000000 */
[----:B------:R-:W-:Y:S02]  /*13ae0*/  ISETP.NE.AND P1, PT, R3, R0, PT ;  /* 0x000000000300720c */ /* 0x000fe40003f25270 */
[----:B--2---:R-:W-:-:S04]  /*13af0*/  IADD3 R10, PT, PT, -R13, R10, RZ ;  /* 0x0000000a0d0a7210 */ /* 0x004fc80007ffe1ff */
[----:B------:R-:W-:-:S04]  /*13b00*/  SHF.R.U32.HI R11, RZ, 0x1c, R10 ;  /* 0x0000001cff0b7819 */ /* 0x000fc8000001160a */
[----:B------:R-:W-:-:S05]  /*13b10*/  LOP3.LUT R11, R11, 0x8, RZ, 0xc0, !PT ;  /* 0x000000080b0b7812 */ /* 0x000fca00078ec0ff */
[----:B------:R-:W-:-:S05]  /*13b20*/  IMAD.IADD R11, R10, 0x1, R11 ;  /* 0x000000010a0b7824 */ /* 0x000fca00078e020b */
[----:B------:R1:W-:Y:S01]  /*13b30*/  ST.E desc[UR36][R6.64+0xc], R11 ;  /* 0x00000c0b06007985 */ /* 0x0003e2000c101924 */
[----:B------:R-:W-:Y:S01]  /*13b40*/  SHF.R.U32.HI R10, RZ, 0x1f, R10 ;  /* 0x0000001fff0a7819 */ /* 0x000fe2000001160a */
[----:B------:R-:W-:Y:S06]  /*13b50*/  @P1 BRA `(.L_x_441) ;  /* 0xfffffff800dc1947 */ /* 0x000fec000383ffff */
.L_x_440:
[----:B------:R-:W-:Y:S05]  /*13b60*/  BSYNC.RECONVERGENT B1 ;  /* 0x0000000000017941 */ /* 0x000fea0003800200 */
.L_x_439:
        /* <DEDUP_REMOVED lines=31> */
[----:B----4-:R-:W-:Y:S01]  /*13d60*/  LEA.HI R8, R10, R8, RZ, 0x1 ;  /* 0x000000080a087211 */ /* 0x010fe200078f08ff */
[----:B---3--:R-:W-:Y:S01]  /*13d70*/  IMAD.WIDE.U32 R6, R0, 0x4, R6 ;  /* 0x0000000400067825 */ /* 0x008fe200078e0006 */
[----:B------:R-:W-:-:S03]  /*13d80*/  ISETP.NE.AND P0, PT, R12, 0x2, PT ;  /* 0x000000020c00780c */ /* 0x000fc60003f05270 */
[----:B--2---:R-:W-:-:S05]  /*13d90*/  IMAD.IADD R9, R3, 0x1, -R8 ;  /* 0x0000000103097824 */ /* 0x004fca00078e0a08 */
        /* <DEDUP_REMOVED lines=22> */
[----:B------:R4:W-:Y:S02]  /*13f00*/  ST.E desc[UR36][R6.64+0x8], R3 ;  /* 0x0000080306007985 */ /* 0x0009e4000c101924 */
.L_x_438:
[----:B------:R-:W-:Y:S05]  /*13f10*/  BSYNC.RECONVERGENT B0 ;  /* 0x0000000000007941 */ /* 0x000fea0003800200 */
.L_x_437:
[----:B------:R-:W2:Y:S04]  /*13f20*/  LD.E R35, desc[UR36][R22.64+0x4] ;  /* 0x0000042416237980 */ /* 0x000ea8000c101900 */
[----:B0-----:R0:W5:Y:S01]  /*13f30*/  LD.E.64 R4, desc[UR36][R22.64+0x8] ;  /* 0x0000082416047980 */ /* 0x001162000c101b00 */
[----:B------:R-:W-:Y:S01]  /*13f40*/  BSSY.RECONVERGENT B0, `(.L_x_442) ;  /* 0x000000d000007945 */ /* 0x000fe20003800200 */
[----:B--2---:R-:W-:-:S13]  /*13f50*/  ISETP.GE.AND P0, PT, R35, 0x1, PT ;  /* 0x000000012300780c */ /* 0x004fda0003f06270 */
[----:B0-----:R-:W-:Y:S05]  /*13f60*/  @!P0 BRA `(.L_x_443) ;  /* 0x0000000000288947 */ /* 0x001fea0003800000 */
.L_x_444:
        /* <DEDUP_REMOVED lines=10> */
.L_x_443:
[----:B------:R-:W-:Y:S05]  /*14010*/  BSYNC.RECONVERGENT B0 ;  /* 0x0000000000007941 */ /* 0x000fea0003800200 */
.L_x_442:
        /* <DEDUP_REMOVED lines=14> */
.L_x_447:
[----:B------:R2:W5:Y:S01]  /*14100*/  LD.E R35, desc[UR36][R22.64+0x4] ;  /* 0x0000042416237980 */ /* 0x000562000c101900 */
[----:B------:R-:W-:-:S03]  /*14110*/  PLOP3.LUT P0, PT, PT, PT, PT, 0x8, 0x80 ;  /* 0x000000000080781c */ /* 0x000fc60003f0e170 */
[----:B------:R2:W-:Y:S10]  /*14120*/  ST.E.64 desc[UR36][R22.64+0x8], RZ ;  /* 0x000008ff16007985 */ /* 0x0005f4000c101b24 */
.L_x_446:
[----:B------:R-:W-:Y:S05]  /*14130*/  BSYNC.RECONVERGENT B6 ;  /* 0x0000000000067941 */ /* 0x000fea0003800200 */
.L_x_445:
[----:B------:R-:W2:Y:S01]  /*14140*/  LD.E R34, desc[UR36][R18.64] ;  /* 0x0000002412227980 */ /* 0x000ea2000c101900 */
[----:B------:R-:W-:Y:S01]  /*14150*/  CS2R R16, SRZ ;  /* 0x0000000000107805 */ /* 0x000fe2000001ff00 */
[----:B--2---:R-:W-:-:S05]  /*14160*/  IMAD.MOV R34, RZ, RZ, -R34 ;  /* 0x000000ffff227224 */ /* 0x004fca00078e0a22 */
[----:B------:R2:W-:Y:S01]  /*14170*/  ST.E desc[UR36][R22.64], R34 ;  /* 0x0000002216007985 */ /* 0x0005e2000c101924 */
[----:B------:R-:W-:Y:S05]  /*14180*/  @!P0 BRA `(.L_x_423) ;  /* 0x0000000c00708947 */ /* 0x000fea0003800000 */
[----:B------:R-:W-:Y:S01]  /*14190*/  MOV R0, 0x258 ;  /* 0x0000025800007802 */ /* 0x000fe20000000f00 */
[----:B-----5:R-:W-:-:S03]  /*141a0*/  IMAD.WIDE R4, R35, 0x4, RZ ;  /* 0x0000000423047825 */ /* 0x020fc600078e02ff */
[----:B-1-34-:R1:W3:Y:S04]  /*141b0*/  LDC.64 R6, c[0x4][R0] ;  /* 0x0100000000067b82 */ /* 0x01a2e80000000a00 */
[----:B------:R-:W-:-:S07]  /*141c0*/  LEPC R20, `(.L_x_448) ;  /* 0x000000001014794e */ /* 0x000fce0000000000 */
[----:B0123--:R-:W-:Y:S05]  /*141d0*/  CALL.ABS.NOINC R6 ;  /* 0x0000000006007343 */ /* 0x00ffea0003c00000 */
.L_x_448:
        /* <DEDUP_REMOVED lines=11> */
.L_x_452:
        /* <DEDUP_REMOVED lines=21> */
.L_x_451:
[----:B------:R-:W-:-:S07]  /*143e0*/  IMAD.MOV.U32 R3, RZ, RZ, R0 ;  /* 0x000000ffff037224 */ /* 0x000fce00078e0000 */
.L_x_450:
[----:B------:R-:W-:Y:S05]  /*143f0*/  BSYNC.RECONVERGENT B0 ;  /* 0x0000000000007941 */ /* 0x000fea0003800200 */
.L_x_449:
        /* <DEDUP_REMOVED lines=21> */
.L_x_407:
[----:B------:R-:W-:Y:S01]  /*14550*/  MOV R0, 0x258 ;  /* 0x0000025800007802 */ /* 0x000fe20000000f00 */
[----:B---3--:R-:W-:Y:S02]  /*14560*/  HFMA2 R4, -RZ, RZ, 0, 9.5367431640625e-07 ;  /* 0x00000010ff047431 */ /* 0x008fe400000001ff */
[----:B------:R-:W-:Y:S01]  /*14570*/  IMAD.MOV.U32 R5, RZ, RZ, RZ ;  /* 0x000000ffff057224 */ /* 0x000fe200078e00ff */
[----:B------:R0:W2:Y:S06]  /*14580*/  LDC.64 R6, c[0x4][R0] ;  /* 0x0100000000067b82 */ /* 0x0000ac0000000a00 */
[----:B------:R-:W-:-:S07]  /*14590*/  LEPC R20, `(.L_x_453) ;  /* 0x000000001014794e */ /* 0x000fce0000000000 */
[----:B012---:R-:W-:Y:S05]  /*145a0*/  CALL.ABS.NOINC R6 ;  /* 0x0000000006007343 */ /* 0x007fea0003c00000 */
.L_x_453:
[----:B------:R0:W-:Y:S01]  /*145b0*/  ST.E.64 desc[UR36][R4.64], RZ ;  /* 0x000000ff04007985 */ /* 0x0001e2000c101b24 */
[----:B------:R-:W-:Y:S02]  /*145c0*/  CS2R R16, SRZ ;  /* 0x0000000000107805 */ /* 0x000fe4000001ff00 */
[----:B------:R-:W-:Y:S01]  /*145d0*/  CS2R R34, SRZ ;  /* 0x0000000000227805 */ /* 0x000fe2000001ff00 */
[----:B------:R0:W-:Y:S01]  /*145e0*/  ST.E.64 desc[UR36][R4.64+0x8], RZ ;  /* 0x000008ff04007985 */ /* 0x0001e2000c101b24 */
[----:B------:R-:W-:Y:S05]  /*145f0*/  BRA `(.L_x_423) ;  /* 0x0000000800547947 */ /* 0x000fea0003800000 */
.L_x_405:
[----:B------:R-:W2:Y:S01]  /*14600*/  LD.E R36, desc[UR36][R18.64+0x4] ;  /* 0x0000042412247980 */ /* 0x000ea2000c101900 */
[----:B01----:R-:W-:Y:S01]  /*14610*/  MOV R22, 0x258 ;  /* 0x0000025800167802 */ /* 0x003fe20000000f00 */
[----:B---34-:R-:W-:Y:S02]  /*14620*/  IMAD.MOV.U32 R4, RZ, RZ, 0x10 ;  /* 0x00000010ff047424 */ /* 0x018fe400078e00ff */
[----:B------:R-:W-:Y:S01]  /*14630*/  IMAD.MOV.U32 R5, RZ, RZ, RZ ;  /* 0x000000ffff057224 */ /* 0x000fe200078e00ff */
[----:B------:R0:W1:Y:S01]  /*14640*/  LDC.64 R6, c[0x4][R22] ;  /* 0x0100000016067b82 */ /* 0x0000620000000a00 */
[----:B--2---:R-:W-:-:S05]  /*14650*/  VIMNMX R36, PT, PT, R36, R33, !PT ;  /* 0x0000002124247248 */ /* 0x004fca0007fe0100 */
[----:B01----:R-:W-:-:S07]  /*14660*/  VIADD R35, R36, 0x1 ;  /* 0x0000000124237836 */ /* 0x003fce0000000000 */
[----:B------:R-:W-:-:S07]  /*14670*/  LEPC R20, `(.L_x_454) ;  /* 0x000000001014794e */ /* 0x000fce0000000000 */
[----:B------:R-:W-:Y:S05]  /*14680*/  CALL.ABS.NOINC R6 ;  /* 0x0000000006007343 */ /* 0x000fea0003c00000 */
.L_x_454:
        /* <DEDUP_REMOVED lines=8> */
.L_x_455:
        /* <DEDUP_REMOVED lines=8> */
.L_x_459:
[----:B------:R-:W2:Y:S01]  /*14790*/  LD.E R0, desc[UR36][R18.64+0x4] ;  /* 0x0000042412007980 */ /* 0x000ea2000c101900 */
[----:B------:R-:W-:-:S03]  /*147a0*/  ISETP.GE.AND P0, PT, R3, R33, PT ;  /* 0x000000210300720c */ /* 0x000fc60003f06270 */
[----:B------:R-:W3:Y:S01]  /*147b0*/  LD.E.64 R12, desc[UR36][R22.64+0x8] ;  /* 0x00000824160c7980 */ /* 0x000ee2000c101b00 */
[----:B--2---:R-:W-:-:S13]  /*147c0*/  ISETP.GE.AND P1, PT, R3, R0, PT ;  /* 0x000000000300720c */ /* 0x004fda0003f26270 */
[----:B0-----:R-:W2:Y:S01]  /*147d0*/  @!P1 LD.E.64 R4, desc[UR36][R18.64+0x8] ;  /* 0x0000082412049980 */ /* 0x001ea2000c101b00 */
[----:B------:R-:W-:-:S06]  /*147e0*/  @!P0 IMAD.WIDE.U32 R8, R3, 0x4, R16 ;  /* 0x0000000403088825 */ /* 0x000fcc00078e0010 */
[----:B------:R-:W4:Y:S01]  /*147f0*/  @!P0 LD.E R9, desc[UR36][R8.64] ;  /* 0x0000002408098980 */ /* 0x000f22000c101900 */
[----:B--2---:R-:W-:-:S06]  /*14800*/  @!P1 IMAD.WIDE.U32 R10, R3, 0x4, R4 ;  /* 0x00000004030a9825 */ /* 0x004fcc00078e0004 */
[----:B------:R-:W2:Y:S01]  /*14810*/  @!P1 LD.E R11, desc[UR36][R10.64] ;  /* 0x000000240a0b9980 */ /* 0x000ea2000c101900 */
[----:B------:R-:W-:Y:S02]  /*14820*/  CS2R R6, SRZ ;  /* 0x0000000000067805 */ /* 0x000fe4000001ff00 */
[----:B------:R-:W-:Y:S01]  /*14830*/  CS2R R4, SRZ ;  /* 0x0000000000047805 */ /* 0x000fe2000001ff00 */
[--C-:B----4-:R-:W-:Y:S01]  /*14840*/  @!P0 IMAD.MOV.U32 R6, RZ, RZ, R9.reuse ;  /* 0x000000ffff068224 */ /* 0x110fe200078e0009 */
[----:B------:R-:W-:Y:S01]  /*14850*/  @!P0 SHF.R.S32.HI R7, RZ, 0x1f, R9 ;  /* 0x0000001fff078819 */ /* 0x000fe20000011409 */
[----:B---3--:R-:W-:-:S04]  /*14860*/  IMAD.WIDE.U32 R12, R3, 0x4, R12 ;  /* 0x00000004030c7825 */ /* 0x008fc800078e000c */
[--C-:B--2---:R-:W-:Y:S01]  /*14870*/  @!P1 IMAD.MOV.U32 R4, RZ, RZ, R11.reuse ;  /* 0x000000ffff049224 */ /* 0x104fe200078e000b */
[----:B------:R-:W-:-:S04]  /*14880*/  @!P1 SHF.R.S32.HI R5, RZ, 0x1f, R11 ;  /* 0x0000001fff059819 */ /* 0x000fc8000001140b */
[----:B------:R-:W-:-:S04]  /*14890*/  IADD3 R0, P1, P2, R4, R6, R15 ;  /* 0x0000000604007210 */ /* 0x000fc80007a3e00f */
        /* <DEDUP_REMOVED lines=10> */
.L_x_458:
[----:B------:R1:W5:Y:S02]  /*14940*/  LD.E.64 R4, desc[UR36][R22.64+0x8] ;  /* 0x0000082416047980 */ /* 0x000364000c101b00 */
.L_x_457:
[----:B------:R-:W-:Y:S05]  /*14950*/  BSYNC.RECONVERGENT B0 ;  /* 0x0000000000007941 */ /* 0x000fea0003800200 */
.L_x_456:
[----:B------:R-:W-:Y:S01]  /*14960*/  ISETP.GE.AND P0, PT, R35, 0x1, PT ;  /* 0x000000012300780c */ /* 0x000fe20003f06270 */
[----:B------:R-:W-:-:S12]  /*14970*/  BSSY.RECONVERGENT B0, `(.L_x_460) ;  /* 0x000000e000007945 */ /* 0x000fd80003800200 */
[----:B------:R-:W-:Y:S05]  /*14980*/  @!P0 BRA `(.L_x_461) ;  /* 0x0000000000308947 */ /* 0x000fea0003800000 */
.L_x_462:
[----:B------:R-:W-:Y:S02]  /*14990*/  VIADD R3, R35, 0xffffffff ;  /* 0xffffffff23037836 */ /* 0x000fe40000000000 */
[----:B-----5:R-:W-:Y:S02]  /*149a0*/  IMAD.MOV.U32 R6, RZ, RZ, R4 ;  /* 0x000000ffff067224 */ /* 0x020fe400078e0004 */
[----:B------:R-:W-:Y:S02]  /*149b0*/  IMAD.MOV.U32 R7, RZ, RZ, R5 ;  /* 0x000000ffff077224 */ /* 0x000fe400078e0005 */
[----:B------:R-:W-:-:S06]  /*149c0*/  IMAD.WIDE.U32 R6, R3, 0x4, R6 ;  /* 0x0000000403067825 */ /* 0x000fcc00078e0006 */
[----:B------:R-:W2:Y:S02]  /*149d0*/  LD.E R6, desc[UR36][R6.64] ;  /* 0x0000002406067980 */ /* 0x000ea4000c101900 */
[----:B--2---:R-:W-:-:S13]  /*149e0*/  ISETP.NE.AND P0, PT, R6, RZ, PT ;  /* 0x000000ff0600720c */ /* 0x004fda0003f05270 */
[----:B------:R-:W-:Y:S05]  /*149f0*/  @P0 BRA `(.L_x_461) ;  /* 0x0000000000140947 */ /* 0x000fea0003800000 */
[----:B------:R2:W-:Y:S01]  /*14a00*/  ST.E desc[UR36][R22.64+0x4], R3 ;  /* 0x0000040316007985 */ /* 0x0005e2000c101924 */
[----:B------:R-:W-:Y:S01]  /*14a10*/  ISETP.GT.U32.AND P0, PT, R35, 0x1, PT ;  /* 0x000000012300780c */ /* 0x000fe20003f04070 */
[----:B0-----:R-:W-:-:S12]  /*14a20*/  IMAD.MOV.U32 R35, RZ, RZ, R3 ;  /* 0x000000ffff237224 */ /* 0x001fd800078e0003 */
[----:B--2---:R-:W-:Y:S05]  /*14a30*/  @P0 BRA `(.L_x_462) ;  /* 0xfffffffc00d40947 */ /* 0x004fea000383ffff */
[----:B------:R-:W-:-:S07]  /*14a40*/  IMAD.MOV.U32 R35, RZ, RZ, RZ ;  /* 0x000000ffff237224 */ /* 0x000fce00078e00ff */
.L_x_461:
[----:B------:R-:W-:Y:S05]  /*14a50*/  BSYNC.RECONVERGENT B0 ;  /* 0x0000000000007941 */ /* 0x000fea0003800200 */
.L_x_460:
        /* <DEDUP_REMOVED lines=8> */
[----:B0-----:R-:W-:Y:S01]  /*14ae0*/  IMAD.MOV.U32 R35, RZ, RZ, RZ ;  /* 0x000000ffff237224 */ /* 0x001fe200078e00ff */
[----:B------:R-:W-:Y:S11]  /*14af0*/  @!P1 BRA `(.L_x_464) ;  /* 0x00000000001c9947 */ /* 0x000ff60003800000 */
[----:B------:R-:W-:-:S04]  /*14b00*/  MOV R0, 0x260 ;  /* 0x0000026000007802 */ /* 0x000fc80000000f00 */
[----:B------:R0:W3:Y:S03]  /*14b10*/  LDC.64 R6, c[0x4][R0] ;  /* 0x0100000000067b82 */ /* 0x0000e60000000a00 */
[----:B------:R-:W-:-:S07]  /*14b20*/  LEPC R20, `(.L_x_465) ;  /* 0x000000001014794e */ /* 0x000fce0000000000 */
[----:B0123--:R-:W-:Y:S05]  /*14b30*/  CALL.ABS.NOINC R6 ;  /* 0x0000000006007343 */ /* 0x00ffea0003c00000 */
.L_x_465:
[----:B------:R3:W5:Y:S01]  /*14b40*/  LD.E R35, desc[UR36][R22.64+0x4] ;  /* 0x0000042416237980 */ /* 0x000762000c101900 */
[----:B------:R-:W-:-:S03]  /*14b50*/  PLOP3.LUT P0, PT, PT, PT, PT, 0x8, 0x80 ;  /* 0x000000000080781c */ /* 0x000fc60003f0e170 */
[----:B------:R3:W-:Y:S10]  /*14b60*/  ST.E.64 desc[UR36][R22.64+0x8], RZ ;  /* 0x000008ff16007985 */ /* 0x0007f4000c101b24 */
.L_x_464:
[----:B------:R-:W-:Y:S05]  /*14b70*/  BSYNC.RECONVERGENT B6 ;  /* 0x0000000000067941 */ /* 0x000fea0003800200 */
.L_x_463:
[----:B------:R4:W-:Y:S01]  /*14b80*/  ST.E desc[UR36][R22.64], R34 ;  /* 0x0000002216007985 */ /* 0x0009e2000c101924 */
[----:B------:R-:W-:Y:S01]  /*14b90*/  CS2R R16, SRZ ;  /* 0x0000000000107805 */ /* 0x000fe2000001ff00 */
[----:B------:R-:W-:Y:S06]  /*14ba0*/  @!P0 BRA `(.L_x_423) ;  /* 0x0000000000e88947 */ /* 0x000fec0003800000 */
[----:B------:R-:W-:Y:S01]  /*14bb0*/  MOV R0, 0x258 ;  /* 0x0000025800007802 */ /* 0x000fe20000000f00 */
[----:B0----5:R-:W-:-:S03]  /*14bc0*/  IMAD.WIDE R4, R35, 0x4, RZ ;  /* 0x0000000423047825 */ /* 0x021fc600078e02ff */
[----:B------:R0:W0:Y:S04]  /*14bd0*/  LDC.64 R6, c[0x4][R0] ;  /* 0x0100000000067b82 */ /* 0x0000280000000a00 */
[----:B------:R-:W-:-:S07]  /*14be0*/  LEPC R20, `(.L_x_466) ;  /* 0x000000001014794e */ /* 0x000fce0000000000 */
[----:B01234-:R-:W-:Y:S05]  /*14bf0*/  CALL.ABS.NOINC R6 ;  /* 0x0000000006007343 */ /* 0x01ffea0003c00000 */
.L_x_466:
        /* <DEDUP_REMOVED lines=11> */
.L_x_470:
        /* <DEDUP_REMOVED lines=21> */
.L_x_469:
[----:B------:R-:W-:-:S07]  /*14e00*/  IMAD.MOV.U32 R3, RZ, RZ, R0 ;  /* 0x000000ffff037224 */ /* 0x000fce00078e0000 */
.L_x_468:
[----:B------:R-:W-:Y:S05]  /*14e10*/  BSYNC.RECONVERGENT B0 ;  /* 0x0000000000007941 */ /* 0x000fea0003800200 */
.L_x_467:
        /* <DEDUP_REMOVED lines=9> */
[----:B0-----:R-:W2:Y:S01]  /*14eb0*/  LD.E.64 R4, desc[UR36][R22.64+0x8] ;  /* 0x0000082416047980 */ /* 0x001ea2000c101b00 */
        /* <DEDUP_REMOVED lines=9> */
.L_x_423:
[----:B------:R-:W-:Y:S05]  /*14f50*/  BSYNC.RECONVERGENT B7 ;  /* 0x0000000000077941 */ /* 0x000fea0003800200 */
.L_x_404:
[----:B0-----:R-:W3:Y:S01]  /*14f60*/  LD.E.64 R4, desc[UR36][R18.64+0x8] ;  /* 0x0000082412047980 */ /* 0x001ee2000c101b00 */
[----:B------:R-:W-:Y:S03]  /*14f70*/  BSSY.RECONVERGENT B6, `(.L_x_471) ;  /* 0x0000009000067945 */ /* 0x000fe60003800200 */
[----:B-----5:R0:W-:Y:S01]  /*14f80*/  ST.E.64 desc[UR36][R18.64], R34 ;  /* 0x0000002212007985 */ /* 0x0201e2000c101b24 */
[----:B---3--:R-:W-:-:S04]  /*14f90*/  ISETP.NE.U32.AND P0, PT, R4, RZ, PT ;  /* 0x000000ff0400720c */ /* 0x008fc80003f05070 */
[----:B------:R-:W-:-:S13]  /*14fa0*/  ISETP.NE.AND.EX P0, PT, R5, RZ, PT, P0 ;  /* 0x000000ff0500720c */ /* 0x000fda0003f05300 */
[----:B0-----:R-:W-:Y:S05]  /*14fb0*/  @!P0 BRA `(.L_x_472) ;  /* 0x0000000000108947 */ /* 0x001fea0003800000 */
[----:B------:R-:W-:-:S04]  /*14fc0*/  MOV R0, 0x260 ;  /* 0x0000026000007802 */ /* 0x000fc80000000f00 */
[----:B-1--4-:R0:W1:Y:S03]  /*14fd0*/  LDC.64 R6, c[0x4][R0] ;  /* 0x0100000000067b82 */ /* 0x0120660000000a00 */
[----:B------:R-:W-:-:S07]  /*14fe0*/  LEPC R20, `(.L_x_472) ;  /* 0x000000001014794e */ /* 0x000fce0000000000 */
[----:B012---:R-:W-:Y:S05]  /*14ff0*/  CALL.ABS.NOINC R6 ;  /* 0x0000000006007343 */ /* 0x007fea0003c00000 */
.L_x_472:
[----:B------:R-:W-:Y:S05]  /*15000*/  BSYNC.RECONVERGENT B6 ;  /* 0x0000000000067941 */ /* 0x000fea0003800200 */
.L_x_471:
[----:B------:R-:W-:-:S04]  /*15010*/  ISETP.NE.U32.AND P0, PT, R16, RZ, PT ;  /* 0x000000ff1000720c */ /* 0x000fc80003f05070 */
[----:B------:R-:W-:-:S13]  /*15020*/  ISETP.NE.AND.EX P0, PT, R17, RZ, PT, P0 ;  /* 0x000000ff1100720c */ /* 0x000fda0003f05300 */
[----:B------:R-:W-:Y:S05]  /*15030*/  @!P0 BRA `(.L_x_473) ;  /* 0x0000000000648947 */ /* 0x000fea0003800000 */
[----:B------:R-:W3:Y:S01]  /*15040*/  LD.E R4, desc[UR36][R18.64+0x4] ;  /* 0x0000042412047980 */ /* 0x000ee2000c101900 */
[----:B------:R-:W-:-:S04]  /*15050*/  MOV R0, 0x258 ;  /* 0x0000025800007802 */ /* 0x000fc80000000f00 */
[----:B-1--4-:R0:W1:Y:S02]  /*15060*/  LDC.64 R6, c[0x4][R0] ;  /* 0x0100000000067b82 */ /* 0x0120640000000a00 */
[----:B01-3--:R-:W-:-:S07]  /*15070*/  IMAD.WIDE R4, R4, 0x4, RZ ;  /* 0x0000000404047825 */ /* 0x00bfce00078e02ff */
[----:B------:R-:W-:-:S07]  /*15080*/  LEPC R20, `(.L_x_474) ;  /* 0x000000001014794e */ /* 0x000fce0000000000 */
[----:B--2---:R-:W-:Y:S05]  /*15090*/  CALL.ABS.NOINC R6 ;  /* 0x0000000006007343 */ /* 0x004fea0003c00000 */
.L_x_474:
[----:B------:R-:W2:Y:S01]  /*150a0*/  LD.E R0, desc[UR36][R18.64+0x4] ;  /* 0x0000042412007980 */ /* 0x000ea2000c101900 */
[----:B------:R-:W-:Y:S03]  /*150b0*/  BSSY.RECONVERGENT B0, `(.L_x_475) ;  /* 0x0000010000007945 */ /* 0x000fe60003800200 */
[----:B------:R0:W-:Y:S01]  /*150c0*/  ST.E.64 desc[UR36][R18.64+0x8], R4 ;  /* 0x0000080412007985 */ /* 0x0001e2000c101b24 */
[----:B--2---:R-:W-:-:S13]  /*150d0*/  ISETP.GE.AND P0, PT, R0, 0x1, PT ;  /* 0x000000010000780c */ /* 0x004fda0003f06270 */
[----:B0-----:R-:W-:Y:S05]  /*150e0*/  @!P0 BRA `(.L_x_476) ;  /* 0x0000000000308947 */ /* 0x001fea0003800000 */
[----:B------:R-:W-:-:S07]  /*150f0*/  IMAD.MOV.U32 R3, RZ, RZ, RZ ;  /* 0x000000ffff037224 */ /* 0x000fce00078e00ff */
.L_x_477:
[----:B------:R-:W-:Y:S01]  /*15100*/  MOV R4, R16 ;  /* 0x0000001000047202 */ /* 0x000fe20000000f00 */
[----:B------:R-:W-:Y:S01]  /*15110*/  IMAD.MOV.U32 R5, RZ, RZ, R17 ;  /* 0x000000ffff057224 */ /* 0x000fe200078e0011 */
[----:B------:R-:W2:Y:S03]  /*15120*/  LD.E.64 R6, desc[UR36][R18.64+0x8] ;  /* 0x0000082412067980 */ /* 0x000ea6000c101b00 */
[----:B------:R-:W-:-:S06]  /*15130*/  IMAD.WIDE.U32 R4, R3, 0x4, R4 ;  /* 0x0000000403047825 */ /* 0x000fcc00078e0004 */
[----:B------:R-:W3:Y:S01]  /*15140*/  LD.E R5, desc[UR36][R4.64] ;  /* 0x0000002404057980 */ /* 0x000ee2000c101900 */
[----:B--2---:R-:W-:-:S05]  /*15150*/  IMAD.WIDE.U32 R6, R3, 0x4, R6 ;  /* 0x0000000403067825 */ /* 0x004fca00078e0006 */
[----:B---3--:R0:W-:Y:S04]  /*15160*/  ST.E desc[UR36][R6.64], R5 ;  /* 0x0000000506007985 */ /* 0x0081e8000c101924 */
[----:B------:R-:W2:Y:S01]  /*15170*/  LD.E R0, desc[UR36][R18.64+0x4] ;  /* 0x0000042412007980 */ /* 0x000ea2000c101900 */
[----:B------:R-:W-:-:S05]  /*15180*/  VIADD R3, R3, 0x1 ;  /* 0x0000000103037836 */ /* 0x000fca0000000000 */
[----:B--2---:R-:W-:-:S13]  /*15190*/  ISETP.GE.AND P0, PT, R3, R0, PT ;  /* 0x000000000300720c */ /* 0x004fda0003f06270 */
[----:B0-----:R-:W-:Y:S05]  /*151a0*/  @!P0 BRA `(.L_x_477) ;  /* 0xfffffffc00d48947 */ /* 0x001fea000383ffff */
.L_x_476:
[----:B------:R-:W-:Y:S05]  /*151b0*/  BSYNC.RECONVERGENT B0 ;  /* 0x0000000000007941 */ /* 0x000fea0003800200 */
.L_x_475:
[----:B------:R-:W-:Y:S05]  /*151c0*/  BRA `(.L_x_388) ;  /* 0x0000000000047947 */ /* 0x000fea0003800000 */
.L_x_473:
[----:B------:R3:W-:Y:S02]  /*151d0*/  ST.E.64 desc[UR36][R18.64+0x8], RZ ;  /* 0x000008ff12007985 */ /* 0x0007e4000c101b24 */
.L_x_388:
[----:B------:R-:W-:Y:S05]  /*151e0*/  BSYNC.RECONVERGENT B8 ;  /* 0x0000000000087941 */ /* 0x000fea0003800200 */
.L_x_387:
[----:B------:R-:W3:Y:S04]  /*151f0*/  LD.E.64 R4, desc[UR36][R18.64+0x8] ;  /* 0x0000082412047980 */ /* 0x000ee8000c101b00 */
[----:B------:R0:W5:Y:S01]  /*15200*/  LD.E.64 R36, desc[UR36][R18.64] ;  /* 0x0000002412247980 */ /* 0x000162000c101b00 */
[----:B-12-4-:R-:W-:Y:S02]  /*15210*/  CS2R R22, SRZ ;  /* 0x0000000000167805 */ /* 0x016fe4000001ff00 */
[----:B---3--:R-:W-:-:S04]  /*15220*/  ISETP.NE.U32.AND P0, PT, R4, RZ, PT ;  /* 0x000000ff0400720c */ /* 0x008fc80003f05070 */
[----:B------:R-:W-:-:S13]  /*15230*/  ISETP.NE.AND.EX P0, PT, R5, RZ, PT, P0 ;  /* 0x000000ff0500720c */ /* 0x000fda0003f05300 */
[----:B0-----:R-:W-:Y:S05]  /*15240*/  @!P0 BRA `(.L_x_384) ;  /* 0x0000000000e08947 */ /* 0x001fea0003800000 */
[----:B------:R-:W-:Y:S01]  /*15250*/  MOV R0, 0x258 ;  /* 0x0000025800007802 */ /* 0x000fe20000000f00 */
[----:B-----5:R-:W-:-:S03]  /*15260*/  IMAD.WIDE R4, R37, 0x4, RZ ;  /* 0x0000000425047825 */ /* 0x020fc600078e02ff */
[----:B------:R0:W1:Y:S04]  /*15270*/  LDC.64 R6, c[0x4][R0] ;  /* 0x0100000000067b82 */ /* 0x0000680000000a00 */
[----:B------:R-:W-:-:S07]  /*15280*/  LEPC R20, `(.L_x_478) ;  /* 0x000000001014794e */ /* 0x000fce0000000000 */
[----:B01----:R-:W-:Y:S05]  /*15290*/  CALL.ABS.NOINC R6 ;  /* 0x0000000006007343 */ /* 0x003fea0003c00000 */
.L_x_478:
        /* <DEDUP_REMOVED lines=12> */
.L_x_481:
        /* <DEDUP_REMOVED lines=20> */
.L_x_480:
[----:B------:R-:W-:Y:S05]  /*154a0*/  BSYNC.RECONVERGENT B0 ;  /* 0x0000000000007941 */ /* 0x000fea0003800200 */
.L_x_479:
        /* <DEDUP_REMOVED lines=8> */
[----:B-1----:R-:W2:Y:S02]  /*15530*/  LD.E.64 R4, desc[UR36][R18.64+0x8] ;  /* 0x0000082412047980 */ /* 0x002ea4000c101b00 */
[----:B--2---:R-:W-:-:S06]  /*15540*/  IMAD.WIDE.U32 R4, R3, 0x4, R4 ;  /* 0x0000000403047825 */ /* 0x004fcc00078e0004 */
[----:B------:R-:W2:Y:S01]  /*15550*/  LD.E R5, desc[UR36][R4.64+0x4] ;  /* 0x0000042404057980 */ /* 0x000ea2000c101900 */
[----:B------:R-:W-:-:S03]  /*15560*/  ISETP.NE.AND P0, PT, R0, 0x2, PT ;  /* 0x000000020000780c */ /* 0x000fc60003f05270 */
[----:B--2---:R2:W-:Y:S10]  /*15570*/  ST.E desc[UR36][R6.64+0x4], R5 ;  /* 0x0000040506007985 */ /* 0x0045f4000c101924 */
[----:B------:R-:W-:Y:S05]  /*15580*/  @!P0 BRA `(.L_x_384) ;  /* 0x0000000000108947 */ /* 0x000fea0003800000 */
[----:B------:R-:W2:Y:S02]  /*15590*/  LD.E.64 R18, desc[UR36][R18.64+0x8] ;  /* 0x0000082412127980 */ /* 0x000ea4000c101b00 */
[----:B--2---:R-:W-:-:S06]  /*155a0*/  IMAD.WIDE.U32 R4, R3, 0x4, R18 ;  /* 0x0000000403047825 */ /* 0x004fcc00078e0012 */
[----:B------:R-:W2:Y:S04]  /*155b0*/  LD.E R5, desc[UR36][R4.64+0x8] ;  /* 0x0000082404057980 */ /* 0x000ea8000c101900 */
[----:B--2---:R3:W-:Y:S02]  /*155c0*/  ST.E desc[UR36][R6.64+0x8], R5 ;  /* 0x0000080506007985 */ /* 0x0047e4000c101924 */
.L_x_384:
[----:B------:R-:W-:Y:S05]  /*155d0*/  BSYNC.RECONVERGENT B9 ;  /* 0x0000000000097941 */ /* 0x000fea0003800200 */
.L_x_383:
[----:B------:R-:W-:Y:S01]  /*155e0*/  MOV R16, 0x250 ;  /* 0x0000025000107802 */ /* 0x000fe20000000f00 */
[----:B------:R-:W4:Y:S01]  /*155f0*/  LDCU.64 UR4, c[0x4][0x240] ;  /* 0x01004800ff0477ac */ /* 0x000f220008000a00 */
[----:B0123--:R-:W-:Y:S02]  /*15600*/  CS2R R6, SRZ ;  /* 0x0000000000067805 */ /* 0x00ffe4000001ff00 */
[----:B------:R0:W1:Y:S01]  /*15610*/  LDC.64 R8, c[0x4][R16] ;  /* 0x0100000010087b82 */ /* 0x0000620000000a00 */
[----:B----4-:R-:W-:Y:S02]  /*15620*/  IMAD.U32 R4, RZ, RZ, UR4 ;  /* 0x00000004ff047e24 */ /* 0x010fe4000f8e00ff */
[----:B0-----:R-:W-:-:S07]  /*15630*/  IMAD.U32 R5, RZ, RZ, UR5 ;  /* 0x00000005ff057e24 */ /* 0x001fce000f8e00ff */
[----:B------:R-:W-:-:S07]  /*15640*/  LEPC R20, `(.L_x_482) ;  /* 0x000000001014794e */ /* 0x000fce0000000000 */
[----:B-1---5:R-:W-:Y:S05]  /*15650*/  CALL.ABS.NOINC R8 ;  /* 0x0000000008007343 */ /* 0x022fea0003c00000 */
.L_x_482:
        /* <DEDUP_REMOVED lines=11> */
.L_x_483:
        /* <DEDUP_REMOVED lines=9> */
.L_x_484:
        /* <DEDUP_REMOVED lines=10> */
.L_x_493:
        /* <DEDUP_REMOVED lines=17> */
.L_x_489:
        /* <DEDUP_REMOVED lines=10> */
.L_x_490:
        /* <DEDUP_REMOVED lines=10> */
.L_x_491:
        /* <DEDUP_REMOVED lines=10> */
.L_x_492:
[----:B------:R-:W-:-:S13]  /*15b30*/  ISETP.NE.AND P6, PT, R19, R38, PT ;  /* 0x000000261300720c */ /* 0x000fda0003fc5270 */
[----:B------:R-:W-:Y:S05]  /*15b40*/  @P6 BRA `(.L_x_493) ;  /* 0xfffffffc003c6947 */ /* 0x000fea000383ffff */
.L_x_488:
[----:B------:R-:W-:Y:S05]  /*15b50*/  BSYNC.RECONVERGENT B6 ;  /* 0x0000000000067941 */ /* 0x000fea0003800200 */
.L_x_487:
        /* <DEDUP_REMOVED lines=14> */
.L_x_494:
[----:B------:R-:W-:-:S13]  /*15c40*/  ISETP.NE.AND P0, PT, R35, 0x1, PT ;  /* 0x000000012300780c */ /* 0x000fda0003f05270 */
[----:B------:R-:W-:Y:S05]  /*15c50*/  @!P0 BRA `(.L_x_486) ;  /* 0x0000000000608947 */ /* 0x000fea0003800000 */
[----:B------:R-:W2:Y:S01]  /*15c60*/  LD.E R0, desc[UR36][R16.64+0x4] ;  /* 0x0000042410007980 */ /* 0x000ea2000c101900 */
[----:B------:R0:W1:Y:S01]  /*15c70*/  LDC.64 R8, c[0x4][R18] ;  /* 0x0100000012087b82 */ /* 0x0000620000000a00 */
[----:B------:R-:W3:Y:S01]  /*15c80*/  LDCU.64 UR4, c[0x4][0x210] ;  /* 0x01004200ff0477ac */ /* 0x000ee20008000a00 */
[----:B------:R-:W-:-:S05]  /*15c90*/  IADD3 R19, P0, PT, R31, 0x30, RZ ;  /* 0x000000301f137810 */ /* 0x000fca0007f1e0ff */
[----:B------:R-:W-:Y:S02]  /*15ca0*/  IMAD.X R33, RZ, RZ, R30, P0 ;  /* 0x000000ffff217224 */ /* 0x000fe400000e061e */
[----:B------:R-:W-:Y:S02]  /*15cb0*/  IMAD.MOV.U32 R6, RZ, RZ, R19 ;  /* 0x000000ffff067224 */ /* 0x000fe400078e0013 */
[----:B------:R-:W-:Y:S02]  /*15cc0*/  IMAD.MOV.U32 R7, RZ, RZ, R33 ;  /* 0x000000ffff077224 */ /* 0x000fe400078e0021 */
[----:B---3--:R-:W-:Y:S02]  /*15cd0*/  IMAD.U32 R4, RZ, RZ, UR4 ;  /* 0x00000004ff047e24 */ /* 0x008fe4000f8e00ff */
[----:B------:R-:W-:Y:S01]  /*15ce0*/  IMAD.U32 R5, RZ, RZ, UR5 ;  /* 0x00000005ff057e24 */ /* 0x000fe2000f8e00ff */
[----:B-12---:R0:W-:Y:S06]  /*15cf0*/  STL [R1+0x30], R0 ;  /* 0x0000300001007387 */ /* 0x0061ec0000100800 */
[----:B------:R-:W-:-:S07]  /*15d00*/  LEPC R20, `(.L_x_495) ;  /* 0x000000001014794e */ /* 0x000fce0000000000 */
[----:B0-----:R-:W-:Y:S05]  /*15d10*/  CALL.ABS.NOINC R8 ;  /* 0x0000000008007343 */ /* 0x001fea0003c00000 */
.L_x_495:
        /* <DEDUP_REMOVED lines=12> */
.L_x_486:
[----:B------:R-:W-:Y:S05]  /*15de0*/  BSYNC.RECONVERGENT B7 ;  /* 0x0000000000077941 */ /* 0x000fea0003800200 */
.L_x_485:
[----:B------:R-:W0:Y:S01]  /*15df0*/  LDCU.64 UR4, c[0x4][0x1c0] ;  /* 0x01003800ff0477ac */ /* 0x000e220008000a00 */
[----:B------:R-:W-:Y:S02]  /*15e00*/  MOV R0, 0x250 ;  /* 0x0000025000007802 */ /* 0x000fe40000000f00 */
[----:B------:R-:W-:Y:S02]  /*15e10*/  CS2R R6, SRZ ;  /* 0x0000000000067805 */ /* 0x000fe4000001ff00 */
[----:B------:R-:W-:Y:S01]  /*15e20*/  ISETP.GE.AND P0, PT, R37, 0x1, PT ;  /* 0x000000012500780c */ /* 0x000fe20003f06270 */
[----:B------:R1:W2:Y:S03]  /*15e30*/  LDC.64 R8, c[0x4][R0] ;  /* 0x0100000000087b82 */ /* 0x0002a60000000a00 */
[----:B-1----:R-:W-:Y:S01]  /*15e40*/  P2R R0, PR, RZ, 0x1 ;  /* 0x00000001ff007803 */ /* 0x002fe20000000000 */
[----:B0-----:R-:W-:-:S02]  /*15e50*/  IMAD.U32 R4, RZ, RZ, UR4 ;  /* 0x00000004ff047e24 */ /* 0x001fc4000f8e00ff */
[----:B------:R-:W-:-:S07]  /*15e60*/  IMAD.U32 R5, RZ, RZ, UR5 ;  /* 0x00000005ff057e24 */ /* 0x000fce000f8e00ff */
[----:B------:R-:W-:-:S07]  /*15e70*/  LEPC R20, `(.L_x_496) ;  /* 0x000000001014794e */ /* 0x000fce0000000000 */
[----:B--2---:R-:W-:Y:S05]  /*15e80*/  CALL.ABS.NOINC R8 ;  /* 0x0000000008007343 */ /* 0x004fea0003c00000 */
.L_x_496:
[----:B------:R-:W-:Y:S01]  /*15e90*/  ISETP.GE.AND P6, PT, R37, 0x1, PT ;  /* 0x000000012500780c */ /* 0x000fe20003fc6270 */
[----:B------:R-:W-:Y:S01]  /*15ea0*/  BSSY.RECONVERGENT B0, `(.L_x_497) ;  /* 0x000010f000007945 */ /* 0x000fe20003800200 */
[----:B------:R-:W-:-:S11]  /*15eb0*/  CS2R R6, SRZ ;  /* 0x0000000000067805 */ /* 0x000fd6000001ff00 */
[----:B------:R-:W-:Y:S05]  /*15ec0*/  @!P6 BRA `(.L_x_498) ;  /* 0x000000100030e947 */ /* 0x000fea0003800000 */
[C---:B------:R-:W-:Y:S01]  /*15ed0*/  ISETP.GE.U32.AND P1, PT, R37.reuse, 0x10, PT ;  /* 0x000000102500780c */ /* 0x040fe20003f26070 */
[----:B------:R-:W-:Y:S01]  /*15ee0*/  BSSY.RECONVERGENT B1, `(.L_x_499) ;  /* 0x000007d000017945 */ /* 0x000fe20003800200 */
[----:B------:R-:W-:Y:S01]  /*15ef0*/  LOP3.LUT R18, R37, 0xf, RZ, 0xc0, !PT ;  /* 0x0000000f25127812 */ /* 0x000fe200078ec0ff */
[----:B------:R-:W-:Y:S01]  /*15f00*/  HFMA2 R11, -RZ, RZ, 0, 0 ;  /* 0x00000000ff0b7431 */ /* 0x000fe200000001ff */
[----:B------:R-:W-:Y:S01]  /*15f10*/  CS2R R6, SRZ ;  /* 0x0000000000067805 */ /* 0x000fe2000001ff00 */
[----:B------:R-:W-:Y:S01]  /*15f20*/  IMAD.MOV.U32 R0, RZ, RZ, 0x1 ;  /* 0x00000001ff007424 */ /* 0x000fe200078e00ff */
[----:B------:R-:W-:Y:S01]  /*15f30*/  ISETP.NE.AND P0, PT, R18, RZ, PT ;  /* 0x000000ff1200720c */ /* 0x000fe20003f05270 */
[----:B------:R-:W-:-:S06]  /*15f40*/  IMAD.MOV.U32 R9, RZ, RZ, RZ ;  /* 0x000000ffff097224 */ /* 0x000fcc00078e00ff */
[----:B------:R-:W-:Y:S06]  /*15f50*/  @!P1 BRA `(.L_x_500) ;  /* 0x0000000400d49947 */ /* 0x000fec0003800000 */
[----:B------:R-:W-:Y:S02]  /*15f60*/  LOP3.LUT R9, R37, 0x7ffffff0, RZ, 0xc0, !PT ;  /* 0x7ffffff025097812 */ /* 0x000fe400078ec0ff */
[----:B------:R-:W-:Y:S01]  /*15f70*/  CS2R R6, SRZ ;  /* 0x0000000000067805 */ /* 0x000fe2000001ff00 */
[----:B------:R-:W-:Y:S02]  /*15f80*/  IMAD.MOV.U32 R0, RZ, RZ, 0x1 ;  /* 0x00000001ff007424 */ /* 0x000fe400078e00ff */
[----:B------:R-:W-:Y:S02]  /*15f90*/  IMAD.MOV.U32 R11, RZ, RZ, RZ ;  /* 0x000000ffff0b7224 */ /* 0x000fe400078e00ff */
[----:B------:R-:W-:-:S07]  /*15fa0*/  IMAD.MOV.U32 R3, RZ, RZ, RZ ;  /* 0x000000ffff037224 */ /* 0x000fce00078e00ff */
.L_x_501:
        /* <DEDUP_REMOVED lines=15> */
[----:B------:R-:W-:Y:S02]  /*160a0*/  IMAD.WIDE.U32 R6, R0, R16, RZ ;  /* 0x0000001000067225 */ /* 0x000fe400078e00ff */
[----:B------:R-:W2:Y:S02]  /*160b0*/  LD.E R16, desc[UR36][R4.64+0x1c] ;  /* 0x00001c2404107980 */ /* 0x000ea4000c101900 */
[----:B------:R-:W-:Y:S01]  /*160c0*/  IMAD R19, R19, R0, R20 ;  /* 0x0000000013137224 */ /* 0x000fe200078e0214 */
[----:B------:R-:W-:Y:S01]  /*160d0*/  LEA R35, P1, R6, R14, 0x3 ;  /* 0x0000000e06237211 */ /* 0x000fe200078218ff */
[----:B------:R-:W-:Y:S01]  /*160e0*/  IMAD.IADD R20, R15, 0x1, R21 ;  /* 0x000000010f147824 */ /* 0x000fe200078e0215 */
[----:B------:R-:W3:Y:S01]  /*160f0*/  LD.E R14, desc[UR36][R4.64+0x24] ;  /* 0x00002424040e7980 */ /* 0x000ee2000c101900 */
[----:B------:R-:W-:-:S03]  /*16100*/  IMAD.IADD R7, R7, 0x1, R19 ;  /* 0x0000000107077824 */ /* 0x000fc600078e0213 */
[----:B------:R-:W3:Y:S02]  /*16110*/  LD.E R21, desc[UR36][R4.64+0x38] ;  /* 0x0000382404157980 */ /* 0x000ee4000c101900 */
[----:B------:R-:W-:Y:S01]  /*16120*/  LEA.HI.X R20, R6, R20, R7, 0x3, P1 ;  /* 0x0000001406147211 */ /* 0x000fe200008f1c07 */
[----:B----4-:R-:W-:Y:S01]  /*16130*/  IMAD R6, R11, R17, RZ ;  /* 0x000000110b067224 */ /* 0x010fe200078e02ff */
[----:B------:R-:W-:-:S05]  /*16140*/  SHF.R.S32.HI R7, RZ, 0x1f, R17 ;  /* 0x0000001fff077819 */ /* 0x000fca0000011411 */
[----:B------:R-:W-:Y:S02]  /*16150*/  IMAD R15, R7, R0, R6 ;  /* 0x00000000070f7224 */ /* 0x000fe400078e0206 */
[----:B------:R-:W-:Y:S02]  /*16160*/  IMAD.WIDE.U32 R6, R0, R17, RZ ;  /* 0x0000001100067225 */ /* 0x000fe400078e00ff */
[----:B------:R-:W4:Y:S02]  /*16170*/  LD.E R17, desc[UR36][R4.64+0x20] ;  /* 0x0000202404117980 */ /* 0x000f24000c101900 */
[----:B------:R-:W-:Y:S01]  /*16180*/  IMAD.IADD R7, R7, 0x1, R15 ;  /* 0x0000000107077824 */ /* 0x000fe200078e020f */
[----:B------:R-:W-:-:S04]  /*16190*/  LEA R35, P1, R6, R35, 0x6 ;  /* 0x0000002306237211 */ /* 0x000fc800078230ff */
[----:B------:R-:W-:Y:S01]  /*161a0*/  LEA.HI.X R20, R6, R20, R7, 0x6, P1 ;  /* 0x0000001406147211 */ /* 0x000fe200008f3407 */
[----:B-----5:R-:W-:Y:S01]  /*161b0*/  IMAD R6, R11, R10, RZ ;  /* 0x0000000a0b067224 */ /* 0x020fe200078e02ff */
[----:B------:R-:W-:-:S05]  /*161c0*/  SHF.R.S32.HI R7, RZ, 0x1f, R10 ;  /* 0x0000001fff077819 */ /* 0x000fca000001140a */
[----:B------:R-:W-:Y:S02]  /*161d0*/  IMAD R15, R7, R0, R6 ;  /* 0x00000000070f7224 */ /* 0x000fe400078e0206 */
[----:B------:R-:W-:Y:S02]  /*161e0*/  IMAD.WIDE.U32 R6, R0, R10, RZ ;  /* 0x0000000a00067225 */ /* 0x000fe400078e00ff */
[----:B------:R-:W5:Y:S02]  /*161f0*/  LD.E R10, desc[UR36][R4.64+0x28] ;  /* 0x00002824040a7980 */ /* 0x000f64000c101900 */
[----:B------:R-:W-:Y:S01]  /*16200*/  IMAD.IADD R7, R7, 0x1, R15 ;  /* 0x0000000107077824 */ /* 0x000fe200078e020f */
[C---:B------:R-:W-:Y:S01]  /*16210*/  LEA R35, P1, R6.reuse, R35, 0x9 ;  /* 0x0000002306237211 */ /* 0x040fe200078248ff */
[----:B------:R-:W5:Y:S03]  /*16220*/  LD.E R15, desc[UR36][R4.64+0x2c] ;  /* 0x00002c24040f7980 */ /* 0x000f66000c101900 */
[----:B------:R-:W-:Y:S01]  /*16230*/  LEA.HI.X R20, R6, R20, R7, 0x9, P1 ;  /* 0x0000001406147211 */ /* 0x000fe200008f4c07 */
[----:B------:R-:W-:Y:S01]  /*16240*/  IMAD R6, R11, R13, RZ ;  /* 0x0000000d0b067224 */ /* 0x000fe200078e02ff */
[----:B------:R-:W-:-:S05]  /*16250*/  SHF.R.S32.HI R7, RZ, 0x1f, R13 ;  /* 0x0000001fff077819 */ /* 0x000fca000001140d */
[----:B------:R-:W-:Y:S02]  /*16260*/  IMAD R19, R7, R0, R6 ;  /* 0x0000000007137224 */ /* 0x000fe400078e0206 */
[----:B------:R-:W-:Y:S02]  /*16270*/  IMAD.WIDE.U32 R6, R0, R13, RZ ;  /* 0x0000000d00067225 */ /* 0x000fe400078e00ff */
[----:B------:R-:W5:Y:S02]  /*16280*/  LD.E R13, desc[UR36][R4.64+0x30] ;  /* 0x00003024040d7980 */ /* 0x000f64000c101900 */
[----:B------:R-:W-:Y:S02]  /*16290*/  IMAD.IADD R7, R7, 0x1, R19 ;  /* 0x0000000107077824 */ /* 0x000fe400078e0213 */
[----:B------:R0:W5:Y:S01]  /*162a0*/  LD.E R19, desc[UR36][R4.64+0x34] ;  /* 0x0000342404137980 */ /* 0x000162000c101900 */
[----:B------:R-:W-:-:S04]  /*162b0*/  LEA R35, P1, R6, R35, 0xc ;  /* 0x0000002306237211 */ /* 0x000fc800078260ff */
[----:B------:R-:W-:Y:S01]  /*162c0*/  LEA.HI.X R20, R6, R20, R7, 0xc, P1 ;  /* 0x0000001406147211 */ /* 0x000fe200008f6407 */
[----:B------:R-:W-:Y:S01]  /*162d0*/  IMAD R6, R11, R12, RZ ;  /* 0x0000000c0b067224 */ /* 0x000fe200078e02ff */
[----:B------:R-:W-:-:S05]  /*162e0*/  SHF.R.S32.HI R7, RZ, 0x1f, R12 ;  /* 0x0000001fff077819 */ /* 0x000fca000001140c */
        /* <DEDUP_REMOVED lines=21> */
[----:B------:R-:W-:-:S04]  /*16440*/  IMAD R4, R11, R17, RZ ;  /* 0x000000110b047224 */ /* 0x000fc800078e02ff */
[----:B------:R-:W-:Y:S02]  /*16450*/  IMAD R39, R5, R0, R4 ;  /* 0x0000000005277224 */ /* 0x000fe400078e0204 */
[----:B------:R-:W-:Y:S01]  /*16460*/  IMAD.WIDE.U32 R4, R0, R17, RZ ;  /* 0x0000001100047225 */ /* 0x000fe200078e00ff */
[----:B---3--:R-:W-:-:S03]  /*16470*/  SHF.R.S32.HI R7, RZ, 0x1f, R14 ;  /* 0x0000001fff077819 */ /* 0x008fc6000001140e */
[----:B------:R-:W-:Y:S01]  /*16480*/  IMAD.IADD R5, R5, 0x1, R39 ;  /* 0x0000000105057824 */ /* 0x000fe200078e0227 */
[----:B------:R-:W-:Y:S01]  /*16490*/  LEA R17, P1, R4, R35, 0x18 ;  /* 0x0000002304117211 */ /* 0x000fe2000782c0ff */
[----:B------:R-:W-:-:S03]  /*164a0*/  IMAD R8, R11, R14, RZ ;  /* 0x0000000e0b087224 */ /* 0x000fc600078e02ff */
[----:B------:R-:W-:Y:S01]  /*164b0*/  LEA.HI.X R6, R4, R6, R5, 0x18, P1 ;  /* 0x0000000604067211 */ /* 0x000fe200008fc405 */
[----:B------:R-:W-:Y:S01]  /*164c0*/  IMAD R35, R7, R0, R8 ;  /* 0x0000000007237224 */ /* 0x000fe200078e0208 */
[----:B-----5:R-:W-:Y:S01]  /*164d0*/  SHF.R.S32.HI R7, RZ, 0x1f, R10 ;  /* 0x0000001fff077819 */ /* 0x020fe2000001140a */
[----:B------:R-:W-:-:S04]  /*164e0*/  IMAD.WIDE.U32 R4, R0, R14, RZ ;  /* 0x0000000e00047225 */ /* 0x000fc800078e00ff */
[----:B------:R-:W-:Y:S02]  /*164f0*/  IMAD R11, R11, R10, RZ ;  /* 0x0000000a0b0b7224 */ /* 0x000fe400078e02ff */
[----:B------:R-:W-:Y:S02]  /*16500*/  IMAD.IADD R5, R5, 0x1, R35 ;  /* 0x0000000105057824 */ /* 0x000fe400078e0223 */
[----:B------:R-:W-:Y:S01]  /*16510*/  IMAD R39, R7, R0, R11 ;  /* 0x0000000007277224 */ /* 0x000fe200078e020b */
        /* <DEDUP_REMOVED lines=16> */
[----:B------:R-:W-:Y:S01]  /*16620*/  IADD3 R6, P2, P3, RZ, RZ, R6 ;  /* 0x000000ffff067210 */ /* 0x000fe20007b5e006 */
[----:B------:R-:W-:Y:S02]  /*16630*/  IMAD.SHL.U32 R7, R7, 0x400, RZ ;  /* 0x0000040007077824 */ /* 0x000fe400078e00ff */
[C---:B------:R-:W-:Y:S01]  /*16640*/  IMAD R8, R0.reuse, R33, RZ ;  /* 0x0000002100087224 */ /* 0x040fe200078e02ff */
[----:B------:R-:W-:Y:S02]  /*16650*/  IADD3 R6, P4, PT, RZ, R6, RZ ;  /* 0x00000006ff067210 */ /* 0x000fe40007f9e0ff */
[----:B------:R-:W-:Y:S01]  /*16660*/  IADD3.X R7, PT, PT, R7, R4, R5, P2, P3 ;  /* 0x0000000407077210 */ /* 0x000fe200017e6405 */
[----:B------:R-:W-:-:S02]  /*16670*/  IMAD.U32 R11, R0, 0x10000, RZ ;  /* 0x00010000000b7824 */ /* 0x000fc400078e00ff */
[----:B------:R-:W-:Y:S02]  /*16680*/  IMAD.MOV.U32 R0, RZ, RZ, RZ ;  /* 0x000000ffff007224 */ /* 0x000fe400078e00ff */
[----:B------:R-:W-:Y:S01]  /*16690*/  IMAD.U32.X R7, R8, 0x2000, R7, P4 ;  /* 0x0000200008077824 */ /* 0x000fe200020e0407 */
[----:B------:R-:W-:Y:S06]  /*166a0*/  @P1 BRA `(.L_x_501) ;  /* 0xfffffff800401947 */ /* 0x000fec000383ffff */
.L_x_500:
[----:B------:R-:W-:Y:S05]  /*166b0*/  BSYNC.RECONVERGENT B1 ;  /* 0x0000000000017941 */ /* 0x000fea0003800200 */
.L_x_499:
        /* <DEDUP_REMOVED lines=26> */
[----:B------:R-:W-:Y:S01]  /*16860*/  LEA R19, P1, R12, R6, 0x3 ;  /* 0x000000060c137211 */ /* 0x000fe200078218ff */
[----:B------:R-:W-:Y:S01]  /*16870*/  IMAD.IADD R7, R13, 0x1, R21 ;  /* 0x000000010d077824 */ /* 0x000fe200078e0215 */
[----:B-----5:R-:W-:Y:S01]  /*16880*/  SHF.R.S32.HI R13, RZ, 0x1f, R15 ;  /* 0x0000001fff0d7819 */ /* 0x020fe2000001140f */
[----:B------:R-:W-:-:S03]  /*16890*/  IMAD R4, R11, R17, RZ ;  /* 0x000000110b047224 */ /* 0x000fc600078e02ff */
[----:B------:R-:W-:Y:S01]  /*168a0*/  LEA.HI.X R12, R12, R18, R7, 0x3, P1 ;  /* 0x000000120c0c7211 */ /* 0x000fe200008f1c07 */
[----:B------:R-:W-:Y:S02]  /*168b0*/  IMAD R18, R11, R15, RZ ;  /* 0x0000000f0b127224 */ /* 0x000fe400078e02ff */
[----:B------:R-:W-:Y:S02]  /*168c0*/  IMAD R21, R5, R0, R4 ;  /* 0x0000000005157224 */ /* 0x000fe400078e0204 */
[----:B------:R-:W-:-:S04]  /*168d0*/  IMAD.WIDE.U32 R6, R0, R17, RZ ;  /* 0x0000001100067225 */ /* 0x000fc800078e00ff */
[----:B------:R-:W-:Y:S01]  /*168e0*/  IMAD R17, R13, R0, R18 ;  /* 0x000000000d117224 */ /* 0x000fe200078e0212 */
[----:B------:R-:W-:Y:S01]  /*168f0*/  SHF.R.S32.HI R13, RZ, 0x1f, R14 ;  /* 0x0000001fff0d7819 */ /* 0x000fe2000001140e */
[----:B------:R-:W-:-:S04]  /*16900*/  IMAD.WIDE.U32 R4, R0, R15, RZ ;  /* 0x0000000f00047225 */ /* 0x000fc800078e00ff */
[----:B------:R-:W-:Y:S01]  /*16910*/  IMAD.IADD R15, R7, 0x1, R21 ;  /* 0x00000001070f7824 */ /* 0x000fe200078e0215 */
[C---:B------:R-:W-:Y:S01]  /*16920*/  LEA R7, P1, R6.reuse, R19, 0x6 ;  /* 0x0000001306077211 */ /* 0x040fe200078230ff */
[----:B------:R-:W-:Y:S01]  /*16930*/  IMAD R18, R11, R14, RZ ;  /* 0x0000000e0b127224 */ /* 0x000fe200078e02ff */
[----:B------:R-:W-:Y:S02]  /*16940*/  IADD3 R5, PT, PT, R5, R17, RZ ;  /* 0x0000001105057210 */ /* 0x000fe40007ffe0ff */
[----:B------:R-:W-:Y:S01]  /*16950*/  LEA.HI.X R6, R6, R12, R15, 0x6, P1 ;  /* 0x0000000c06067211 */ /* 0x000fe200008f340f */
[----:B------:R-:W-:Y:S01]  /*16960*/  IMAD R19, R13, R0, R18 ;  /* 0x000000000d137224 */ /* 0x000fe200078e0212 */
[----:B------:R-:W-:Y:S01]  /*16970*/  LEA R13, P1, R4, R7, 0x9 ;  /* 0x00000007040d7211 */ /* 0x000fe200078248ff */
[----:B------:R-:W-:-:S03]  /*16980*/  IMAD.WIDE.U32 R14, R0, R14, RZ ;  /* 0x0000000e000e7225 */ /* 0x000fc600078e00ff */
[----:B------:R-:W-:Y:S01]  /*16990*/  LEA.HI.X R4, R4, R6, R5, 0x9, P1 ;  /* 0x0000000604047211 */ /* 0x000fe200008f4c05 */
[----:B------:R-:W-:Y:S01]  /*169a0*/  IMAD.IADD R7, R15, 0x1, R19 ;  /* 0x000000010f077824 */ /* 0x000fe200078e0213 */
[----:B------:R-:W-:Y:S01]  /*169b0*/  SHF.R.S32.HI R5, RZ, 0x1f, R10 ;  /* 0x0000001fff057819 */ /* 0x000fe2000001140a */
[C---:B------:R-:W-:Y:S01]  /*169c0*/  IMAD R6, R11.reuse, R10, RZ ;  /* 0x0000000a0b067224 */ /* 0x040fe200078e02ff */
[C---:B------:R-:W-:Y:S01]  /*169d0*/  LEA R15, P1, R14.reuse, R13, 0xc ;  /* 0x0000000d0e0f7211 */ /* 0x040fe200078260ff */
[----:B------:R-:W-:Y:S01]  /*169e0*/  IMAD R12, R11, R8, RZ ;  /* 0x000000080b0c7224 */ /* 0x000fe200078e02ff */
[----:B------:R-:W-:Y:S01]  /*169f0*/  SHF.R.S32.HI R13, RZ, 0x1f, R8 ;  /* 0x0000001fff0d7819 */ /* 0x000fe20000011408 */
[----:B------:R-:W-:Y:S01]  /*16a00*/  IMAD R17, R5, R0, R6 ;  /* 0x0000000005117224 */ /* 0x000fe200078e0206 */
[----:B------:R-:W-:Y:S01]  /*16a10*/  LEA.HI.X R14, R14, R4, R7, 0xc, P1 ;  /* 0x000000040e0e7211 */ /* 0x000fe200008f6407 */
        /* <DEDUP_REMOVED lines=18> */
.L_x_503:
[----:B------:R-:W-:Y:S05]  /*16b40*/  BSYNC.RECONVERGENT B1 ;  /* 0x0000000000017941 */ /* 0x000fea0003800200 */
.L_x_502:
        /* <DEDUP_REMOVED lines=16> */
[----:B------:R-:W-:Y:S01]  /*16c50*/  IMAD.WIDE.U32 R6, R0, R10, RZ ;  /* 0x0000000a00067225 */ /* 0x000fe200078e00ff */
[----:B----4-:R-:W-:-:S03]  /*16c60*/  SHF.R.S32.HI R15, RZ, 0x1f, R16 ;  /* 0x0000001fff0f7819 */ /* 0x010fc60000011410 */
[----:B------:R-:W-:Y:S01]  /*16c70*/  IMAD R10, R11, R10, RZ ;  /* 0x0000000a0b0a7224 */ /* 0x000fe200078e02ff */
[----:B------:R-:W-:Y:S01]  /*16c80*/  LEA R17, P0, R6, R4, 0x3 ;  /* 0x0000000406117211 */ /* 0x000fe200078018ff */
[-C--:B------:R-:W-:Y:S01]  /*16c90*/  IMAD R3, R3, R0.reuse, R8 ;  /* 0x0000000003037224 */ /* 0x080fe200078e0208 */
[----:B-----5:R-:W-:Y:S01]  /*16ca0*/  SHF.R.S32.HI R19, RZ, 0x1f, R12 ;  /* 0x0000001fff137819 */ /* 0x020fe2000001140c */
[----:B------:R-:W-:Y:S02]  /*16cb0*/  IMAD R13, R13, R0, R10 ;  /* 0x000000000d0d7224 */ /* 0x000fe400078e020a */
[----:B------:R-:W-:Y:S02]  /*16cc0*/  IMAD R8, R11, R16, RZ ;  /* 0x000000100b087224 */ /* 0x000fe400078e02ff */
[----:B------:R-:W-:Y:S02]  /*16cd0*/  IMAD.IADD R3, R5, 0x1, R3 ;  /* 0x0000000105037824 */ /* 0x000fe400078e0203 */
        /* <DEDUP_REMOVED lines=15> */
.L_x_505:
[----:B------:R-:W-:Y:S05]  /*16dd0*/  BSYNC.RECONVERGENT B1 ;  /* 0x0000000000017941 */ /* 0x000fea0003800200 */
.L_x_504:
        /* <DEDUP_REMOVED lines=27> */
.L_x_498:
[----:B------:R-:W-:Y:S05]  /*16f90*/  BSYNC.RECONVERGENT B0 ;  /* 0x0000000000007941 */ /* 0x000fea0003800200 */
.L_x_497:
        /* <DEDUP_REMOVED lines=9> */
[----:B------:R-:W-:Y:S02]  /*17030*/  IMAD.IADD R9, R9, 0x1, R3 ;  /* 0x0000000109097824 */ /* 0x000fe400078e0203 */
[----:B------:R-:W-:Y:S02]  /*17040*/  IMAD.MOV.U32 R6, RZ, RZ, R36 ;  /* 0x000000ffff067224 */ /* 0x000fe400078e0024 */
[----:B------:R-:W-:Y:S01]  /*17050*/  IMAD.MOV.U32 R7, RZ, RZ, R35 ;  /* 0x000000ffff077224 */ /* 0x000fe200078e0023 */
[----:B------:R1:W-:Y:S01]  /*17060*/  STL.64 [R1+0x30], R8 ;  /* 0x0000300801007387 */ /* 0x0003e20000100a00 */
[----:B0-----:R-:W-:Y:S02]  /*17070*/  IMAD.U32 R4, RZ, RZ, UR4 ;  /* 0x00000004ff047e24 */ /* 0x001fe4000f8e00ff */
[----:B------:R-:W-:-:S07]  /*17080*/  IMAD.U32 R5, RZ, RZ, UR5 ;  /* 0x00000005ff057e24 */ /* 0x000fce000f8e00ff */
[----:B------:R-:W-:-:S07]  /*17090*/  LEPC R20, `(.L_x_506) ;  /* 0x000000001014794e */ /* 0x000fce0000000000 */
[----:B-12---:R-:W-:Y:S05]  /*170a0*/  CALL.ABS.NOINC R10 ;  /* 0x000000000a007343 */ /* 0x006fea0003c00000 */
.L_x_506:
[----:B------:R0:W1:Y:S01]  /*170b0*/  LDC.64 R8, c[0x4][R16] ;  /* 0x0100000010087b82 */ /* 0x0000620000000a00 */
[----:B------:R-:W2:Y:S01]  /*170c0*/  LDCU.64 UR4, c[0x4][0x1c0] ;  /* 0x01003800ff0477ac */ /* 0x000ea20008000a00 */
[----:B------:R-:W-:Y:S01]  /*170d0*/  CS2R R6, SRZ ;  /* 0x0000000000067805 */ /* 0x000fe2000001ff00 */
[----:B--2---:R-:W-:Y:S02]  /*170e0*/  IMAD.U32 R4, RZ, RZ, UR4 ;  /* 0x00000004ff047e24 */ /* 0x004fe4000f8e00ff */
[----:B0-----:R-:W-:-:S07]  /*170f0*/  IMAD.U32 R5, RZ, RZ, UR5 ;  /* 0x00000005ff057e24 */ /* 0x001fce000f8e00ff */
[----:B------:R-:W-:-:S07]  /*17100*/  LEPC R20, `(.L_x_507) ;  /* 0x000000001014794e */ /* 0x000fce0000000000 */
[----:B-1----:R-:W-:Y:S05]  /*17110*/  CALL.ABS.NOINC R8 ;  /* 0x0000000008007343 */ /* 0x002fea0003c00000 */
.L_x_507:
[----:B------:R-:W0:Y:S01]  /*17120*/  LDC.64 R16, c[0x4][R16] ;  /* 0x0100000010107b82 */ /* 0x000e220000000a00 */
[----:B------:R-:W1:Y:S01]  /*17130*/  LDCU.64 UR4, c[0x4][0x248] ;  /* 0x01004900ff0477ac */ /* 0x000e620008000a00 */
[----:B------:R-:W-:Y:S01]  /*17140*/  CS2R R6, SRZ ;  /* 0x0000000000067805 */ /* 0x000fe2000001ff00 */
[----:B-1----:R-:W-:Y:S02]  /*17150*/  IMAD.U32 R4, RZ, RZ, UR4 ;  /* 0x00000004ff047e24 */ /* 0x002fe4000f8e00ff */
[----:B------:R-:W-:-:S07]  /*17160*/  IMAD.U32 R5, RZ, RZ, UR5 ;  /* 0x00000005ff057e24 */ /* 0x000fce000f8e00ff */
[----:B------:R-:W-:-:S07]  /*17170*/  LEPC R20, `(.L_x_508) ;  /* 0x000000001014794e */ /* 0x000fce0000000000 */
[----:B0-----:R-:W-:Y:S05]  /*17180*/  CALL.ABS.NOINC R16 ;  /* 0x0000000010007343 */ /* 0x001fea0003c00000 */
.L_x_508:
[----:B------:R-:W-:-:S13]  /*17190*/  ISETP.NE.AND P6, PT, R32, RZ, PT ;  /* 0x000000ff2000720c */ /* 0x000fda0003fc5270 */
[----:B------:R-:W-:Y:S05]  /*171a0*/  @P6 BRA `(.L_x_509) ;  /* 0xffffff3000886947 */ /* 0x000fea000383ffff */
[----:B------:R-:W-:Y:S05]  /*171b0*/  EXIT ;  /* 0x000000000000794d */ /* 0x000fea0003800000 */
.L_x_510:
        /* <DEDUP_REMOVED lines=12> */
.L_x_513:


//--------------------- .text._Z24bigIntegerMultiplyKernelPKiiS0_iPi --------------------------
	.section	.text._Z24bigIntegerMultiplyKernelPKiiS0_iPi,"ax",@progbits
	.align	128
        .global         _Z24bigIntegerMultiplyKernelPKiiS0_iPi
        .type           _Z24bigIntegerMultiplyKernelPKiiS0_iPi,@function
        .size           _Z24bigIntegerMultiplyKernelPKiiS0_iPi,(.L_x_514 - _Z24bigIntegerMultiplyKernelPKiiS0_iPi)
        .other          _Z24bigIntegerMultiplyKernelPKiiS0_iPi,@"STO_CUDA_ENTRY STV_DEFAULT"
_Z24bigIntegerMultiplyKernelPKiiS0_iPi:
.text._Z24bigIntegerMultiplyKernelPKiiS0_iPi:
[----:B------:R-:W-:Y:S01]  /*0000*/  LDC R1, c[0x0][0x37c] ;  /* 0x0000df00ff017b82 */ /* 0x000fe20000000800 */
[----:B------:R-:W0:Y:S07]  /*0010*/  S2R R0, SR_TID.X ;  /* 0x0000000000007919 */ /* 0x000e2e0000002100 */
[----:B------:R-:W0:Y:S01]  /*0020*/  S2UR UR4, SR_CTAID.X ;  /* 0x00000000000479c3 */ /* 0x000e220000002500 */
[----:B------:R-:W1:Y:S07]  /*0030*/  LDCU UR5, c[0x0][0x388] ;  /* 0x00007100ff0577ac */ /* 0x000e6e0008000800 */
[----:B------:R-:W0:Y:S08]  /*0040*/  LDC R3, c[0x0][0x360] ;  /* 0x0000d800ff037b82 */ /* 0x000e300000000800 */
[----:B------:R-:W1:Y:S01]  /*0050*/  LDC R7, c[0x0][0x398] ;  /* 0x0000e600ff077b82 */ /* 0x000e620000000800 */
[----:B0-----:R-:W-:-:S02]  /*0060*/  IMAD R0, R3, UR4, R0 ;  /* 0x0000000403007c24 */ /* 0x001fc4000f8e0200 */
[----:B-1----:R-:W-:-:S05]  /*0070*/  IMAD R3, R7, UR5, RZ ;  /* 0x0000000507037c24 */ /* 0x002fca000f8e02ff */
[----:B------:R-:W-:-:S13]  /*0080*/  ISETP.GE.AND P0, PT, R0, R3, PT ;  /* 0x000000030000720c */ /* 0x000fda0003f06270 */
[----:B------:R-:W-:Y:S05]  /*0090*/  @P0 EXIT ;  /* 0x000000000000094d */ /* 0x000fea0003800000 */
[----:B------:R-:W-:Y:S01]  /*00a0*/  IABS R8, R7 ;  /* 0x0000000700087213 */ /* 0x000fe20000000000 */
[----:B------:R-:W0:Y:S01]  /*00b0*/  LDCU.64 UR4, c[0x0][0x358] ;  /* 0x00006b00ff0477ac */ /* 0x000e220008000a00 */
[----:B------:R-:W-:Y:S02]  /*00c0*/  IABS R6, R0 ;  /* 0x0000000000067213 */ /* 0x000fe40000000000 */
[----:B------:R-:W1:Y:S08]  /*00d0*/  I2F.RP R4, R8 ;  /* 0x0000000800047306 */ /* 0x000e700000209400 */
[----:B-1----:R-:W1:Y:S02]  /*00e0*/  MUFU.RCP R4, R4 ;  /* 0x0000000400047308 */ /* 0x002e640000001000 */
[----:B-1----:R-:W-:-:S06]  /*00f0*/  IADD3 R2, PT, PT, R4, 0xffffffe, RZ ;  /* 0x0ffffffe04027810 */ /* 0x002fcc0007ffe0ff */
[----:B------:R1:W2:Y:S02]  /*0100*/  F2I.FTZ.U32.TRUNC.NTZ R3, R2 ;  /* 0x0000000200037305 */ /* 0x0002a4000021f000 */
[----:B-1----:R-:W-:Y:S01]  /*0110*/  IMAD.MOV.U32 R2, RZ, RZ, RZ ;  /* 0x000000ffff027224 */ /* 0x002fe200078e00ff */
[----:B--2---:R-:W-:-:S05]  /*0120*/  IADD3 R5, PT, PT, RZ, -R3, RZ ;  /* 0x80000003ff057210 */ /* 0x004fca0007ffe0ff */
[----:B------:R-:W-:-:S04]  /*0130*/  IMAD R5, R5, R8, RZ ;  /* 0x0000000805057224 */ /* 0x000fc800078e02ff */
[----:B------:R-:W-:Y:S01]  /*0140*/  IMAD.HI.U32 R3, R3, R5, R2 ;  /* 0x0000000503037227 */ /* 0x000fe200078e0002 */
[----:B------:R-:W-:Y:S02]  /*0150*/  MOV R5, R6 ;  /* 0x0000000600057202 */ /* 0x000fe40000000f00 */
[----:B------:R-:W-:-:S03]  /*0160*/  LOP3.LUT R2, R0, R7, RZ, 0x3c, !PT ;  /* 0x0000000700027212 */ /* 0x000fc600078e3cff */
[----:B------:R-:W-:Y:S01]  /*0170*/  IMAD.HI.U32 R6, R3, R5, RZ ;  /* 0x0000000503067227 */ /* 0x000fe200078e00ff */
[----:B------:R-:W-:-:S03]  /*0180*/  ISETP.GE.AND P1, PT, R2, RZ, PT ;  /* 0x000000ff0200720c */ /* 0x000fc60003f26270 */
[----:B------:R-:W-:-:S04]  /*0190*/  IMAD.MOV R3, RZ, RZ, -R6 ;  /* 0x000000ffff037224 */ /* 0x000fc800078e0a06 */
[C---:B------:R-:W-:Y:S02]  /*01a0*/  IMAD R3, R8.reuse, R3, R5 ;  /* 0x0000000308037224 */ /* 0x040fe400078e0205 */
[----:B------:R-:W1:Y:S03]  /*01b0*/  LDC.64 R4, c[0x0][0x390] ;  /* 0x0000e400ff047b82 */ /* 0x000e660000000a00 */
[----:B------:R-:W-:-:S13]  /*01c0*/  ISETP.GT.U32.AND P2, PT, R8, R3, PT ;  /* 0x000000030800720c */ /* 0x000fda0003f44070 */
[-C--:B------:R-:W-:Y:S01]  /*01d0*/  @!P2 IADD3 R3, PT, PT, R3, -R8.reuse, RZ ;  /* 0x800000080303a210 */ /* 0x080fe20007ffe0ff */
[----:B------:R-:W-:Y:S01]  /*01e0*/  @!P2 VIADD R6, R6, 0x1 ;  /* 0x000000010606a836 */ /* 0x000fe20000000000 */
[----:B------:R-:W-:Y:S02]  /*01f0*/  ISETP.NE.AND P2, PT, R7, RZ, PT ;  /* 0x000000ff0700720c */ /* 0x000fe40003f45270 */
[----:B------:R-:W-:Y:S02]  /*0200*/  ISETP.GE.U32.AND P0, PT, R3, R8, PT ;  /* 0x000000080300720c */ /* 0x000fe40003f06070 */
[----:B------:R-:W2:Y:S11]  /*0210*/  LDC.64 R2, c[0x0][0x380] ;  /* 0x0000e000ff027b82 */ /* 0x000eb60000000a00 */
[----:B------:R-:W-:-:S05]  /*0220*/  @P0 IADD3 R6, PT, PT, R6, 0x1, RZ ;  /* 0x0000000106060810 */ /* 0x000fca0007ffe0ff */
[----:B------:R-:W-:Y:S01]  /*0230*/  @!P1 IMAD.MOV R6, RZ, RZ, -R6 ;  /* 0x000000ffff069224 */ /* 0x000fe200078e0a06 */
[----:B------:R-:W-:-:S04]  /*0240*/  @!P2 LOP3.LUT R6, RZ, R7, RZ, 0x33, !PT ;  /* 0x00000007ff06a212 */ /* 0x000fc800078e33ff */
[C---:B------:R-:W-:Y:S01]  /*0250*/  IADD3 R8, PT, PT, -R6.reuse, RZ, RZ ;  /* 0x000000ff06087210 */ /* 0x040fe20007ffe1ff */
[----:B--2---:R-:W-:-:S04]  /*0260*/  IMAD.WIDE R2, R6, 0x4, R2 ;  /* 0x0000000406027825 */ /* 0x004fc800078e0202 */
[----:B------:R-:W-:Y:S02]  /*0270*/  IMAD R7, R7, R8, R0 ;  /* 0x0000000807077224 */ /* 0x000fe400078e0200 */
[----:B0-----:R-:W2:Y:S01]  /*0280*/  LDG.E R2, desc[UR4][R2.64] ;  /* 0x0000000402027981 */ /* 0x001ea2000c1e1900 */
[----:B------:R-:W0:Y:S01]  /*0290*/  LDC.64 R8, c[0x0][0x3a0] ;  /* 0x0000e800ff087b82 */ /* 0x000e220000000a00 */
[----:B-1----:R-:W-:-:S06]  /*02a0*/  IMAD.WIDE R4, R7, 0x4, R4 ;  /* 0x0000000407047825 */ /* 0x002fcc00078e0204 */
[----:B------:R-:W2:Y:S01]  /*02b0*/  LDG.E R5, desc[UR4][R4.64] ;  /* 0x0000000404057981 */ /* 0x000ea2000c1e1900 */
[----:B------:R-:W-:-:S04]  /*02c0*/  IMAD.IADD R11, R6, 0x1, R7 ;  /* 0x00000001060b7824 */ /* 0x000fc800078e0207 */
[----:B0-----:R-:W-:-:S04]  /*02d0*/  IMAD.WIDE R8, R11, 0x4, R8 ;  /* 0x000000040b087825 */ /* 0x001fc800078e0208 */
[----:B--2---:R-:W-:-:S03]  /*02e0*/  IMAD.WIDE R6, R5, R2, RZ ;  /* 0x0000000205067225 */ /* 0x004fc600078e02ff */
[C---:B------:R-:W-:Y:S02]  /*02f0*/  LOP3.LUT R11, R6.reuse, 0x7, RZ, 0xc0, !PT ;  /* 0x00000007060b7812 */ /* 0x040fe400078ec0ff */
[----:B------:R-:W-:-:S03]  /*0300*/  SHF.R.U64 R7, R6, 0x3, R7 ;  /* 0x0000000306077819 */ /* 0x000fc60000001207 */
[----:B------:R-:W-:Y:S04]  /*0310*/  REDG.E.ADD.STRONG.GPU desc[UR4][R8.64], R11 ;  /* 0x0000000b0800798e */ /* 0x000fe8000c12e104 */
[----:B------:R-:W-:Y:S01]  /*0320*/  REDG.E.ADD.STRONG.GPU desc[UR4][R8.64+0x4], R7 ;  /* 0x000004070800798e */ /* 0x000fe2000c12e104 */
[----:B------:R-:W-:Y:S05]  /*0330*/  EXIT ;  /* 0x000000000000794d */ /* 0x000fea0003800000 */
.L_x_511:
        /* <DEDUP_REMOVED lines=12> */
.L_x_514:


//--------------------- .nv.global.init           --------------------------
	.section	.nv.global.init,"aw",@progbits
	.align	4
.nv.global.init:
	.type		mrg32k3aM1SubSeq,@object
	.size		mrg32k3aM1SubSeq,(mrg32k3aM2SubSeq - mrg32k3aM1SubSeq)
mrg32k3aM1SubSeq:
        /*0000*/ 	.byte	0x0b, 0xcc, 0xee, 0x04, 0x73, 0x29, 0x8b, 0x6f, 0xf6, 0x53, 0x03, 0xf6, 0x23, 0xf6, 0xea, 0xda
        /* <DEDUP_REMOVED lines=125> */
	.type		mrg32k3aM2SubSeq,@object
	.size		mrg32k3aM2SubSeq,(mrg32k3aM1 - mrg32k3aM2SubSeq)
mrg32k3aM2SubSeq:
        /* <DEDUP_REMOVED lines=126> */
	.type		mrg32k3aM1,@object
	.size		mrg32k3aM1,(mrg32k3aM1Seq - mrg32k3aM1)
mrg32k3aM1:
        /* <DEDUP_REMOVED lines=144> */
	.type		mrg32k3aM1Seq,@object
	.size		mrg32k3aM1Seq,(mrg32k3aM2 - mrg32k3aM1Seq)
mrg32k3aM1Seq:
        /* <DEDUP_REMOVED lines=144> */
	.type		mrg32k3aM2,@object
	.size		mrg32k3aM2,(mrg32k3aM2Seq - mrg32k3aM2)
mrg32k3aM2:
        /* <DEDUP_REMOVED lines=144> */
	.type		mrg32k3aM2Seq,@object
	.size		mrg32k3aM2Seq,(precalc_xorwow_matrix - mrg32k3aM2Seq)
mrg32k3aM2Seq:
        /* <DEDUP_REMOVED lines=144> */
	.type		precalc_xorwow_matrix,@object
	.size		precalc_xorwow_matrix,(precalc_xorwow_offset_matrix - precalc_xorwow_matrix)
precalc_xorwow_matrix:
        /* <DEDUP_REMOVED lines=6400> */
	.type		precalc_xorwow_offset_matrix,@object
	.size		precalc_xorwow_offset_matrix,($str$5 - precalc_xorwow_offset_matrix)
precalc_xorwow_offset_matrix:
        /* <DEDUP_REMOVED lines=6400> */
	.type		$str$5,@object
	.size		$str$5,($str$15 - $str$5)
$str$5:
        /*353c0*/ 	.byte	0x0a, 0x00
	.type		$str$15,@object
	.size		$str$15,($str$4 - $str$15)
$str$15:
        /*353c2*/ 	.byte	0x25, 0x64, 0x00
	.type		$str$4,@object
	.size		$str$4,($str$16 - $str$4)
$str$4:
        /*353c5*/ 	.byte	0x25, 0x64, 0x20, 0x00
	.type		$str$16,@object
	.size		$str$16,($str$18 - $str$16)
$str$16:
        /*353c9*/ 	.byte	0x25, 0x6c, 0x6c, 0x64, 0x00
	.type		$str$18,@object
	.size		$str$18,($str$14 - $str$18)
$str$18:
        /*353ce*/ 	.byte	0x2b, 0x2b, 0x2b, 0x73, 0x69, 0x67, 0x6e, 0x25, 0x64, 0x0a, 0x00
	.type		$str$14,@object
	.size		$str$14,($str$13 - $str$14)
$str$14:
        /*353d9*/ 	.byte	0x2d, 0x2d, 0x2d, 0x73, 0x69, 0x7a, 0x65, 0x25, 0x64, 0x0a, 0x00
	.type		$str$13,@object
	.size		$str$13,($str$19 - $str$13)
$str$13:
        /*353e4*/ 	.byte	0x2d, 0x2d, 0x2d, 0x73, 0x69, 0x67, 0x6e, 0x25, 0x64, 0x0a, 0x00
	.type		$str$19,@object
	.size		$str$19,($str$8 - $str$19)
$str$19:
        /*353ef*/ 	.byte	0x2b, 0x2b, 0x2b, 0x73, 0x69, 0x7a, 0x65, 0x25, 0x64, 0x0a, 0x00
	.type		$str$8,@object
	.size		$str$8,($str$3 - $str$8)
$str$8:
        /*353fa*/ 	.byte	0x0a, 0x53, 0x75, 0x62, 0x74, 0x72, 0x61, 0x63, 0x74, 0x69, 0x6f, 0x6e, 0x0a, 0x0a, 0x0a, 0x0a
        /*3540a*/ 	.byte	0x0a, 0x00
	.type		$str$3,@object
	.size		$str$3,($str$11 - $str$3)
$str$3:
        /*3540c*/ 	.byte	0x41, 0x64, 0x64, 0x69, 0x74, 0x69, 0x6f, 0x6e, 0x20, 0x72, 0x65, 0x73, 0x75, 0x6c, 0x74, 0x3a
        /*3541c*/ 	.byte	0x20, 0x00
	.type		$str$11,@object
	.size		$str$11,($str$9 - $str$11)
$str$11:
        /*3541e*/ 	.byte	0x0a, 0x73, 0x63, 0x61, 0x6c, 0x65, 0x64, 0x44, 0x6f, 0x75, 0x62, 0x6c, 0x65, 0x0a, 0x0a, 0x0a
        /*3542e*/ 	.byte	0x0a, 0x0a, 0x00
	.type		$str$9,@object
	.size		$str$9,($str$10 - $str$9)
$str$9:
        /*35431*/ 	.byte	0x73, 0x63, 0x61, 0x6c, 0x65, 0x55, 0x70, 0x54, 0x6f, 0x20, 0x72, 0x65, 0x73, 0x75, 0x6c, 0x74
        /*35441*/ 	.byte	0x3a, 0x20, 0x0a, 0x00
	.type		$str$10,@object
	.size		$str$10,($str$6 - $str$10)
$str$10:
        /*35445*/ 	.byte	0x73, 0x63, 0x61, 0x6c, 0x65, 0x55, 0x70, 0x54, 0x6f, 0x20, 0x72, 0x65, 0x73, 0x75, 0x6c, 0x74
        /*35455*/ 	.byte	0x3a, 0x20, 0x25, 0x64, 0x0a, 0x00
	.type		$str$6,@object
	.size		$str$6,($str$7 - $str$6)
$str$6:
        /*3545b*/ 	.byte	0x53, 0x75, 0x62, 0x74, 0x72, 0x61, 0x63, 0x74, 0x69, 0x6f, 0x6e, 0x20, 0x72, 0x65, 0x73, 0x75
        /*3546b*/ 	.byte	0x6c, 0x74, 0x3a, 0x20, 0x0a, 0x00
	.type		$str$7,@object
	.size		$str$7,($str$2 - $str$7)
$str$7:
        /*35471*/ 	.byte	0x53, 0x75, 0x62, 0x74, 0x72, 0x61, 0x63, 0x74, 0x69, 0x6f, 0x6e, 0x20, 0x72, 0x65, 0x73, 0x75
        /*35481*/ 	.byte	0x6c, 0x74, 0x3a, 0x20, 0x25, 0x64, 0x0a, 0x00
	.type		$str$2,@object
	.size		$str$2,($str - $str$2)
$str$2:
        /*35489*/ 	.byte	0x42, 0x69, 0x67, 0x49, 0x6e, 0x74, 0x65, 0x67, 0x65, 0x72, 0x3a, 0x3a, 0x62, 0x61, 0x73, 0x65
        /*35499*/ 	.byte	0x20, 0x3d, 0x20, 0x25, 0x6c, 0x6c, 0x64, 0x0a, 0x0a, 0x0a, 0x0a, 0x00
	.type		$str,@object
	.size		$str,($str$21 - $str)
$str:
        /*354a5*/ 	.byte	0x0a, 0x0a, 0x0a, 0x0a, 0x0a, 0x0a, 0x0a, 0x0a, 0x0a, 0x0a, 0x24, 0x24, 0x24, 0x24, 0x24, 0x24
        /*354b5*/ 	.byte	0x24, 0x0a, 0x0a, 0x0a, 0x0a, 0x0a, 0x0a, 0x0a, 0x0a, 0x0a, 0x0a, 0x00
	.type		$str$21,@object
	.size		$str$21,($str$20 - $str$21)
$str$21:
        /*354c1*/ 	.byte	0x0a, 0x2d, 0x2d, 0x2d, 0x2d, 0x2d, 0x2d, 0x2d, 0x2d, 0x2d, 0x2d, 0x62, 0x63, 0x20, 0x25, 0x20
        /*354d1*/ 	.byte	0x32, 0x3b, 0x2d, 0x2d, 0x2d, 0x2d, 0x2d, 0x2d, 0x2d, 0x2d, 0x2d, 0x2d, 0x0a, 0x00
	.type		$str$20,@object
	.size		$str$20,($str$17 - $str$20)
$str$20:
        /*354df*/ 	.byte	0x0a, 0x2d, 0x2d, 0x2d, 0x2d, 0x2d, 0x2d, 0x2d, 0x2d, 0x2d, 0x2d, 0x62, 0x63, 0x20, 0x3e, 0x3e
        /*354ef*/ 	.byte	0x20, 0x33, 0x3b, 0x2d, 0x2d, 0x2d, 0x2d, 0x2d, 0x2d, 0x2d, 0x2d, 0x2d, 0x2d, 0x0a, 0x00
	.type		$str$17,@object
	.size		$str$17,($str$1 - $str$17)
$str$17:
        /*354fe*/ 	.byte	0x0a, 0x2d, 0x2d, 0x2d, 0x2d, 0x2d, 0x2d, 0x2d, 0x2d, 0x2d, 0x2d, 0x62, 0x63, 0x20, 0x3c, 0x3c
        /*3550e*/ 	.byte	0x20, 0x33, 0x3b, 0x2d, 0x2d, 0x2d, 0x2d, 0x2d, 0x2d, 0x2d, 0x2d, 0x2d, 0x2d, 0x0a, 0x00
	.type		$str$1,@object
	.size		$str$1,($str$22 - $str$1)
$str$1:
        /*3551d*/ 	.byte	0x69, 0x6e, 0x20, 0x74, 0x68, 0x65, 0x20, 0x66, 0x75, 0x6e, 0x63, 0x74, 0x69, 0x6f, 0x6e, 0x3a
        /*3552d*/ 	.byte	0x20, 0x74, 0x65, 0x73, 0x74, 0x42, 0x69, 0x67, 0x49, 0x6e, 0x74, 0x65, 0x67, 0x65, 0x72, 0x4f
        /*3553d*/ 	.byte	0x70, 0x65, 0x72, 0x61, 0x74, 0x69, 0x6f, 0x6e, 0x73, 0x28, 0x29, 0x0a, 0x00
	.type		$str$22,@object
	.size		$str$22,($str$12 - $str$22)
$str$22:
        /*3554a*/ 	.byte	0x3d, 0x3d, 0x3d, 0x3d, 0x3d, 0x3d, 0x3d, 0x3d, 0x3d, 0x3d, 0x3d, 0x3d, 0x3d, 0x3d, 0x3d, 0x3d
        /*3555a*/ 	.byte	0x3d, 0x3d, 0x3d, 0x3d, 0x3d, 0x3d, 0x3d, 0x3d, 0x3d, 0x3d, 0x3d, 0x3d, 0x3d, 0x3d, 0x3d, 0x3d
        /*3556a*/ 	.byte	0x3d, 0x3d, 0x3d, 0x3d, 0x3d, 0x3d, 0x3d, 0x3d, 0x3d, 0x3d, 0x3d, 0x3d, 0x3d, 0x3d, 0x3d, 0x3d
        /*3557a*/ 	.byte	0x3d, 0x3d, 0x3d, 0x3d, 0x3d, 0x3d, 0x3d, 0x3d, 0x3d, 0x3d, 0x3d, 0x3d, 0x3d, 0x3d, 0x3d, 0x3d
        /*3558a*/ 	.byte	0x0a, 0x0a, 0x0a, 0x0a, 0x0a, 0x0a, 0x0a, 0x0a, 0x00
	.type		$str$12,@object
	.size		$str$12,(.L_64 - $str$12)
$str$12:
        /*35593*/ 	.byte	0x0a, 0x0a, 0x0a, 0x0a, 0x0a, 0x0a, 0x0a, 0x0a, 0x3d, 0x3d, 0x3d, 0x3d, 0x3d, 0x3d, 0x3d, 0x3d
        /*355a3*/ 	.byte	0x3d, 0x3d, 0x3d, 0x3d, 0x3d, 0x3d, 0x3d, 0x3d, 0x3d, 0x3d, 0x3d, 0x3d, 0x3d, 0x3d, 0x3d, 0x3d
        /*355b3*/ 	.byte	0x3d, 0x3d, 0x3d, 0x3d, 0x3d, 0x3d, 0x3d, 0x3d, 0x3d, 0x3d, 0x3d, 0x3d, 0x3d, 0x3d, 0x3d, 0x3d
        /*355c3*/ 	.byte	0x3d, 0x3d, 0x3d, 0x3d, 0x3d, 0x3d, 0x3d, 0x3d, 0x3d, 0x3d, 0x3d, 0x3d, 0x3d, 0x3d, 0x3d, 0x3d
        /*355d3*/ 	.byte	0x3d, 0x3d, 0x3d, 0x3d, 0x3d, 0x3d, 0x3d, 0x3d, 0x00
.L_64:


//--------------------- .nv.shared.reserved.0     --------------------------
	.section	.nv.shared.reserved.0,"aw",@nobits
	.weak		__nv_reservedSMEM_offset_0_alias
	.size		__nv_reservedSMEM_offset_0_alias, 0, 64
	.other		__nv_reservedSMEM_offset_0_alias,@"STO_CUDA_RESERVED_SHARED STV_DEFAULT"
__nv_reservedSMEM_offset_0_alias:
	.zero		0
	.zero		64


//--------------------- .nv.global                --------------------------
	.section	.nv.global,"aw",@nobits
.nv.global:
	.type		_ZN34_INTERNAL_be160320_4_k_cu_5321a02e6thrust24THRUST_300001_SM_1000_NS3seqE,@object
	.size		_ZN34_INTERNAL_be160320_4_k_cu_5321a02e6thrust24THRUST_300001_SM_1000_NS3seqE,(_ZN34_INTERNAL_be160320_4_k_cu_5321a02e4cuda3std3__48in_placeE - _ZN34_INTERNAL_be160320_4_k_cu_5321a02e6thrust24THRUST_300001_SM_1000_NS3seqE)
_ZN34_INTERNAL_be160320_4_k_cu_5321a02e6thrust24THRUST_300001_SM_1000_NS3seqE:
	.zero		1
	.type		_ZN34_INTERNAL_be160320_4_k_cu_5321a02e4cuda3std3__48in_placeE,@object
	.size		_ZN34_INTERNAL_be160320_4_k_cu_5321a02e4cuda3std3__48in_placeE,(_ZN34_INTERNAL_be160320_4_k_cu_5321a02e4cuda3std6ranges3__45__cpo4sizeE - _ZN34_INTERNAL_be160320_4_k_cu_5321a02e4cuda3std3__48in_placeE)
_ZN34_INTERNAL_be160320_4_k_cu_5321a02e4cuda3std3__48in_placeE:
	.zero		1
	.type		_ZN34_INTERNAL_be160320_4_k_cu_5321a02e4cuda3std6ranges3__45__cpo4sizeE,@object
	.size		_ZN34_INTERNAL_be160320_4_k_cu_5321a02e4cuda3std6ranges3__45__cpo4sizeE,(_ZN34_INTERNAL_be160320_4_k_cu_5321a02e6thrust24THRUST_300001_SM_1000_NS12placeholders2_3E - _ZN34_INTERNAL_be160320_4_k_cu_5321a02e4cuda3std6ranges3__45__cpo4sizeE)
_ZN34_INTERNAL_be160320_4_k_cu_5321a02e4cuda3std6ranges3__45__cpo4sizeE:
	.zero		1
	.type		_ZN34_INTERNAL_be160320_4_k_cu_5321a02e6thrust24THRUST_300001_SM_1000_NS12placeholders2_3E,@object
	.size		_ZN34_INTERNAL_be160320_4_k_cu_5321a02e6thrust24THRUST_300001_SM_1000_NS12placeholders2_3E,(_ZN34_INTERNAL_be160320_4_k_cu_5321a02e4cuda3std3__45__cpo6cbeginE - _ZN34_INTERNAL_be160320_4_k_cu_5321a02e6thrust24THRUST_300001_SM_1000_NS12placeholders2_3E)
_ZN34_INTERNAL_be160320_4_k_cu_5321a02e6thrust24THRUST_300001_SM_1000_NS12placeholders2_3E:
	.zero		1
	.type		_ZN34_INTERNAL_be160320_4_k_cu_5321a02e4cuda3std3__45__cpo6cbeginE,@object
	.size		_ZN34_INTERNAL_be160320_4_k_cu_5321a02e4cuda3std3__45__cpo6cbeginE,(_ZN34_INTERNAL_be160320_4_k_cu_5321a02e4cuda3std6ranges3__45__cpo6cbeginE - _ZN34_INTERNAL_be160320_4_k_cu_5321a02e4cuda3std3__45__cpo6cbeginE)
_ZN34_INTERNAL_be160320_4_k_cu_5321a02e4cuda3std3__45__cpo6cbeginE:
	.zero		1
	.type		_ZN34_INTERNAL_be160320_4_k_cu_5321a02e4cuda3std6ranges3__45__cpo6cbeginE,@object
	.size		_ZN34_INTERNAL_be160320_4_k_cu_5321a02e4cuda3std6ranges3__45__cpo6cbeginE,(_ZN34_INTERNAL_be160320_4_k_cu_5321a02e6thrust24THRUST_300001_SM_1000_NS12placeholders2_7E - _ZN34_INTERNAL_be160320_4_k_cu_5321a02e4cuda3std6ranges3__45__cpo6cbeginE)
_ZN34_INTERNAL_be160320_4_k_cu_5321a02e4cuda3std6ranges3__45__cpo6cbeginE:
	.zero		1
	.type		_ZN34_INTERNAL_be160320_4_k_cu_5321a02e6thrust24THRUST_300001_SM_1000_NS12placeholders2_7E,@object
	.size		_ZN34_INTERNAL_be160320_4_k_cu_5321a02e6thrust24THRUST_300001_SM_1000_NS12placeholders2_7E,(_ZN34_INTERNAL_be160320_4_k_cu_5321a02e4cuda3std3__45__cpo7crbeginE - _ZN34_INTERNAL_be160320_4_k_cu_5321a02e6thrust24THRUST_300001_SM_1000_NS12placeholders2_7E)
_ZN34_INTERNAL_be160320_4_k_cu_5321a02e6thrust24THRUST_300001_SM_1000_NS12placeholders2_7E:
	.zero		1
	.type		_ZN34_INTERNAL_be160320_4_k_cu_5321a02e4cuda3std3__45__cpo7crbeginE,@object
	.size		_ZN34_INTERNAL_be160320_4_k_cu_5321a02e4cuda3std3__45__cpo7crbeginE,(_ZN34_INTERNAL_be160320_4_k_cu_5321a02e4cuda3std6ranges3__45__cpo4nextE - _ZN34_INTERNAL_be160320_4_k_cu_5321a02e4cuda3std3__45__cpo7crbeginE)
_ZN34_INTERNAL_be160320_4_k_cu_5321a02e4cuda3std3__45__cpo7crbeginE:
	.zero		1
	.type		_ZN34_INTERNAL_be160320_4_k_cu_5321a02e4cuda3std6ranges3__45__cpo4nextE,@object
	.size		_ZN34_INTERNAL_be160320_4_k_cu_5321a02e4cuda3std6ranges3__45__cpo4nextE,(_ZN34_INTERNAL_be160320_4_k_cu_5321a02e4cuda3std6ranges3__45__cpo4swapE - _ZN34_INTERNAL_be160320_4_k_cu_5321a02e4cuda3std6ranges3__45__cpo4nextE)
_ZN34_INTERNAL_be160320_4_k_cu_5321a02e4cuda3std6ranges3__45__cpo4nextE:
	.zero		1
	.type		_ZN34_INTERNAL_be160320_4_k_cu_5321a02e4cuda3std6ranges3__45__cpo4swapE,@object
	.size		_ZN34_INTERNAL_be160320_4_k_cu_5321a02e4cuda3std6ranges3__45__cpo4swapE,(_ZN34_INTERNAL_be160320_4_k_cu_5321a02e6thrust24THRUST_300001_SM_1000_NS8cuda_cub10par_nosyncE - _ZN34_INTERNAL_be160320_4_k_cu_5321a02e4cuda3std6ranges3__45__cpo4swapE)
_ZN34_INTERNAL_be160320_4_k_cu_5321a02e4cuda3std6ranges3__45__cpo4swapE:
	.zero		1
	.type		_ZN34_INTERNAL_be160320_4_k_cu_5321a02e6thrust24THRUST_300001_SM_1000_NS8cuda_cub10par_nosyncE,@object
	.size		_ZN34_INTERNAL_be160320_4_k_cu_5321a02e6thrust24THRUST_300001_SM_1000_NS8cuda_cub10par_nosyncE,(_ZN34_INTERNAL_be160320_4_k_cu_5321a02e6thrust24THRUST_300001_SM_1000_NS12placeholders2_9E - _ZN34_INTERNAL_be160320_4_k_cu_5321a02e6thrust24THRUST_300001_SM_1000_NS8cuda_cub10par_nosyncE)
_ZN34_INTERNAL_be160320_4_k_cu_5321a02e6thrust24THRUST_300001_SM_1000_NS8cuda_cub10par_nosyncE:
	.zero		1
	.type		_ZN34_INTERNAL_be160320_4_k_cu_5321a02e6thrust24THRUST_300001_SM_1000_NS12placeholders2_9E,@object
	.size		_ZN34_INTERNAL_be160320_4_k_cu_5321a02e6thrust24THRUST_300001_SM_1000_NS12placeholders2_9E,(_ZN34_INTERNAL_be160320_4_k_cu_5321a02e4cuda3std3__436_GLOBAL__N__be160320_4_k_cu_5321a02e6ignoreE - _ZN34_INTERNAL_be160320_4_k_cu_5321a02e6thrust24THRUST_300001_SM_1000_NS12placeholders2_9E)
_ZN34_INTERNAL_be160320_4_k_cu_5321a02e6thrust24THRUST_300001_SM_1000_NS12placeholders2_9E:
	.zero		1
	.type		_ZN34_INTERNAL_be160320_4_k_cu_5321a02e4cuda3std3__436_GLOBAL__N__be160320_4_k_cu_5321a02e6ignoreE,@object
	.size		_ZN34_INTERNAL_be160320_4_k_cu_5321a02e4cuda3std3__436_GLOBAL__N__be160320_4_k_cu_5321a02e6ignoreE,(_ZN34_INTERNAL_be160320_4_k_cu_5321a02e4cuda3std6ranges3__45__cpo4dataE - _ZN34_INTERNAL_be160320_4_k_cu_5321a02e4cuda3std3__436_GLOBAL__N__be160320_4_k_cu_5321a02e6ignoreE)
_ZN34_INTERNAL_be160320_4_k_cu_5321a02e4cuda3std3__436_GLOBAL__N__be160320_4_k_cu_5321a02e6ignoreE:
	.zero		1
	.type		_ZN34_INTERNAL_be160320_4_k_cu_5321a02e4cuda3std6ranges3__45__cpo4dataE,@object
	.size		_ZN34_INTERNAL_be160320_4_k_cu_5321a02e4cuda3std6ranges3__45__cpo4dataE,(_ZN34_INTERNAL_be160320_4_k_cu_5321a02e6thrust24THRUST_300001_SM_1000_NS12placeholders2_1E - _ZN34_INTERNAL_be160320_4_k_cu_5321a02e4cuda3std6ranges3__45__cpo4dataE)
_ZN34_INTERNAL_be160320_4_k_cu_5321a02e4cuda3std6ranges3__45__cpo4dataE:
	.zero		1
	.type		_ZN34_INTERNAL_be160320_4_k_cu_5321a02e6thrust24THRUST_300001_SM_1000_NS12placeholders2_1E,@object
	.size		_ZN34_INTERNAL_be160320_4_k_cu_5321a02e6thrust24THRUST_300001_SM_1000_NS12placeholders2_1E,(_ZN34_INTERNAL_be160320_4_k_cu_5321a02e4cuda3std3__45__cpo5beginE - _ZN34_INTERNAL_be160320_4_k_cu_5321a02e6thrust24THRUST_300001_SM_1000_NS12placeholders2_1E)
_ZN34_INTERNAL_be160320_4_k_cu_5321a02e6thrust24THRUST_300001_SM_1000_NS12placeholders2_1E:
	.zero		1
	.type		_ZN34_INTERNAL_be160320_4_k_cu_5321a02e4cuda3std3__45__cpo5beginE,@object
	.size		_ZN34_INTERNAL_be160320_4_k_cu_5321a02e4cuda3std3__45__cpo5beginE,(_ZN34_INTERNAL_be160320_4_k_cu_5321a02e4cuda3std6ranges3__45__cpo5beginE - _ZN34_INTERNAL_be160320_4_k_cu_5321a02e4cuda3std3__45__cpo5beginE)
_ZN34_INTERNAL_be160320_4_k_cu_5321a02e4cuda3std3__45__cpo5beginE:
	.zero		1
	.type		_ZN34_INTERNAL_be160320_4_k_cu_5321a02e4cuda3std6ranges3__45__cpo5beginE,@object
	.size		_ZN34_INTERNAL_be160320_4_k_cu_5321a02e4cuda3std6ranges3__45__cpo5beginE,(_ZN34_INTERNAL_be160320_4_k_cu_5321a02e6thrust24THRUST_300001_SM_1000_NS12placeholders2_5E - _ZN34_INTERNAL_be160320_4_k_cu_5321a02e4cuda3std6ranges3__45__cpo5beginE)
_ZN34_INTERNAL_be160320_4_k_cu_5321a02e4cuda3std6ranges3__45__cpo5beginE:
	.zero		1
	.type		_ZN34_INTERNAL_be160320_4_k_cu_5321a02e6thrust24THRUST_300001_SM_1000_NS12placeholders2_5E,@object
	.size		_ZN34_INTERNAL_be160320_4_k_cu_5321a02e6thrust24THRUST_300001_SM_1000_NS12placeholders2_5E,(_ZN34_INTERNAL_be160320_4_k_cu_5321a02e4cuda3std3__45__cpo6rbeginE - _ZN34_INTERNAL_be160320_4_k_cu_5321a02e6thrust24THRUST_300001_SM_1000_NS12placeholders2_5E)
_ZN34_INTERNAL_be160320_4_k_cu_5321a02e6thrust24THRUST_300001_SM_1000_NS12placeholders2_5E:
	.zero		1
	.type		_ZN34_INTERNAL_be160320_4_k_cu_5321a02e4cuda3std3__45__cpo6rbeginE,@object
	.size		_ZN34_INTERNAL_be160320_4_k_cu_5321a02e4cuda3std3__45__cpo6rbeginE,(_ZN34_INTERNAL_be160320_4_k_cu_5321a02e4cuda3std6ranges3__45__cpo7advanceE - _ZN34_INTERNAL_be160320_4_k_cu_5321a02e4cuda3std3__45__cpo6rbeginE)
_ZN34_INTERNAL_be160320_4_k_cu_5321a02e4cuda3std3__45__cpo6rbeginE:
	.zero		1
	.type		_ZN34_INTERNAL_be160320_4_k_cu_5321a02e4cuda3std6ranges3__45__cpo7advanceE,@object
	.size		_ZN34_INTERNAL_be160320_4_k_cu_5321a02e4cuda3std6ranges3__45__cpo7advanceE,(_ZN34_INTERNAL_be160320_4_k_cu_5321a02e4cuda3std3__47nulloptE - _ZN34_INTERNAL_be160320_4_k_cu_5321a02e4cuda3std6ranges3__45__cpo7advanceE)
_ZN34_INTERNAL_be160320_4_k_cu_5321a02e4cuda3std6ranges3__45__cpo7advanceE:
	.zero		1
	.type		_ZN34_INTERNAL_be160320_4_k_cu_5321a02e4cuda3std3__47nulloptE,@object
	.size		_ZN34_INTERNAL_be160320_4_k_cu_5321a02e4cuda3std3__47nulloptE,(_ZN34_INTERNAL_be160320_4_k_cu_5321a02e4cuda3std6ranges3__45__cpo8distanceE - _ZN34_INTERNAL_be160320_4_k_cu_5321a02e4cuda3std3__47nulloptE)
_ZN34_INTERNAL_be160320_4_k_cu_5321a02e4cuda3std3__47nulloptE:
	.zero		1
	.type		_ZN34_INTERNAL_be160320_4_k_cu_5321a02e4cuda3std6ranges3__45__cpo8distanceE,@object
	.size		_ZN34_INTERNAL_be160320_4_k_cu_5321a02e4cuda3std6ranges3__45__cpo8distanceE,(_ZN34_INTERNAL_be160320_4_k_cu_5321a02e6thrust24THRUST_300001_SM_1000_NS12placeholders3_10E - _ZN34_INTERNAL_be160320_4_k_cu_5321a02e4cuda3std6ranges3__45__cpo8distanceE)
_ZN34_INTERNAL_be160320_4_k_cu_5321a02e4cuda3std6ranges3__45__cpo8distanceE:
	.zero		1
	.type		_ZN34_INTERNAL_be160320_4_k_cu_5321a02e6thrust24THRUST_300001_SM_1000_NS12placeholders3_10E,@object
	.size		_ZN34_INTERNAL_be160320_4_k_cu_5321a02e6thrust24THRUST_300001_SM_1000_NS12placeholders3_10E,(_ZN34_INTERNAL_be160320_4_k_cu_5321a02e4cuda3std3__419piecewise_constructE - _ZN34_INTERNAL_be160320_4_k_cu_5321a02e6thrust24THRUST_300001_SM_1000_NS12placeholders3_10E)
_ZN34_INTERNAL_be160320_4_k_cu_5321a02e6thrust24THRUST_300001_SM_1000_NS12placeholders3_10E:
	.zero		1
	.type		_ZN34_INTERNAL_be160320_4_k_cu_5321a02e4cuda3std3__419piecewise_constructE,@object
	.size		_ZN34_INTERNAL_be160320_4_k_cu_5321a02e4cuda3std3__419piecewise_constructE,(_ZN34_INTERNAL_be160320_4_k_cu_5321a02e4cuda3std6ranges3__45__cpo5cdataE - _ZN34_INTERNAL_be160320_4_k_cu_5321a02e4cuda3std3__419piecewise_constructE)
_ZN34_INTERNAL_be160320_4_k_cu_5321a02e4cuda3std3__419piecewise_constructE:
	.zero		1
	.type		_ZN34_INTERNAL_be160320_4_k_cu_5321a02e4cuda3std6ranges3__45__cpo5cdataE,@object
	.size		_ZN34_INTERNAL_be160320_4_k_cu_5321a02e4cuda3std6ranges3__45__cpo5cdataE,(_ZN34_INTERNAL_be160320_4_k_cu_5321a02e6thrust24THRUST_300001_SM_1000_NS12placeholders2_2E - _ZN34_INTERNAL_be160320_4_k_cu_5321a02e4cuda3std6ranges3__45__cpo5cdataE)
_ZN34_INTERNAL_be160320_4_k_cu_5321a02e4cuda3std6ranges3__45__cpo5cdataE:
	.zero		1
	.type		_ZN34_INTERNAL_be160320_4_k_cu_5321a02e6thrust24THRUST_300001_SM_1000_NS12placeholders2_2E,@object
	.size		_ZN34_INTERNAL_be160320_4_k_cu_5321a02e6thrust24THRUST_300001_SM_1000_NS12placeholders2_2E,(_ZN34_INTERNAL_be160320_4_k_cu_5321a02e4cuda3std3__45__cpo3endE - _ZN34_INTERNAL_be160320_4_k_cu_5321a02e6thrust24THRUST_300001_SM_1000_NS12placeholders2_2E)
_ZN34_INTERNAL_be160320_4_k_cu_5321a02e6thrust24THRUST_300001_SM_1000_NS12placeholders2_2E:
	.zero		1
	.type		_ZN34_INTERNAL_be160320_4_k_cu_5321a02e4cuda3std3__45__cpo3endE,@object
	.size		_ZN34_INTERNAL_be160320_4_k_cu_5321a02e4cuda3std3__45__cpo3endE,(_ZN34_INTERNAL_be160320_4_k_cu_5321a02e4cuda3std6ranges3__45__cpo3endE - _ZN34_INTERNAL_be160320_4_k_cu_5321a02e4cuda3std3__45__cpo3endE)
_ZN34_INTERNAL_be160320_4_k_cu_5321a02e4cuda3std3__45__cpo3endE:
	.zero		1
	.type		_ZN34_INTERNAL_be160320_4_k_cu_5321a02e4cuda3std6ranges3__45__cpo3endE,@object
	.size		_ZN34_INTERNAL_be160320_4_k_cu_5321a02e4cuda3std6ranges3__45__cpo3endE,(_ZN34_INTERNAL_be160320_4_k_cu_5321a02e6thrust24THRUST_300001_SM_1000_NS12placeholders2_6E - _ZN34_INTERNAL_be160320_4_k_cu_5321a02e4cuda3std6ranges3__45__cpo3endE)
_ZN34_INTERNAL_be160320_4_k_cu_5321a02e4cuda3std6ranges3__45__cpo3endE:
	.zero		1
	.type		_ZN34_INTERNAL_be160320_4_k_cu_5321a02e6thrust24THRUST_300001_SM_1000_NS12placeholders2_6E,@object
	.size		_ZN34_INTERNAL_be160320_4_k_cu_5321a02e6thrust24THRUST_300001_SM_1000_NS12placeholders2_6E,(_ZN34_INTERNAL_be160320_4_k_cu_5321a02e4cuda3std3__45__cpo4rendE - _ZN34_INTERNAL_be160320_4_k_cu_5321a02e6thrust24THRUST_300001_SM_1000_NS12placeholders2_6E)
_ZN34_INTERNAL_be160320_4_k_cu_5321a02e6thrust24THRUST_300001_SM_1000_NS12placeholders2_6E:
	.zero		1
	.type		_ZN34_INTERNAL_be160320_4_k_cu_5321a02e4cuda3std3__45__cpo4rendE,@object
	.size		_ZN34_INTERNAL_be160320_4_k_cu_5321a02e4cuda3std3__45__cpo4rendE,(_ZN34_INTERNAL_be160320_4_k_cu_5321a02e4cuda3std6ranges3__45__cpo9iter_swapE - _ZN34_INTERNAL_be160320_4_k_cu_5321a02e4cuda3std3__45__cpo4rendE)
_ZN34_INTERNAL_be160320_4_k_cu_5321a02e4cuda3std3__45__cpo4rendE:
	.zero		1
	.type		_ZN34_INTERNAL_be160320_4_k_cu_5321a02e4cuda3std6ranges3__45__cpo9iter_swapE,@object
	.size		_ZN34_INTERNAL_be160320_4_k_cu_5321a02e4cuda3std6ranges3__45__cpo9iter_swapE,(_ZN34_INTERNAL_be160320_4_k_cu_5321a02e4cuda3std3__48unexpectE - _ZN34_INTERNAL_be160320_4_k_cu_5321a02e4cuda3std6ranges3__45__cpo9iter_swapE)
_ZN34_INTERNAL_be160320_4_k_cu_5321a02e4cuda3std6ranges3__45__cpo9iter_swapE:
	.zero		1
	.type		_ZN34_INTERNAL_be160320_4_k_cu_5321a02e4cuda3std3__48unexpectE,@object
	.size		_ZN34_INTERNAL_be160320_4_k_cu_5321a02e4cuda3std3__48unexpectE,(_ZN34_INTERNAL_be160320_4_k_cu_5321a02e6thrust24THRUST_300001_SM_1000_NS8cuda_cub3parE - _ZN34_INTERNAL_be160320_4_k_cu_5321a02e4cuda3std3__48unexpectE)
_ZN34_INTERNAL_be160320_4_k_cu_5321a02e4cuda3std3__48unexpectE:
	.zero		1
	.type		_ZN34_INTERNAL_be160320_4_k_cu_5321a02e6thrust24THRUST_300001_SM_1000_NS8cuda_cub3parE,@object
	.size		_ZN34_INTERNAL_be160320_4_k_cu_5321a02e6thrust24THRUST_300001_SM_1000_NS8cuda_cub3parE,(_ZN34_INTERNAL_be160320_4_k_cu_5321a02e6thrust24THRUST_300001_SM_1000_NS12placeholders2_4E - _ZN34_INTERNAL_be160320_4_k_cu_5321a02e6thrust24THRUST_300001_SM_1000_NS8cuda_cub3parE)
_ZN34_INTERNAL_be160320_4_k_cu_5321a02e6thrust24THRUST_300001_SM_1000_NS8cuda_cub3parE:
	.zero		1
	.type		_ZN34_INTERNAL_be160320_4_k_cu_5321a02e6thrust24THRUST_300001_SM_1000_NS12placeholders2_4E,@object
	.size		_ZN34_INTERNAL_be160320_4_k_cu_5321a02e6thrust24THRUST_300001_SM_1000_NS12placeholders2_4E,(_ZN34_INTERNAL_be160320_4_k_cu_5321a02e4cuda3std3__45__cpo4cendE - _ZN34_INTERNAL_be160320_4_k_cu_5321a02e6thrust24THRUST_300001_SM_1000_NS12placeholders2_4E)
_ZN34_INTERNAL_be160320_4_k_cu_5321a02e6thrust24THRUST_300001_SM_1000_NS12placeholders2_4E:
	.zero		1
	.type		_ZN34_INTERNAL_be160320_4_k_cu_5321a02e4cuda3std3__45__cpo4cendE,@object
	.size		_ZN34_INTERNAL_be160320_4_k_cu_5321a02e4cuda3std3__45__cpo4cendE,(_ZN34_INTERNAL_be160320_4_k_cu_5321a02e4cuda3std6ranges3__45__cpo4cendE - _ZN34_INTERNAL_be160320_4_k_cu_5321a02e4cuda3std3__45__cpo4cendE)
_ZN34_INTERNAL_be160320_4_k_cu_5321a02e4cuda3std3__45__cpo4cendE:
	.zero		1
	.type		_ZN34_INTERNAL_be160320_4_k_cu_5321a02e4cuda3std6ranges3__45__cpo4cendE,@object
	.size		_ZN34_INTERNAL_be160320_4_k_cu_5321a02e4cuda3std6ranges3__45__cpo4cendE,(_ZN34_INTERNAL_be160320_4_k_cu_5321a02e4cuda3std3__420unreachable_sentinelE - _ZN34_INTERNAL_be160320_4_k_cu_5321a02e4cuda3std6ranges3__45__cpo4cendE)
_ZN34_INTERNAL_be160320_4_k_cu_5321a02e4cuda3std6ranges3__45__cpo4cendE:
	.zero		1
	.type		_ZN34_INTERNAL_be160320_4_k_cu_5321a02e4cuda3std3__420unreachable_sentinelE,@object
	.size		_ZN34_INTERNAL_be160320_4_k_cu_5321a02e4cuda3std3__420unreachable_sentinelE,(_ZN34_INTERNAL_be160320_4_k_cu_5321a02e4cuda3std6ranges3__45__cpo5ssizeE - _ZN34_INTERNAL_be160320_4_k_cu_5321a02e4cuda3std3__420unreachable_sentinelE)
_ZN34_INTERNAL_be160320_4_k_cu_5321a02e4cuda3std3__420unreachable_sentinelE:
	.zero		1
	.type		_ZN34_INTERNAL_be160320_4_k_cu_5321a02e4cuda3std6ranges3__45__cpo5ssizeE,@object
	.size		_ZN34_INTERNAL_be160320_4_k_cu_5321a02e4cuda3std6ranges3__45__cpo5ssizeE,(_ZN34_INTERNAL_be160320_4_k_cu_5321a02e6thrust24THRUST_300001_SM_1000_NS12placeholders2_8E - _ZN34_INTERNAL_be160320_4_k_cu_5321a02e4cuda3std6ranges3__45__cpo5ssizeE)
_ZN34_INTERNAL_be160320_4_k_cu_5321a02e4cuda3std6ranges3__45__cpo5ssizeE:
	.zero		1
	.type		_ZN34_INTERNAL_be160320_4_k_cu_5321a02e6thrust24THRUST_300001_SM_1000_NS12placeholders2_8E,@object
	.size		_ZN34_INTERNAL_be160320_4_k_cu_5321a02e6thrust24THRUST_300001_SM_1000_NS12placeholders2_8E,(_ZN34_INTERNAL_be160320_4_k_cu_5321a02e4cuda3std3__45__cpo5crendE - _ZN34_INTERNAL_be160320_4_k_cu_5321a02e6thrust24THRUST_300001_SM_1000_NS12placeholders2_8E)
_ZN34_INTERNAL_be160320_4_k_cu_5321a02e6thrust24THRUST_300001_SM_1000_NS12placeholders2_8E:
	.zero		1
	.type		_ZN34_INTERNAL_be160320_4_k_cu_5321a02e4cuda3std3__45__cpo5crendE,@object
	.size		_ZN34_INTERNAL_be160320_4_k_cu_5321a02e4cuda3std3__45__cpo5crendE,(_ZN34_INTERNAL_be160320_4_k_cu_5321a02e4cuda3std6ranges3__45__cpo4prevE - _ZN34_INTERNAL_be160320_4_k_cu_5321a02e4cuda3std3__45__cpo5crendE)
_ZN34_INTERNAL_be160320_4_k_cu_5321a02e4cuda3std3__45__cpo5crendE:
	.zero		1
	.type		_ZN34_INTERNAL_be160320_4_k_cu_5321a02e4cuda3std6ranges3__45__cpo4prevE,@object
	.size		_ZN34_INTERNAL_be160320_4_k_cu_5321a02e4cuda3std6ranges3__45__cpo4prevE,(_ZN34_INTERNAL_be160320_4_k_cu_5321a02e4cuda3std6ranges3__45__cpo9iter_moveE - _ZN34_INTERNAL_be160320_4_k_cu_5321a02e4cuda3std6ranges3__45__cpo4prevE)
_ZN34_INTERNAL_be160320_4_k_cu_5321a02e4cuda3std6ranges3__45__cpo4prevE:
	.zero		1
	.type		_ZN34_INTERNAL_be160320_4_k_cu_5321a02e4cuda3std6ranges3__45__cpo9iter_moveE,@object
	.size		_ZN34_INTERNAL_be160320_4_k_cu_5321a02e4cuda3std6ranges3__45__cpo9iter_moveE,(_ZN34_INTERNAL_be160320_4_k_cu_5321a02e6thrust24THRUST_300001_SM_1000_NS6system6detail10sequential3seqE - _ZN34_INTERNAL_be160320_4_k_cu_5321a02e4cuda3std6ranges3__45__cpo9iter_moveE)
_ZN34_INTERNAL_be160320_4_k_cu_5321a02e4cuda3std6ranges3__45__cpo9iter_moveE:
	.zero		1
	.type		_ZN34_INTERNAL_be160320_4_k_cu_5321a02e6thrust24THRUST_300001_SM_1000_NS6system6detail10sequential3seqE,@object
	.size		_ZN34_INTERNAL_be160320_4_k_cu_5321a02e6thrust24THRUST_300001_SM_1000_NS6system6detail10sequential3seqE,(.L_40 - _ZN34_INTERNAL_be160320_4_k_cu_5321a02e6thrust24THRUST_300001_SM_1000_NS6system6detail10sequential3seqE)
_ZN34_INTERNAL_be160320_4_k_cu_5321a02e6thrust24THRUST_300001_SM_1000_NS6system6detail10sequential3seqE:
	.zero		1
.L_40:


//--------------------- .nv.constant0._ZN3cub18CUB_300001_SM_10006detail11EmptyKernelIvEEvv --------------------------
	.section	.nv.constant0._ZN3cub18CUB_300001_SM_10006detail11EmptyKernelIvEEvv,"a",@progbits
	.sectionflags	@""
	.align	4
.nv.constant0._ZN3cub18CUB_300001_SM_10006detail11EmptyKernelIvEEvv:
	.zero		896


//--------------------- .nv.constant0._Z24testBigIntegerOperationsv --------------------------
	.section	.nv.constant0._Z24testBigIntegerOperationsv,"a",@progbits
	.sectionflags	@""
	.align	4
.nv.constant0._Z24testBigIntegerOperationsv:
	.zero		896


//--------------------- .nv.constant0._Z24bigIntegerMultiplyKernelPKiiS0_iPi --------------------------
	.section	.nv.constant0._Z24bigIntegerMultiplyKernelPKiiS0_iPi,"a",@progbits
	.sectionflags	@""
	.align	4
.nv.constant0._Z24bigIntegerMultiplyKernelPKiiS0_iPi:
	.zero		936


//--------------------- SYMBOLS --------------------------

	.type		.nv.reservedSmem.offset0,@object
	.size		.nv.reservedSmem.offset0,0x4
	.type		vprintf,@function
	.type		malloc,@function
	.type		free,@function
